	.target	sm_90a

	.elftype	@"ET_EXEC"


//--------------------- .note.nv.tkinfo           --------------------------
	.section	.note.nv.tkinfo,"",@"SHT_NOTE"
	.sectionflags	@"SHF_NOTE_NV_TKINFO"
	.tkinfo
        /*0018*/ 	.word	0x00000002
        /*0030*/ 	.string	""
        /*0030*/ 	.string	"ptxas"
        /*0030*/ 	.string	"Cuda compilation tools, release 13.0, V13.0.88"
        /*0030*/ 	.string	"Build cuda_13.0.r13.0/compiler.36424714_0"
        /*0030*/ 	.string	"-arch sm_90a -m 64 "



//--------------------- .note.nv.cuinfo           --------------------------
	.section	.note.nv.cuinfo,"",@"SHT_NOTE"
	.sectionflags	@"SHF_NOTE_NV_CUINFO"
        /*0018*/ 	.short	0x0002
        /*001a*/ 	.short	0x005a
        /*001c*/ 	.short	0x0082
	.zero		2


//--------------------- .nv.info                  --------------------------
	.section	.nv.info,"",@"SHT_CUDA_INFO"
	.align	4


	//----- nvinfo : EIATTR_REGCOUNT
	.align		4
        /*0000*/ 	.byte	0x04, 0x2f
        /*0002*/ 	.short	(.L_16 - .L_15)
	.align		4
.L_15:
        /*0004*/ 	.word	index@(_ZN7cutlass13device_kernelINS_4fmha6kernel28FmhaKernelTmaWarpSpecializedINS1_10collective30FmhaMainloopTmaWarpSpecializedINS_10bfloat16_tEffN4cute5tupleIJNS7_1CILi128EEENS9_ILi256EEENS9_ILi224EEEEEENS8_IJiNS9_ILi1EEENS8_IJiiEEEEEESG_SG_NS4_14ResidualFusionEJEEENS4_15FmhaFwdEpilogueIS6_fNS8_IJNS9_ILi64EEESC_SB_EEEEENS2_23IndividualTileSchedulerEJEEEEEvNT_6ParamsE)
        /*0008*/ 	.word	0x000000a8


	//----- nvinfo : EIATTR_FRAME_SIZE
	.align		4
.L_16:
        /*000c*/ 	.byte	0x04, 0x11
        /*000e*/ 	.short	(.L_18 - .L_17)
	.align		4
.L_17:
        /*0010*/ 	.word	index@($__internal_0_$__cuda_sm20_rcp_rn_f32_slowpath)
        /*0014*/ 	.word	0x00000118


	//----- nvinfo : EIATTR_FRAME_SIZE
	.align		4
.L_18:
        /*0018*/ 	.byte	0x04, 0x11
        /*001a*/ 	.short	(.L_20 - .L_19)
	.align		4
.L_19:
        /*001c*/ 	.word	index@(_ZN7cutlass13device_kernelINS_4fmha6kernel28FmhaKernelTmaWarpSpecializedINS1_10collective30FmhaMainloopTmaWarpSpecializedINS_10bfloat16_tEffN4cute5tupleIJNS7_1CILi128EEENS9_ILi256EEENS9_ILi224EEEEEENS8_IJiNS9_ILi1EEENS8_IJiiEEEEEESG_SG_NS4_14ResidualFusionEJEEENS4_15FmhaFwdEpilogueIS6_fNS8_IJNS9_ILi64EEESC_SB_EEEEENS2_23IndividualTileSchedulerEJEEEEEvNT_6ParamsE)
        /*0020*/ 	.word	0x00000118


	//----- nvinfo : EIATTR_MIN_STACK_SIZE
	.align		4
.L_20:
        /*0024*/ 	.byte	0x04, 0x12
        /*0026*/ 	.short	(.L_22 - .L_21)
	.align		4
.L_21:
        /*0028*/ 	.word	index@(_ZN7cutlass13device_kernelINS_4fmha6kernel28FmhaKernelTmaWarpSpecializedINS1_10collective30FmhaMainloopTmaWarpSpecializedINS_10bfloat16_tEffN4cute5tupleIJNS7_1CILi128EEENS9_ILi256EEENS9_ILi224EEEEEENS8_IJiNS9_ILi1EEENS8_IJiiEEEEEESG_SG_NS4_14ResidualFusionEJEEENS4_15FmhaFwdEpilogueIS6_fNS8_IJNS9_ILi64EEESC_SB_EEEEENS2_23IndividualTileSchedulerEJEEEEEvNT_6ParamsE)
        /*002c*/ 	.word	0x00000118
.L_22:


//--------------------- .nv.compat                --------------------------
	.section	.nv.compat,"",@"SHT_CUDA_COMPAT_INFO"
	.align	4
        /*0000*/ 	.byte	0x02, 0x09, 0x01, 0x00, 0x02, 0x02, 0x04, 0x00, 0x02, 0x05, 0x05, 0x00, 0x03, 0x07, 0x01, 0x01
        /*0010*/ 	.byte	0x02, 0x03, 0x01, 0x00, 0x02, 0x06, 0x01, 0x00, 0x04, 0x0b, 0x08, 0x00, 0x00, 0x00, 0x00, 0x00
        /*0020*/ 	.byte	0x00, 0x00, 0x00, 0x00


//--------------------- .nv.info._ZN7cutlass13device_kernelINS_4fmha6kernel28FmhaKernelTmaWarpSpecializedINS1_10collective30FmhaMainloopTmaWarpSpecializedINS_10bfloat16_tEffN4cute5tupleIJNS7_1CILi128EEENS9_ILi256EEENS9_ILi224EEEEEENS8_IJiNS9_ILi1EEENS8_IJiiEEEEEESG_SG_NS4_14ResidualFusionEJEEENS4_15FmhaFwdEpilogueIS6_fNS8_IJNS9_ILi64EEESC_SB_EEEEENS2_23IndividualTileSchedulerEJEEEEEvNT_6ParamsE --------------------------
	.section	.nv.info._ZN7cutlass13device_kernelINS_4fmha6kernel28FmhaKernelTmaWarpSpecializedINS1_10collective30FmhaMainloopTmaWarpSpecializedINS_10bfloat16_tEffN4cute5tupleIJNS7_1CILi128EEENS9_ILi256EEENS9_ILi224EEEEEENS8_IJiNS9_ILi1EEENS8_IJiiEEEEEESG_SG_NS4_14ResidualFusionEJEEENS4_15FmhaFwdEpilogueIS6_fNS8_IJNS9_ILi64EEESC_SB_EEEEENS2_23IndividualTileSchedulerEJEEEEEvNT_6ParamsE,"",@"SHT_CUDA_INFO"
	.sectionflags	@""
	.align	4


	//----- nvinfo : EIATTR_CUDA_API_VERSION
	.align		4
        /*0000*/ 	.byte	0x04, 0x37
        /*0002*/ 	.short	(.L_24 - .L_23)
.L_23:
        /*0004*/ 	.word	0x00000082


	//----- nvinfo : EIATTR_KPARAM_INFO
	.align		4
.L_24:
        /*0008*/ 	.byte	0x04, 0x17
        /*000a*/ 	.short	(.L_26 - .L_25)
.L_25:
        /*000c*/ 	.word	0x00000000
        /*0010*/ 	.short	0x0000
        /*0012*/ 	.short	0x0070
        /*0014*/ 	.byte	0x00, 0xf0, 0x01, 0x20


	//----- nvinfo : EIATTR_SPARSE_MMA_MASK
	.align		4
.L_26:
        /*0018*/ 	.byte	0x03, 0x50
        /*001a*/ 	.short	0x0000


	//----- nvinfo : EIATTR_MAXREG_COUNT
	.align		4
        /*001c*/ 	.byte	0x03, 0x1b
        /*001e*/ 	.short	0x00a8


	//----- nvinfo : EIATTR_NUM_BARRIERS
	.align		4
        /*0020*/ 	.byte	0x02, 0x4c
        /*0022*/ 	.byte	0x02
	.zero		1


	//----- nvinfo : EIATTR_EXTERNS
	.align		4
        /*0024*/ 	.byte	0x04, 0x0f
        /*0026*/ 	.short	(.L_28 - .L_27)


	//   ....[0]....
	.align		4
.L_27:
        /*0028*/ 	.word	index@(__assertfail)


	//----- nvinfo : EIATTR_ANNOTATIONS
	.align		4
.L_28:
        /*002c*/ 	.byte	0x04, 0x55
        /*002e*/ 	.short	(.L_30 - .L_29)


	//   ....[0]....
.L_29:
        /*0030*/ 	.word	0x00000001
        /*0034*/ 	.byte	0x20, 0x02, 0x00, 0x00, 0x01, 0x00, 0x00, 0x00, 0x80, 0x0a, 0x00, 0x00, 0x01, 0x00, 0x00, 0x00
        /* <DEDUP_REMOVED lines=174> */
        /*0b24*/ 	.byte	0x10, 0xef, 0x01, 0x00, 0x01, 0x00, 0x00, 0x00, 0xf0, 0xef, 0x01, 0x00


	//----- nvinfo : EIATTR_MERCURY_ISA_VERSION
	.align		4
.L_30:
        /*0b30*/ 	.byte	0x03, 0x5f
        /*0b32*/ 	.short	0x0101


	//----- nvinfo : EIATTR_INT_WARP_WIDE_INSTR_OFFSETS
	.align		4
        /*0b34*/ 	.byte	0x04, 0x31
        /*0b36*/ 	.short	(.L_32 - .L_31)


	//   ....[0]....
.L_31:
        /*0b38*/ 	.word	0x00000720


	//   ....[1]....
        /*0b3c*/ 	.word	0x00000730


	//   ....[2]....
        /*0b40*/ 	.word	0x00000740


	//   ....[3]....
        /*0b44*/ 	.word	0x00000750


	//   ....[4]....
        /*0b48*/ 	.word	0x000007c0


	//----- nvinfo : EIATTR_COOP_GROUP_MASK_REGIDS
	.align		4
.L_32:
        /*0b4c*/ 	.byte	0x04, 0x29
        /*0b4e*/ 	.short	(.L_34 - .L_33)


	//   ....[0]....
.L_33:
        /*0b50*/ 	.word	0xffffffff


	//   ....[1]....
        /*0b54*/ 	.word	0xffffffff


	//   ....[2]....
        /*0b58*/ 	.word	0xffffffff


	//   ....[3]....
        /*0b5c*/ 	.word	0xffffffff


	//   ....[4]....
        /*0b60*/ 	.word	0xffffffff


	//   ....[5]....
        /*0b64*/ 	.word	0xffffffff


	//   ....[6]....
        /*0b68*/ 	.word	0xffffffff


	//   ....[7]....
        /*0b6c*/ 	.word	0xffffffff


	//   ....[8]....
        /*0b70*/ 	.word	0xffffffff


	//   ....[9]....
        /*0b74*/ 	.word	0xffffffff


	//   ....[10]....
        /*0b78*/ 	.word	0xffffffff


	//   ....[11]....
        /*0b7c*/ 	.word	0xffffffff


	//   ....[12]....
        /*0b80*/ 	.word	0xffffffff


	//   ....[13]....
        /*0b84*/ 	.word	0xffffffff


	//   ....[14]....
        /*0b88*/ 	.word	0xffffffff


	//   ....[15]....
        /*0b8c*/ 	.word	0xffffffff


	//   ....[16]....
        /*0b90*/ 	.word	0xffffffff


	//   ....[17]....
        /*0b94*/ 	.word	0xffffffff


	//   ....[18]....
        /*0b98*/ 	.word	0xffffffff


	//   ....[19]....
        /*0b9c*/ 	.word	0xffffffff


	//   ....[20]....
        /*0ba0*/ 	.word	0xffffffff


	//   ....[21]....
        /*0ba4*/ 	.word	0xffffffff


	//----- nvinfo : EIATTR_COOP_GROUP_INSTR_OFFSETS
	.align		4
.L_34:
        /*0ba8*/ 	.byte	0x04, 0x28
        /*0baa*/ 	.short	(.L_36 - .L_35)


	//   ....[0]....
.L_35:
        /*0bac*/ 	.word	0x00000060


	//   ....[1]....
        /*0bb0*/ 	.word	0x00000090


	//   ....[2]....
        /*0bb4*/ 	.word	0x000001c0


	//   ....[3]....
        /*0bb8*/ 	.word	0x000003a0


	//   ....[4]....
        /*0bbc*/ 	.word	0x00000560


	//   ....[5]....
        /*0bc0*/ 	.word	0x000006c0


	//   ....[6]....
        /*0bc4*/ 	.word	0x000035f0


	//   ....[7]....
        /*0bc8*/ 	.word	0x000036d0


	//   ....[8]....
        /*0bcc*/ 	.word	0x00003720


	//   ....[9]....
        /*0bd0*/ 	.word	0x000037f0


	//   ....[10]....
        /*0bd4*/ 	.word	0x0000a820


	//   ....[11]....
        /*0bd8*/ 	.word	0x0000a840


	//   ....[12]....
        /*0bdc*/ 	.word	0x0000c760


	//   ....[13]....
        /*0be0*/ 	.word	0x0000c9d0


	//   ....[14]....
        /*0be4*/ 	.word	0x00013590


	//   ....[15]....
        /*0be8*/ 	.word	0x00013630


	//   ....[16]....
        /*0bec*/ 	.word	0x000153c0


	//   ....[17]....
        /*0bf0*/ 	.word	0x00015420


	//   ....[18]....
        /*0bf4*/ 	.word	0x0001a580


	//   ....[19]....
        /*0bf8*/ 	.word	0x0001a590


	//   ....[20]....
        /*0bfc*/ 	.word	0x0001a5c0


	//   ....[21]....
        /*0c00*/ 	.word	0x0001a5f0


	//----- nvinfo : EIATTR_REG_RECONFIG
	.align		4
.L_36:
        /*0c04*/ 	.byte	0x01, 0x54
	.zero		2


	//----- nvinfo : EIATTR_SYSCALL_OFFSETS
	.align		4
        /*0c08*/ 	.byte	0x04, 0x46
        /*0c0a*/ 	.short	(.L_38 - .L_37)


	//   ....[0]....
.L_37:
        /*0c0c*/ 	.word	0x0001b740


	//   ....[1]....
        /*0c10*/ 	.word	0x0001b8e0


	//----- nvinfo : EIATTR_MBARRIER_INSTR_OFFSETS
	.align		4
.L_38:
        /*0c14*/ 	.byte	0x04, 0x39
        /*0c16*/ 	.short	(.L_40 - .L_39)


	//   ....[0]....
.L_39:
        /*0c18*/ 	.word	0x00000350
        /*0c1c*/ 	.word	0x000000ff
        /*0c20*/ 	.word	0x0009a050
        /*0c24*/ 	.short	0x0100
        /*0c26*/ 	.byte	0x09
	.zero		1


	//   ....[1]....
        /*0c28*/ 	.word	0x00000360
        /*0c2c*/ 	.word	0x000000ff
        /*0c30*/ 	.word	0x0009a060
        /*0c34*/ 	.short	0x0100
        /*0c36*/ 	.byte	0x09
	.zero		1


	//   ....[2]....
        /*0c38*/ 	.word	0x00000370
        /*0c3c*/ 	.word	0x000000ff
        /*0c40*/ 	.word	0x0009a058
        /*0c44*/ 	.short	0x0100
        /*0c46*/ 	.byte	0x09
	.zero		1


	//   ....[3]....
        /*0c48*/ 	.word	0x00000380
        /*0c4c*/ 	.word	0x000000ff
        /*0c50*/ 	.word	0x0009a068
        /*0c54*/ 	.short	0x0100
        /*0c56*/ 	.byte	0x09
	.zero		1


	//   ....[4]....
        /*0c58*/ 	.word	0x000004b0
        /*0c5c*/ 	.word	0x000000ff
        /*0c60*/ 	.word	0x0009a000
        /*0c64*/ 	.short	0x0100
        /*0c66*/ 	.byte	0x09
	.zero		1


	//   ....[5]....
        /*0c68*/ 	.word	0x000004c0
        /*0c6c*/ 	.word	0x000000ff
        /*0c70*/ 	.word	0x0009a028
        /*0c74*/ 	.short	0x0100
        /*0c76*/ 	.byte	0x09
	.zero		1


	//   ....[6]....
        /*0c78*/ 	.word	0x000004d0
        /*0c7c*/ 	.word	0x000000ff
        /*0c80*/ 	.word	0x0009a008
        /*0c84*/ 	.short	0x0100
        /*0c86*/ 	.byte	0x09
	.zero		1


	//   ....[7]....
        /*0c88*/ 	.word	0x000004e0
        /*0c8c*/ 	.word	0x000000ff
        /*0c90*/ 	.word	0x0009a030
        /*0c94*/ 	.short	0x0100
        /*0c96*/ 	.byte	0x09
	.zero		1


	//   ....[8]....
        /*0c98*/ 	.word	0x000004f0
        /*0c9c*/ 	.word	0x000000ff
        /*0ca0*/ 	.word	0x0009a010
        /*0ca4*/ 	.short	0x0100
        /*0ca6*/ 	.byte	0x09
	.zero		1


	//   ....[9]....
        /*0ca8*/ 	.word	0x00000500
        /*0cac*/ 	.word	0x000000ff
        /*0cb0*/ 	.word	0x0009a038
        /*0cb4*/ 	.short	0x0100
        /*0cb6*/ 	.byte	0x09
	.zero		1


	//   ....[10]....
        /*0cb8*/ 	.word	0x00000510
        /*0cbc*/ 	.word	0x000000ff
        /*0cc0*/ 	.word	0x0009a018
        /*0cc4*/ 	.short	0x0100
        /*0cc6*/ 	.byte	0x09
	.zero		1


	//   ....[11]....
        /*0cc8*/ 	.word	0x00000520
        /*0ccc*/ 	.word	0x000000ff
        /*0cd0*/ 	.word	0x0009a040
        /*0cd4*/ 	.short	0x0100
        /*0cd6*/ 	.byte	0x09
	.zero		1


	//   ....[12]....
        /*0cd8*/ 	.word	0x00000530
        /*0cdc*/ 	.word	0x000000ff
        /*0ce0*/ 	.word	0x0009a020
        /*0ce4*/ 	.short	0x0100
        /*0ce6*/ 	.byte	0x09
	.zero		1


	//   ....[13]....
        /*0ce8*/ 	.word	0x00000540
        /*0cec*/ 	.word	0x000000ff
        /*0cf0*/ 	.word	0x0009a048
        /*0cf4*/ 	.short	0x0100
        /*0cf6*/ 	.byte	0x09
	.zero		1


	//   ....[14]....
        /*0cf8*/ 	.word	0x00000670
        /*0cfc*/ 	.word	0x000000ff
        /*0d00*/ 	.word	0x0009a070
        /*0d04*/ 	.short	0x0100
        /*0d06*/ 	.byte	0x09
	.zero		1


	//   ....[15]....
        /*0d08*/ 	.word	0x00000680
        /*0d0c*/ 	.word	0x000000ff
        /*0d10*/ 	.word	0x0009a080
        /*0d14*/ 	.short	0x0100
        /*0d16*/ 	.byte	0x09
	.zero		1


	//   ....[16]....
        /*0d18*/ 	.word	0x00000690
        /*0d1c*/ 	.word	0x000000ff
        /*0d20*/ 	.word	0x0009a078
        /*0d24*/ 	.short	0x0100
        /*0d26*/ 	.byte	0x09
	.zero		1


	//   ....[17]....
        /*0d28*/ 	.word	0x000006a0
        /*0d2c*/ 	.word	0x000000ff
        /*0d30*/ 	.word	0x0009a088
        /*0d34*/ 	.short	0x0100
        /*0d36*/ 	.byte	0x09
	.zero		1


	//   ....[18]....
        /*0d38*/ 	.word	0x000007e0
        /*0d3c*/ 	.word	0x000000ff
        /*0d40*/ 	.word	0x0009a090
        /*0d44*/ 	.short	0x0100
        /*0d46*/ 	.byte	0x06
	.zero		1


	//   ....[19]....
        /*0d48*/ 	.word	0x000007f0
        /*0d4c*/ 	.word	0x000000ff
        /*0d50*/ 	.word	0x0009a098
        /*0d54*/ 	.short	0x0100
        /*0d56*/ 	.byte	0x06
	.zero		1


	//   ....[20]....
        /*0d58*/ 	.word	0x00000800
        /*0d5c*/ 	.word	0x000000ff
        /*0d60*/ 	.word	0x0009a0a0
        /*0d64*/ 	.short	0x0100
        /*0d66*/ 	.byte	0x06
	.zero		1


	//   ....[21]....
        /*0d68*/ 	.word	0x00000810
        /*0d6c*/ 	.word	0x000000ff
        /*0d70*/ 	.word	0x0009a0a8
        /*0d74*/ 	.short	0x0100
        /*0d76*/ 	.byte	0x06
	.zero		1


	//   ....[22]....
        /*0d78*/ 	.word	0x00000910
        /*0d7c*/ 	.word	0x000000ff
        /*0d80*/ 	.word	0x0009a0c0
        /*0d84*/ 	.short	0x0100
        /*0d86*/ 	.byte	0x09
	.zero		1


	//   ....[23]....
        /*0d88*/ 	.word	0x00000920
        /*0d8c*/ 	.word	0x000000ff
        /*0d90*/ 	.word	0x0009a0e0
        /*0d94*/ 	.short	0x0100
        /*0d96*/ 	.byte	0x09
	.zero		1


	//   ....[24]....
        /*0d98*/ 	.word	0x00000930
        /*0d9c*/ 	.word	0x000000ff
        /*0da0*/ 	.word	0x0009a0c8
        /*0da4*/ 	.short	0x0100
        /*0da6*/ 	.byte	0x09
	.zero		1


	//   ....[25]....
        /*0da8*/ 	.word	0x00000940
        /*0dac*/ 	.word	0x000000ff
        /*0db0*/ 	.word	0x0009a0e8
        /*0db4*/ 	.short	0x0100
        /*0db6*/ 	.byte	0x09
	.zero		1


	//   ....[26]....
        /*0db8*/ 	.word	0x00000950
        /*0dbc*/ 	.word	0x000000ff
        /*0dc0*/ 	.word	0x0009a0d0
        /*0dc4*/ 	.short	0x0100
        /*0dc6*/ 	.byte	0x09
	.zero		1


	//   ....[27]....
        /*0dc8*/ 	.word	0x00000960
        /*0dcc*/ 	.word	0x000000ff
        /*0dd0*/ 	.word	0x0009a0f0
        /*0dd4*/ 	.short	0x0100
        /*0dd6*/ 	.byte	0x09
	.zero		1


	//   ....[28]....
        /*0dd8*/ 	.word	0x00000970
        /*0ddc*/ 	.word	0x000000ff
        /*0de0*/ 	.word	0x0009a0d8
        /*0de4*/ 	.short	0x0100
        /*0de6*/ 	.byte	0x09
	.zero		1


	//   ....[29]....
        /*0de8*/ 	.word	0x00000980
        /*0dec*/ 	.word	0x000000ff
        /*0df0*/ 	.word	0x0009a0f8
        /*0df4*/ 	.short	0x0100
        /*0df6*/ 	.byte	0x09
	.zero		1


	//   ....[30]....
        /*0df8*/ 	.word	0x00000f40
        /*0dfc*/ 	.word	0x000000ff
        /*0e00*/ 	.word	0x0009a050
        /*0e04*/ 	.short	0x010a
        /*0e06*/ 	.byte	0x05
	.zero		1


	//   ....[31]....
        /*0e08*/ 	.word	0x00001050
        /*0e0c*/ 	.word	0x000000ff
        /*0e10*/ 	.word	0x0009a000
        /*0e14*/ 	.short	0x010a
        /*0e16*/ 	.byte	0x04
	.zero		1


	//   ....[32]....
        /*0e18*/ 	.word	0x000010d0
        /*0e1c*/ 	.word	0x000000ff
        /*0e20*/ 	.word	0xfffffff8
        /*0e24*/ 	.short	0x010a
        /*0e26*/ 	.byte	0x04
	.zero		1


	//   ....[33]....
        /*0e28*/ 	.word	0x00006fa0
        /*0e2c*/ 	.word	0x0000001d
        /*0e30*/ 	.word	0x00000000
        /*0e34*/ 	.short	0x0101
        /*0e36*/ 	.byte	0x0e
	.zero		1


	//   ....[34]....
        /*0e38*/ 	.word	0x000073b0
        /*0e3c*/ 	.word	0x000000ff
        /*0e40*/ 	.word	0x0009a008
        /*0e44*/ 	.short	0x010a
        /*0e46*/ 	.byte	0x04
	.zero		1


	//   ....[35]....
        /*0e48*/ 	.word	0x00009b60
        /*0e4c*/ 	.word	0x000000ff
        /*0e50*/ 	.word	0x00000000
        /*0e54*/ 	.short	0x0101
        /*0e56*/ 	.byte	0x04
	.zero		1


	//   ....[36]....
        /*0e58*/ 	.word	0x00009d60
        /*0e5c*/ 	.word	0x000000ff
        /*0e60*/ 	.word	0x0009a000
        /*0e64*/ 	.short	0x010a
        /*0e66*/ 	.byte	0x06
	.zero		1


	//   ....[37]....
        /*0e68*/ 	.word	0x0000e980
        /*0e6c*/ 	.word	0x000000ff
        /*0e70*/ 	.word	0x0009a000
        /*0e74*/ 	.short	0x010a
        /*0e76*/ 	.byte	0x0a
	.zero		1


	//   ....[38]....
        /*0e78*/ 	.word	0x0000f010
        /*0e7c*/ 	.word	0x000000ff
        /*0e80*/ 	.word	0x0009a000
        /*0e84*/ 	.short	0x010a
        /*0e86*/ 	.byte	0x0a
	.zero		1


	//   ....[39]....
        /*0e88*/ 	.word	0x000115b0
        /*0e8c*/ 	.word	0x000000ff
        /*0e90*/ 	.word	0x00000000
        /*0e94*/ 	.short	0x0101
        /*0e96*/ 	.byte	0x0a
	.zero		1


	//   ....[40]....
        /*0e98*/ 	.word	0x00011670
        /*0e9c*/ 	.word	0x000000ff
        /*0ea0*/ 	.word	0x00000000
        /*0ea4*/ 	.short	0x0101
        /*0ea6*/ 	.byte	0x0a
	.zero		1


	//   ....[41]....
        /*0ea8*/ 	.word	0x000118b0
        /*0eac*/ 	.word	0x000000ff
        /*0eb0*/ 	.word	0x0009a000
        /*0eb4*/ 	.short	0x010a
        /*0eb6*/ 	.byte	0x07
	.zero		1


	//   ....[42]....
        /*0eb8*/ 	.word	0x00017500
        /*0ebc*/ 	.word	0x000000ff
        /*0ec0*/ 	.word	0x0009a000
        /*0ec4*/ 	.short	0x010a
        /*0ec6*/ 	.byte	0x0a
	.zero		1


	//   ....[43]....
        /*0ec8*/ 	.word	0x00017d80
        /*0ecc*/ 	.word	0x000000ff
        /*0ed0*/ 	.word	0x0009a000
        /*0ed4*/ 	.short	0x010a
        /*0ed6*/ 	.byte	0x0a
	.zero		1


	//   ....[44]....
        /*0ed8*/ 	.word	0x0001a320
        /*0edc*/ 	.word	0x000000ff
        /*0ee0*/ 	.word	0x00000000
        /*0ee4*/ 	.short	0x0101
        /*0ee6*/ 	.byte	0x0a
	.zero		1


	//   ....[45]....
        /*0ee8*/ 	.word	0x0001a3e0
        /*0eec*/ 	.word	0x000000ff
        /*0ef0*/ 	.word	0x00000000
        /*0ef4*/ 	.short	0x0101
        /*0ef6*/ 	.byte	0x0a
	.zero		1


	//   ....[46]....
        /*0ef8*/ 	.word	0x0001b160
        /*0efc*/ 	.word	0x000000ff
        /*0f00*/ 	.word	0x00000008
        /*0f04*/ 	.short	0x010a
        /*0f06*/ 	.byte	0x04
	.zero		1


	//   ....[47]....
        /*0f08*/ 	.word	0x0001d080
        /*0f0c*/ 	.word	0x00000000
        /*0f10*/ 	.word	0x0009a090
        /*0f14*/ 	.short	0x0101
        /*0f16*/ 	.byte	0x05
	.zero		1


	//   ....[48]....
        /*0f18*/ 	.word	0x0001d1d0
        /*0f1c*/ 	.word	0x00000004
        /*0f20*/ 	.word	0x0009a060
        /*0f24*/ 	.short	0x010a
        /*0f26*/ 	.byte	0x3f
	.zero		1


	//   ....[49]....
        /*0f28*/ 	.word	0x0001d630
        /*0f2c*/ 	.word	0x00000005
        /*0f30*/ 	.word	0x0009a028
        /*0f34*/ 	.short	0x010a
        /*0f36*/ 	.byte	0x3f
	.zero		1


	//   ....[50]....
        /*0f38*/ 	.word	0x0001dad0
        /*0f3c*/ 	.word	0x00000005
        /*0f40*/ 	.word	0x0009a060
        /*0f44*/ 	.short	0x010a
        /*0f46*/ 	.byte	0x3f
	.zero		1


	//   ....[51]....
        /*0f48*/ 	.word	0x0001dfa0
        /*0f4c*/ 	.word	0x00000004
        /*0f50*/ 	.word	0x0009a028
        /*0f54*/ 	.short	0x010a
        /*0f56*/ 	.byte	0x3f
	.zero		1


	//   ....[52]....
        /*0f58*/ 	.word	0x0001e530
        /*0f5c*/ 	.word	0x00000006
        /*0f60*/ 	.word	0x0009a028
        /*0f64*/ 	.short	0x010a
        /*0f66*/ 	.byte	0x3f
	.zero		1


	//   ....[53]....
        /*0f68*/ 	.word	0x0001ea00
        /*0f6c*/ 	.word	0x00000006
        /*0f70*/ 	.word	0x0009a028
        /*0f74*/ 	.short	0x010a
        /*0f76*/ 	.byte	0x3f
	.zero		1


	//   ....[54]....
        /*0f78*/ 	.word	0x0001eec0
        /*0f7c*/ 	.word	0x00000003
        /*0f80*/ 	.word	0x0009a050
        /*0f84*/ 	.short	0x010a
        /*0f86*/ 	.byte	0x3f
	.zero		1


	//   ....[55]....
        /*0f88*/ 	.word	0x0001ef40
        /*0f8c*/ 	.word	0x00000003
        /*0f90*/ 	.word	0x0009a000
        /*0f94*/ 	.short	0x010a
        /*0f96*/ 	.byte	0x3f
	.zero		1


	//   ....[56]....
        /*0f98*/ 	.word	0x0001efa0
        /*0f9c*/ 	.word	0x00000004
        /*0fa0*/ 	.word	0xfffffff8
        /*0fa4*/ 	.short	0x010a
        /*0fa6*/ 	.byte	0x3f
	.zero		1


	//   ....[57]....
        /*0fa8*/ 	.word	0x0001f020
        /*0fac*/ 	.word	0x00000003
        /*0fb0*/ 	.word	0x0009a008
        /*0fb4*/ 	.short	0x010a
        /*0fb6*/ 	.byte	0x3f
	.zero		1


	//   ....[58]....
        /*0fb8*/ 	.word	0x0001f080
        /*0fbc*/ 	.word	0x00000005
        /*0fc0*/ 	.word	0x0009a000
        /*0fc4*/ 	.short	0x010a
        /*0fc6*/ 	.byte	0x3f
	.zero		1


	//   ....[59]....
        /*0fc8*/ 	.word	0x0001f0e0
        /*0fcc*/ 	.word	0x00000003
        /*0fd0*/ 	.word	0x0009a000
        /*0fd4*/ 	.short	0x010a
        /*0fd6*/ 	.byte	0x3f
	.zero		1


	//   ....[60]....
        /*0fd8*/ 	.word	0x0001f140
        /*0fdc*/ 	.word	0x00000004
        /*0fe0*/ 	.word	0x0009a000
        /*0fe4*/ 	.short	0x010a
        /*0fe6*/ 	.byte	0x3f
	.zero		1


	//   ....[61]....
        /*0fe8*/ 	.word	0x0001f1a0
        /*0fec*/ 	.word	0x00000003
        /*0ff0*/ 	.word	0x0009a000
        /*0ff4*/ 	.short	0x010a
        /*0ff6*/ 	.byte	0x3f
	.zero		1


	//   ....[62]....
        /*0ff8*/ 	.word	0x0001f200
        /*0ffc*/ 	.word	0x00000003
        /*1000*/ 	.word	0x00000008
        /*1004*/ 	.short	0x010a
        /*1006*/ 	.byte	0x3f
	.zero		1


	//   ....[63]....
        /*1008*/ 	.word	0x0001f250
        /*100c*/ 	.word	0x00000004
        /*1010*/ 	.word	0x0009a060
        /*1014*/ 	.short	0x010a
        /*1016*/ 	.byte	0x3f
	.zero		1


	//   ....[64]....
        /*1018*/ 	.word	0x0001f2a0
        /*101c*/ 	.word	0x00000005
        /*1020*/ 	.word	0x0009a028
        /*1024*/ 	.short	0x010a
        /*1026*/ 	.byte	0x3f
	.zero		1


	//   ....[65]....
        /*1028*/ 	.word	0x0001f2f0
        /*102c*/ 	.word	0x00000005
        /*1030*/ 	.word	0x0009a060
        /*1034*/ 	.short	0x010a
        /*1036*/ 	.byte	0x3f
	.zero		1


	//   ....[66]....
        /*1038*/ 	.word	0x0001f340
        /*103c*/ 	.word	0x00000004
        /*1040*/ 	.word	0x0009a028
        /*1044*/ 	.short	0x010a
        /*1046*/ 	.byte	0x3f
	.zero		1


	//   ....[67]....
        /*1048*/ 	.word	0x0001f390
        /*104c*/ 	.word	0x00000006
        /*1050*/ 	.word	0x0009a028
        /*1054*/ 	.short	0x010a
        /*1056*/ 	.byte	0x3f
	.zero		1


	//   ....[68]....
        /*1058*/ 	.word	0x0001f3e0
        /*105c*/ 	.word	0x00000006
        /*1060*/ 	.word	0x0009a028
        /*1064*/ 	.short	0x010a
        /*1066*/ 	.byte	0x3f
	.zero		1


	//----- nvinfo : EIATTR_NUM_MBARRIERS
	.align		4
.L_40:
        /*1068*/ 	.byte	0x03, 0x38
        /*106a*/ 	.short	0x001e


	//----- nvinfo : EIATTR_EXIT_INSTR_OFFSETS
	.align		4
        /*106c*/ 	.byte	0x04, 0x1c
        /*106e*/ 	.short	(.L_42 - .L_41)


	//   ....[0]....
.L_41:
        /*1070*/ 	.word	0x00000a30


	//   ....[1]....
        /*1074*/ 	.word	0x0001d090


	//   ....[2]....
        /*1078*/ 	.word	0x0001d0d0


	//   ....[3]....
        /*107c*/ 	.word	0x0001e400


	//   ....[4]....
        /*1080*/ 	.word	0x0001eea0


	//----- nvinfo : EIATTR_MAX_THREADS
	.align		4
.L_42:
        /*1084*/ 	.byte	0x04, 0x05
        /*1086*/ 	.short	(.L_44 - .L_43)
.L_43:
        /*1088*/ 	.word	0x00000180
        /*108c*/ 	.word	0x00000001
        /*1090*/ 	.word	0x00000001


	//----- nvinfo : EIATTR_CRS_STACK_SIZE
	.align		4
.L_44:
        /*1094*/ 	.byte	0x04, 0x1e
        /*1096*/ 	.short	(.L_46 - .L_45)
.L_45:
        /*1098*/ 	.word	0x00000000


	//----- nvinfo : EIATTR_CBANK_PARAM_SIZE
	.align		4
.L_46:
        /*109c*/ 	.byte	0x03, 0x19
        /*109e*/ 	.short	0x0870


	//----- nvinfo : EIATTR_PARAM_CBANK
	.align		4
        /*10a0*/ 	.byte	0x04, 0x0a
        /*10a2*/ 	.short	(.L_48 - .L_47)
	.align		4
.L_47:
        /*10a4*/ 	.word	index@(.nv.constant0._ZN7cutlass13device_kernelINS_4fmha6kernel28FmhaKernelTmaWarpSpecializedINS1_10collective30FmhaMainloopTmaWarpSpecializedINS_10bfloat16_tEffN4cute5tupleIJNS7_1CILi128EEENS9_ILi256EEENS9_ILi224EEEEEENS8_IJiNS9_ILi1EEENS8_IJiiEEEEEESG_SG_NS4_14ResidualFusionEJEEENS4_15FmhaFwdEpilogueIS6_fNS8_IJNS9_ILi64EEESC_SB_EEEEENS2_23IndividualTileSchedulerEJEEEEEvNT_6ParamsE)
        /*10a8*/ 	.short	0x0210
        /*10aa*/ 	.short	0x0870


	//----- nvinfo : EIATTR_SW_WAR
	.align		4
.L_48:
        /*10ac*/ 	.byte	0x04, 0x36
        /*10ae*/ 	.short	(.L_50 - .L_49)
.L_49:
        /*10b0*/ 	.word	0x00000008
.L_50:


//--------------------- .nv.callgraph             --------------------------
	.section	.nv.callgraph,"",@"SHT_CUDA_CALLGRAPH"
	.align	4
	.sectionentsize	8
	.align		4
        /*0000*/ 	.word	0x00000000
	.align		4
        /*0004*/ 	.word	0xffffffff
	.align		4
        /*0008*/ 	.word	index@(_ZN7cutlass13device_kernelINS_4fmha6kernel28FmhaKernelTmaWarpSpecializedINS1_10collective30FmhaMainloopTmaWarpSpecializedINS_10bfloat16_tEffN4cute5tupleIJNS7_1CILi128EEENS9_ILi256EEENS9_ILi224EEEEEENS8_IJiNS9_ILi1EEENS8_IJiiEEEEEESG_SG_NS4_14ResidualFusionEJEEENS4_15FmhaFwdEpilogueIS6_fNS8_IJNS9_ILi64EEESC_SB_EEEEENS2_23IndividualTileSchedulerEJEEEEEvNT_6ParamsE)
	.align		4
        /*000c*/ 	.word	index@(__assertfail)
	.align		4
        /*0010*/ 	.word	0x00000000
	.align		4
        /*0014*/ 	.word	0xfffffffe
	.align		4
        /*0018*/ 	.word	0x00000000
	.align		4
        /*001c*/ 	.word	0xfffffffd
	.align		4
        /*0020*/ 	.word	0x00000000
	.align		4
        /*0024*/ 	.word	0xfffffffc


//--------------------- .nv.constant4             --------------------------
	.section	.nv.constant4,"a",@progbits
	.align	8
	.align		8
.nv.constant4:
        /*0000*/ 	.dword	__assertfail
	.align		8
        /*0008*/ 	.dword	__unnamed_1
	.align		8
        /*0010*/ 	.dword	__unnamed_2
	.align		8
        /*0018*/ 	.dword	_ZN39_INTERNAL_e0980c4a_4_k_cu_fc55b7c2_29474cuda3std3__45__cpo5beginE
	.align		8
        /*0020*/ 	.dword	_ZN39_INTERNAL_e0980c4a_4_k_cu_fc55b7c2_29474cuda3std3__45__cpo3endE
	.align		8
        /*0028*/ 	.dword	_ZN39_INTERNAL_e0980c4a_4_k_cu_fc55b7c2_29474cuda3std3__45__cpo6cbeginE
	.align		8
        /*0030*/ 	.dword	_ZN39_INTERNAL_e0980c4a_4_k_cu_fc55b7c2_29474cuda3std3__45__cpo4cendE
	.align		8
        /*0038*/ 	.dword	_ZN39_INTERNAL_e0980c4a_4_k_cu_fc55b7c2_29474cuda3std3__441_GLOBAL__N__e0980c4a_4_k_cu_fc55b7c2_29476ignoreE
	.align		8
        /*0040*/ 	.dword	_ZN39_INTERNAL_e0980c4a_4_k_cu_fc55b7c2_29474cuda3std3__419piecewise_constructE
	.align		8
        /*0048*/ 	.dword	_ZN39_INTERNAL_e0980c4a_4_k_cu_fc55b7c2_29474cuda3std3__48in_placeE
	.align		8
        /*0050*/ 	.dword	_ZN39_INTERNAL_e0980c4a_4_k_cu_fc55b7c2_29474cuda3std6ranges3__45__cpo4swapE
	.align		8
        /*0058*/ 	.dword	_ZN39_INTERNAL_e0980c4a_4_k_cu_fc55b7c2_29474cuda3std6ranges3__45__cpo9iter_moveE
	.align		8
        /*0060*/ 	.dword	_ZN39_INTERNAL_e0980c4a_4_k_cu_fc55b7c2_29474cute7productE
	.align		8
        /*0068*/ 	.dword	_ZN39_INTERNAL_e0980c4a_4_k_cu_fc55b7c2_29474cute1_E
	.align		8
        /*0070*/ 	.dword	$str$24
	.align		8
        /*0078*/ 	.dword	$str$25


//--------------------- .text._ZN7cutlass13device_kernelINS_4fmha6kernel28FmhaKernelTmaWarpSpecializedINS1_10collective30FmhaMainloopTmaWarpSpecializedINS_10bfloat16_tEffN4cute5tupleIJNS7_1CILi128EEENS9_ILi256EEENS9_ILi224EEEEEENS8_IJiNS9_ILi1EEENS8_IJiiEEEEEESG_SG_NS4_14ResidualFusionEJEEENS4_15FmhaFwdEpilogueIS6_fNS8_IJNS9_ILi64EEESC_SB_EEEEENS2_23IndividualTileSchedulerEJEEEEEvNT_6ParamsE --------------------------
	.section	.text._ZN7cutlass13device_kernelINS_4fmha6kernel28FmhaKernelTmaWarpSpecializedINS1_10collective30FmhaMainloopTmaWarpSpecializedINS_10bfloat16_tEffN4cute5tupleIJNS7_1CILi128EEENS9_ILi256EEENS9_ILi224EEEEEENS8_IJiNS9_ILi1EEENS8_IJiiEEEEEESG_SG_NS4_14ResidualFusionEJEEENS4_15FmhaFwdEpilogueIS6_fNS8_IJNS9_ILi64EEESC_SB_EEEEENS2_23IndividualTileSchedulerEJEEEEEvNT_6ParamsE,"ax",@progbits
	.align	128
.text._ZN7cutlass13device_kernelINS_4fmha6kernel28FmhaKernelTmaWarpSpecializedINS1_10collective30FmhaMainloopTmaWarpSpecializedINS_10bfloat16_tEffN4cute5tupleIJNS7_1CILi128EEENS9_ILi256EEENS9_ILi224EEEEEENS8_IJiNS9_ILi1EEENS8_IJiiEEEEEESG_SG_NS4_14ResidualFusionEJEEENS4_15FmhaFwdEpilogueIS6_fNS8_IJNS9_ILi64EEESC_SB_EEEEENS2_23IndividualTileSchedulerEJEEEEEvNT_6ParamsE:
        .type           _ZN7cutlass13device_kernelINS_4fmha6kernel28FmhaKernelTmaWarpSpecializedINS1_10collective30FmhaMainloopTmaWarpSpecializedINS_10bfloat16_tEffN4cute5tupleIJNS7_1CILi128EEENS9_ILi256EEENS9_ILi224EEEEEENS8_IJiNS9_ILi1EEENS8_IJiiEEEEEESG_SG_NS4_14ResidualFusionEJEEENS4_15FmhaFwdEpilogueIS6_fNS8_IJNS9_ILi64EEESC_SB_EEEEENS2_23IndividualTileSchedulerEJEEEEEvNT_6ParamsE,@function
        .size           _ZN7cutlass13device_kernelINS_4fmha6kernel28FmhaKernelTmaWarpSpecializedINS1_10collective30FmhaMainloopTmaWarpSpecializedINS_10bfloat16_tEffN4cute5tupleIJNS7_1CILi128EEENS9_ILi256EEENS9_ILi224EEEEEENS8_IJiNS9_ILi1EEENS8_IJiiEEEEEESG_SG_NS4_14ResidualFusionEJEEENS4_15FmhaFwdEpilogueIS6_fNS8_IJNS9_ILi64EEESC_SB_EEEEENS2_23IndividualTileSchedulerEJEEEEEvNT_6ParamsE,(.L_x_129 - _ZN7cutlass13device_kernelINS_4fmha6kernel28FmhaKernelTmaWarpSpecializedINS1_10collective30FmhaMainloopTmaWarpSpecializedINS_10bfloat16_tEffN4cute5tupleIJNS7_1CILi128EEENS9_ILi256EEENS9_ILi224EEEEEENS8_IJiNS9_ILi1EEENS8_IJiiEEEEEESG_SG_NS4_14ResidualFusionEJEEENS4_15FmhaFwdEpilogueIS6_fNS8_IJNS9_ILi64EEESC_SB_EEEEENS2_23IndividualTileSchedulerEJEEEEEvNT_6ParamsE)
        .other          _ZN7cutlass13device_kernelINS_4fmha6kernel28FmhaKernelTmaWarpSpecializedINS1_10collective30FmhaMainloopTmaWarpSpecializedINS_10bfloat16_tEffN4cute5tupleIJNS7_1CILi128EEENS9_ILi256EEENS9_ILi224EEEEEENS8_IJiNS9_ILi1EEENS8_IJiiEEEEEESG_SG_NS4_14ResidualFusionEJEEENS4_15FmhaFwdEpilogueIS6_fNS8_IJNS9_ILi64EEESC_SB_EEEEENS2_23IndividualTileSchedulerEJEEEEEvNT_6ParamsE,@"STO_CUDA_ENTRY STV_DEFAULT"
_ZN7cutlass13device_kernelINS_4fmha6kernel28FmhaKernelTmaWarpSpecializedINS1_10collective30FmhaMainloopTmaWarpSpecializedINS_10bfloat16_tEffN4cute5tupleIJNS7_1CILi128EEENS9_ILi256EEENS9_ILi224EEEEEENS8_IJiNS9_ILi1EEENS8_IJiiEEEEEESG_SG_NS4_14ResidualFusionEJEEENS4_15FmhaFwdEpilogueIS6_fNS8_IJNS9_ILi64EEESC_SB_EEEEENS2_23IndividualTileSchedulerEJEEEEEvNT_6ParamsE:
[----:B------:R-:W1:Y:S02]  /*0000*/  LDC R1, c[0x0][0x28] ;  /* 0x00000a00ff017b82 */ /* 0x000e640000000800 */
[----:B-1----:R-:W-:Y:S01]  /*0010*/  IADD3 R1, R1, -0x118, RZ ;  /* 0xfffffee801017810 */ /* 0x002fe20007ffe0ff */
[----:B------:R-:W1:Y:S01]  /*0020*/  S2R R0, SR_TID.X ;  /* 0x0000000000007919 */ /* 0x000e620000002100 */
[----:B------:R-:W-:Y:S01]  /*0030*/  ELECT P1, URZ, PT ;  /* 0x00000000003f782f */ /* 0x000fe20003820000 */
[----:B------:R-:W-:Y:S01]  /*0040*/  BSSY B0, `(.L_x_0) ;  /* 0x0000017000007945 */ /* 0x000fe20003800000 */
[----:B-1----:R-:W-:-:S05]  /*0050*/  SHF.R.U32.HI R2, RZ, 0x5, R0 ;  /* 0x00000005ff027819 */ /* 0x002fca0000011600 */
[----:B------:R-:W1:Y:S02]  /*0060*/  SHFL.IDX PT, R3, R2, RZ, 0x1f ;  /* 0x00001fff02037589 */ /* 0x000e6400000e0000 */
[----:B-1----:R-:W-:Y:S02]  /*0070*/  R2UR UR4, R3 ;  /* 0x00000000030472ca */ /* 0x002fe400000e0000 */
[----:B------:R-:W-:-:S06]  /*0080*/  SHF.R.U32.HI R3, RZ, 0x7, R0 ;  /* 0x00000007ff037819 */ /* 0x000fcc0000011600 */
[----:B------:R-:W1:Y:S05]  /*0090*/  SHFL.IDX PT, R3, R3, RZ, 0x1f ;  /* 0x00001fff03037589 */ /* 0x000e6a00000e0000 */
[----:B------:R-:W-:Y:S02]  /*00a0*/  USHF.R.S32.HI UR5, URZ, 0x1f, UR4 ;  /* 0x0000001f3f057899 */ /* 0x000fe40008011404 */
[----:B------:R-:W-:Y:S02]  /*00b0*/  ISETP.NE.OR P0, PT, RZ, UR4, !P1 ;  /* 0x00000004ff007c0c */ /* 0x000fe4000cf05670 */
[----:B------:R-:W-:-:S04]  /*00c0*/  ULEA.HI UR5, UR5, UR4, URZ, 0x2 ;  /* 0x0000000405057291 */ /* 0x000fc8000f8f103f */
[----:B------:R-:W-:-:S04]  /*00d0*/  ULOP3.LUT UR5, UR5, 0xfffffffc, URZ, 0xc0, !UPT ;  /* 0xfffffffc05057892 */ /* 0x000fc8000f8ec03f */
[----:B------:R-:W-:-:S03]  /*00e0*/  UIADD3 UR8, UR4, -UR5, URZ ;  /* 0x8000000504087290 */ /* 0x000fc6000fffe03f */
[----:B------:R-:W-:Y:S09]  /*00f0*/  @P0 BRA `(.L_x_1) ;  /* 0x00000000002c0947 */ /* 0x000ff20003800000 */
[----:B------:R-:W-:Y:S02]  /*0100*/  ULDC.64 UR4, c[0x0][0x198] ;  /* 0x0000660000047ab9 */ /* 0x000fe40000000a00 */
[----:B------:R-:W-:Y:S02]  /*0110*/  UIADD3 UR6, UP0, UR4, 0xf0, URZ ;  /* 0x000000f004067890 */ /* 0x000fe4000ff1e03f */
[----:B------:R-:W-:Y:S02]  /*0120*/  UIADD3 UR10, UP1, UR4, 0x1f0, URZ ;  /* 0x000001f0040a7890 */ /* 0x000fe4000ff3e03f */
[----:B------:R-:W-:Y:S02]  /*0130*/  UIADD3 UR4, UP2, UR4, 0x2f0, URZ ;  /* 0x000002f004047890 */ /* 0x000fe4000ff5e03f */
[----:B------:R-:W-:Y:S02]  /*0140*/  UIADD3.X UR7, URZ, UR5, URZ, UP0, !UPT ;  /* 0x000000053f077290 */ /* 0x000fe400087fe43f */
[----:B------:R-:W-:-:S02]  /*0150*/  UIADD3.X UR11, URZ, UR5, URZ, UP1, !UPT ;  /* 0x000000053f0b7290 */ /* 0x000fc40008ffe43f */
[----:B------:R-:W-:-:S05]  /*0160*/  UIADD3.X UR5, URZ, UR5, URZ, UP2, !UPT ;  /* 0x000000053f057290 */ /* 0x000fca00097fe43f */
[----:B------:R2:W-:Y:S02]  /*0170*/  UTMACCTL.PF [UR6] ;  /* 0x00000000060079b9 */ /* 0x0005e40008040000 */
[----:B------:R2:W-:Y:S02]  /*0180*/  UTMACCTL.PF [UR10] ;  /* 0x000000000a0079b9 */ /* 0x0005e40008040000 */
[----:B------:R2:W-:Y:S02]  /*0190*/  UTMACCTL.PF [UR4] ;  /* 0x00000000040079b9 */ /* 0x0005e40008040000 */
[----:B--2---:R-:W-:Y:S01]  /*01a0*/  NOP ;  /* 0x0000000000007918 */ /* 0x004fe20000000000 */
.L_x_1:
[----:B------:R-:W-:Y:S05]  /*01b0*/  BSYNC B0 ;  /* 0x0000000000007941 */ /* 0x000fea0003800000 */
.L_x_0:
[----:B------:R-:W2:Y:S01]  /*01c0*/  SHFL.IDX PT, R4, R2, RZ, 0x1f ;  /* 0x00001fff02047589 */ /* 0x000ea200000e0000 */
[----:B-1----:R-:W-:Y:S01]  /*01d0*/  R2UR UR4, R3 ;  /* 0x00000000030472ca */ /* 0x002fe200000e0000 */
[----:B------:R-:W-:-:S12]  /*01e0*/  UISETP.NE.AND UP0, UPT, UR8, 0x1, UPT ;  /* 0x000000010800788c */ /* 0x000fd8000bf05270 */
[----:B------:R-:W-:Y:S01]  /*01f0*/  MOV R5, UR4 ;  /* 0x0000000400057c02 */ /* 0x000fe20008000f00 */
[----:B------:R-:W-:Y:S02]  /*0200*/  UIADD3 UR10, UR4, -0x1, URZ ;  /* 0xffffffff040a7890 */ /* 0x000fe4000fffe03f */
[----:B------:R-:W-:Y:S02]  /*0210*/  UISETP.EQ.AND UP0, UPT, UR4, URZ, !UP0 ;  /* 0x0000003f0400728c */ /* 0x000fe4000c702270 */
[----:B------:R1:W-:Y:S01]  /*0220*/  STL [R1+0xa8], R5 ;  /* 0x0000a80501007387 */ /* 0x0003e20000100800 */
[----:B------:R-:W-:Y:S02]  /*0230*/  UISETP.GE.U32.AND UP1, UPT, UR10, 0x4, UPT ;  /* 0x000000040a00788c */ /* 0x000fe4000bf26070 */
[----:B------:R-:W-:Y:S01]  /*0240*/  USEL UR15, URZ, 0x1, !UP0 ;  /* 0x000000013f0f7887 */ /* 0x000fe2000c000000 */
[----:B--2---:R-:W-:-:S03]  /*0250*/  ISETP.NE.AND P0, PT, R4, RZ, PT ;  /* 0x000000ff0400720c */ /* 0x004fc60003f05270 */
[----:B------:R-:W-:-:S10]  /*0260*/  USEL UR15, UR15, 0x2, UP1 ;  /* 0x000000020f0f7887 */ /* 0x000fd40008800000 */
[----:B-1----:R-:W-:Y:S05]  /*0270*/  @P0 BRA `(.L_x_2) ;  /* 0x0000000000480947 */ /* 0x002fea0003800000 */
[----:B------:R-:W1:Y:S01]  /*0280*/  S2UR UR9, SR_CgaCtaId ;  /* 0x00000000000979c3 */ /* 0x000e620000008800 */
[----:B------:R-:W-:Y:S01]  /*0290*/  UMOV UR4, 0x400 ;  /* 0x0000040000047882 */ /* 0x000fe20000000000 */
[----:B------:R-:W-:Y:S01]  /*02a0*/  UMOV UR5, 0x1 ;  /* 0x0000000100057882 */ /* 0x000fe20000000000 */
[----:B------:R-:W-:Y:S01]  /*02b0*/  UMOV UR6, 0x80 ;  /* 0x0000008000067882 */ /* 0x000fe20000000000 */
[----:B------:R-:W-:Y:S01]  /*02c0*/  ELECT P0, URZ, PT ;  /* 0x00000000003f782f */ /* 0x000fe20003800000 */
[----:B------:R-:W-:-:S04]  /*02d0*/  UIADD3 UR6, -UR6, 0x100000, URZ ;  /* 0x0010000006067890 */ /* 0x000fc8000fffe13f */
[----:B------:R-:W-:Y:S02]  /*02e0*/  USHF.L.U32 UR7, UR6, 0xb, URZ ;  /* 0x0000000b06077899 */ /* 0x000fe4000800063f */
[----:B------:R-:W-:Y:S02]  /*02f0*/  USHF.L.U32 UR6, UR6, 0x1, URZ ;  /* 0x0000000106067899 */ /* 0x000fe4000800063f */
[----:B-1----:R-:W-:Y:S02]  /*0300*/  ULEA UR9, UR9, UR4, 0x18 ;  /* 0x0000000409097291 */ /* 0x002fe4000f8ec03f */
[----:B------:R-:W-:-:S04]  /*0310*/  UIADD3 UR4, -UR5, 0x100000, URZ ;  /* 0x0010000005047890 */ /* 0x000fc8000fffe13f */
[----:B------:R-:W-:Y:S02]  /*0320*/  USHF.L.U32 UR5, UR4, 0xb, URZ ;  /* 0x0000000b04057899 */ /* 0x000fe4000800063f */
[----:B------:R-:W-:Y:S01]  /*0330*/  USHF.L.U32 UR4, UR4, 0x1, URZ ;  /* 0x0000000104047899 */ /* 0x000fe2000800063f */
[----:B------:R-:W1:Y:S11]  /*0340*/  FENCE.VIEW.ASYNC.S ;  /* 0x00000000000073c6 */ /* 0x000e760000000000 */
[----:B-1----:R1:W2:Y:S01]  /*0350*/  SYNCS.EXCH.64 URZ, [UR9+0x9a050], UR4 ;  /* 0x09a05004093f75b2 */ /* 0x0022a20008000100 */
[----:B------:R1:W3:Y:S01]  /*0360*/  SYNCS.EXCH.64 URZ, [UR9+0x9a060], UR6 ;  /* 0x09a06006093f75b2 */ /* 0x0002e20008000100 */
[----:B------:R1:W4:Y:S01]  /*0370*/  SYNCS.EXCH.64 URZ, [UR9+0x9a058], UR4 ;  /* 0x09a05804093f75b2 */ /* 0x0003220008000100 */
[----:B------:R1:W1:Y:S01]  /*0380*/  SYNCS.EXCH.64 URZ, [UR9+0x9a068], UR6 ;  /* 0x09a06806093f75b2 */ /* 0x0002620008000100 */
[----:B------:R-:W-:Y:S01]  /*0390*/  NOP ;  /* 0x0000000000007918 */ /* 0x000fe20000000000 */
.L_x_2:
[----:B------:R-:W5:Y:S01]  /*03a0*/  SHFL.IDX PT, R3, R2, RZ, 0x1f ;  /* 0x00001fff02037589 */ /* 0x000f6200000e0000 */
[----:B------:R-:W-:Y:S01]  /*03b0*/  NOP ;  /* 0x0000000000007918 */ /* 0x000fe20000000000 */
[----:B-----5:R-:W-:-:S13]  /*03c0*/  ISETP.NE.AND P0, PT, R3, RZ, PT ;  /* 0x000000ff0300720c */ /* 0x020fda0003f05270 */
[----:B------:R-:W-:Y:S05]  /*03d0*/  @P0 BRA `(.L_x_3) ;  /* 0x0000000000600947 */ /* 0x000fea0003800000 */
[----:B-1----:R-:W1:Y:S01]  /*03e0*/  S2UR UR5, SR_CgaCtaId ;  /* 0x00000000000579c3 */ /* 0x002e620000008800 */
[----:B------:R-:W-:Y:S01]  /*03f0*/  UMOV UR4, 0x400 ;  /* 0x0000040000047882 */ /* 0x000fe20000000000 */
[----:B------:R-:W-:Y:S01]  /*0400*/  UMOV UR6, 0x1 ;  /* 0x0000000100067882 */ /* 0x000fe20000000000 */
[----:B------:R-:W-:Y:S01]  /*0410*/  UMOV UR11, 0x100 ;  /* 0x00000100000b7882 */ /* 0x000fe20000000000 */
[----:B------:R-:W-:-:S04]  /*0420*/  UIADD3 UR6, -UR6, 0x100000, URZ ;  /* 0x0010000006067890 */ /* 0x000fc8000fffe13f */
[----:B------:R-:W-:Y:S02]  /*0430*/  USHF.L.U32 UR7, UR6, 0xb, URZ ;  /* 0x0000000b06077899 */ /* 0x000fe4000800063f */
[----:B------:R-:W-:Y:S01]  /*0440*/  USHF.L.U32 UR6, UR6, 0x1, URZ ;  /* 0x0000000106067899 */ /* 0x000fe2000800063f */
[----:B------:R-:W-:Y:S01]  /*0450*/  ELECT P0, URZ, PT ;  /* 0x00000000003f782f */ /* 0x000fe20003800000 */
[----:B-1----:R-:W-:Y:S02]  /*0460*/  ULEA UR9, UR5, UR4, 0x18 ;  /* 0x0000000405097291 */ /* 0x002fe4000f8ec03f */
[----:B------:R-:W-:-:S04]  /*0470*/  UIADD3 UR4, -UR11, 0x100000, URZ ;  /* 0x001000000b047890 */ /* 0x000fc8000fffe13f */
[----:B------:R-:W-:Y:S02]  /*0480*/  USHF.L.U32 UR5, UR4, 0xb, URZ ;  /* 0x0000000b04057899 */ /* 0x000fe4000800063f */
[----:B------:R-:W-:Y:S01]  /*0490*/  USHF.L.U32 UR4, UR4, 0x1, URZ ;  /* 0x0000000104047899 */ /* 0x000fe2000800063f */
[----:B------:R-:W1:Y:S03]  /*04a0*/  FENCE.VIEW.ASYNC.S ;  /* 0x00000000000073c6 */ /* 0x000e660000000000 */
[----:B-1----:R1:W1:Y:S08]  /*04b0*/  SYNCS.EXCH.64 URZ, [UR9+0x9a000], UR6 ;  /* 0x09a00006093f75b2 */ /* 0x0022700008000100 */
[----:B------:R1:W1:Y:S01]  /*04c0*/  SYNCS.EXCH.64 URZ, [UR9+0x9a028], UR4 ;  /* 0x09a02804093f75b2 */ /* 0x0002620008000100 */
        /* <DEDUP_REMOVED lines=8> */
[----:B------:R-:W-:Y:S01]  /*0550*/  NOP ;  /* 0x0000000000007918 */ /* 0x000fe20000000000 */
.L_x_3:
        /* <DEDUP_REMOVED lines=21> */
[----:B------:R-:W-:Y:S01]  /*06b0*/  NOP ;  /* 0x0000000000007918 */ /* 0x000fe20000000000 */
.L_x_4:
[----:B------:R-:W5:Y:S01]  /*06c0*/  SHFL.IDX PT, R3, R2, RZ, 0x1f ;  /* 0x00001fff02037589 */ /* 0x000f6200000e0000 */
[----:B------:R-:W-:Y:S01]  /*06d0*/  ELECT P0, URZ, PT ;  /* 0x00000000003f782f */ /* 0x000fe20003800000 */
[----:B------:R-:W-:Y:S01]  /*06e0*/  NOP ;  /* 0x0000000000007918 */ /* 0x000fe20000000000 */
[----:B-1----:R-:W-:Y:S02]  /*06f0*/  UMOV UR4, 0x80 ;  /* 0x0000008000047882 */ /* 0x002fe40000000000 */
[C---:B-----5:R-:W-:Y:S02]  /*0700*/  ISETP.NE.OR P0, PT, R3.reuse, RZ, !P0 ;  /* 0x000000ff0300720c */ /* 0x060fe40004705670 */
[----:B------:R-:W-:-:S11]  /*0710*/  ISETP.NE.AND P2, PT, R3, RZ, PT ;  /* 0x000000ff0300720c */ /* 0x000fd60003f45270 */
[----:B------:R-:W-:Y:S01]  /*0720*/  VOTEU.ALL UP0, P0 ;  /* 0x00000000003f7886 */ /* 0x000fe20000000000 */
[----:B------:R-:W-:Y:S01]  /*0730*/  VOTEU.ALL UP2, P0 ;  /* 0x00000000003f7886 */ /* 0x000fe20000040000 */
[----:B------:R-:W-:Y:S01]  /*0740*/  VOTEU.ALL UP3, P0 ;  /* 0x00000000003f7886 */ /* 0x000fe20000060000 */
[----:B------:R-:W-:Y:S02]  /*0750*/  VOTEU.ALL UP4, P0 ;  /* 0x00000000003f7886 */ /* 0x000fe40000080000 */
[----:B------:R-:W1:Y:S01]  /*0760*/  @!UP0 S2UR UR7, SR_CgaCtaId ;  /* 0x00000000000789c3 */ /* 0x000e620000008800 */
[----:B------:R-:W-:Y:S01]  /*0770*/  @!UP0 UMOV UR6, 0x400 ;  /* 0x0000040000068882 */ /* 0x000fe20000000000 */
[----:B------:R-:W-:-:S04]  /*0780*/  @!UP0 UIADD3 UR4, -UR4, 0x100000, URZ ;  /* 0x0010000004048890 */ /* 0x000fc8000fffe13f */
[----:B------:R-:W-:Y:S02]  /*0790*/  @!UP0 USHF.L.U32 UR5, UR4, 0xb, URZ ;  /* 0x0000000b04058899 */ /* 0x000fe4000800063f */
[----:B------:R-:W-:Y:S02]  /*07a0*/  @!UP0 USHF.L.U32 UR4, UR4, 0x1, URZ ;  /* 0x0000000104048899 */ /* 0x000fe4000800063f */
[----:B-1----:R-:W-:Y:S01]  /*07b0*/  @!UP0 ULEA UR6, UR7, UR6, 0x18 ;  /* 0x0000000607068291 */ /* 0x002fe2000f8ec03f */
[----:B------:R-:W-:Y:S01]  /*07c0*/  VOTEU.ALL UP0, P0 ;  /* 0x00000000003f7886 */ /* 0x000fe20000000000 */
[----:B------:R-:W1:Y:S10]  /*07d0*/  FENCE.VIEW.ASYNC.S ;  /* 0x00000000000073c6 */ /* 0x000e740000000000 */
[----:B-1----:R1:W1:Y:S01]  /*07e0*/  @!UP0 SYNCS.EXCH.64 URZ, [UR6+0x9a090], UR4 ;  /* 0x09a09004063f85b2 */ /* 0x0022620008000100 */
[----:B------:R1:W1:Y:S01]  /*07f0*/  @!UP2 SYNCS.EXCH.64 URZ, [UR6+0x9a098], UR4 ;  /* 0x09a09804063fa5b2 */ /* 0x0002620008000100 */
[----:B------:R1:W1:Y:S01]  /*0800*/  @!UP3 SYNCS.EXCH.64 URZ, [UR6+0x9a0a0], UR4 ;  /* 0x09a0a004063fb5b2 */ /* 0x0002620008000100 */
[----:B------:R1:W1:Y:S01]  /*0810*/  @!UP4 SYNCS.EXCH.64 URZ, [UR6+0x9a0a8], UR4 ;  /* 0x09a0a804063fc5b2 */ /* 0x0002620008000100 */
[----:B------:R-:W-:Y:S01]  /*0820*/  NOP ;  /* 0x0000000000007918 */ /* 0x000fe20000000000 */
[----:B------:R-:W-:Y:S05]  /*0830*/  @P2 BRA `(.L_x_5) ;  /* 0x0000000000582947 */ /* 0x000fea0003800000 */
[----:B-1----:R-:W1:Y:S01]  /*0840*/  S2UR UR5, SR_CgaCtaId ;  /* 0x00000000000579c3 */ /* 0x002e620000008800 */
[----:B------:R-:W-:Y:S01]  /*0850*/  UMOV UR4, 0x400 ;  /* 0x0000040000047882 */ /* 0x000fe20000000000 */
[----:B------:R-:W-:Y:S01]  /*0860*/  UMOV UR6, 0x20 ;  /* 0x0000002000067882 */ /* 0x000fe20000000000 */
[----:B------:R-:W-:Y:S01]  /*0870*/  UMOV UR7, 0x80 ;  /* 0x0000008000077882 */ /* 0x000fe20000000000 */
[----:B------:R-:W-:Y:S01]  /*0880*/  ELECT P0, URZ, PT ;  /* 0x00000000003f782f */ /* 0x000fe20003800000 */
[----:B-1----:R-:W-:Y:S02]  /*0890*/  ULEA UR9, UR5, UR4, 0x18 ;  /* 0x0000000405097291 */ /* 0x002fe4000f8ec03f */
[----:B------:R-:W-:-:S04]  /*08a0*/  UIADD3 UR4, -UR6, 0x100000, URZ ;  /* 0x0010000006047890 */ /* 0x000fc8000fffe13f */
[----:B------:R-:W-:Y:S02]  /*08b0*/  USHF.L.U32 UR5, UR4, 0xb, URZ ;  /* 0x0000000b04057899 */ /* 0x000fe4000800063f */
[----:B------:R-:W-:Y:S02]  /*08c0*/  USHF.L.U32 UR4, UR4, 0x1, URZ ;  /* 0x0000000104047899 */ /* 0x000fe4000800063f */
        /* <DEDUP_REMOVED lines=13> */
.L_x_5:
[----:B-1----:R-:W-:Y:S01]  /*09a0*/  R2UR UR4, R5 ;  /* 0x00000000050472ca */ /* 0x002fe200000e0000 */
[----:B------:R-:W-:Y:S01]  /*09b0*/  NOP ;  /* 0x0000000000007918 */ /* 0x000fe20000000000 */
[----:B------:R-:W-:Y:S01]  /*09c0*/  MOV R2, UR8 ;  /* 0x0000000800027c02 */ /* 0x000fe20008000f00 */
[----:B--234-:R-:W-:Y:S03]  /*09d0*/  BAR.SYNC.DEFER_BLOCKING 0x0 ;  /* 0x0000000000007b1d */ /* 0x01cfe60000010000 */
[----:B------:R-:W-:-:S07]  /*09e0*/  ISETP.EQ.AND P2, PT, R2, 0x1, P1 ;  /* 0x000000010200780c */ /* 0x000fce0000f42270 */
[----:B------:R-:W-:-:S13]  /*09f0*/  ISETP.NE.AND P0, PT, RZ, UR4, PT ;  /* 0x00000004ff007c0c */ /* 0x000fda000bf05270 */
[----:B------:R-:W-:Y:S05]  /*0a00*/  @!P0 BRA `(.L_x_6) ;  /* 0x000001c400a48947 */ /* 0x000fea0003800000 */
[----:B------:R-:W-:-:S06]  /*0a10*/  UISETP.GT.U32.AND UP0, UPT, UR10, 0x3, UPT ;  /* 0x000000030a00788c */ /* 0x000fcc000bf04070 */
[----:B------:R-:W-:-:S13]  /*0a20*/  PLOP3.LUT P0, PT, PT, PT, UP0, 0x80, 0x0 ;  /* 0x000000000000781c */ /* 0x000fda0003f0f008 */
[----:B------:R-:W-:Y:S05]  /*0a30*/  @P0 EXIT ;  /* 0x000000000000094d */ /* 0x000fea0003800000 */
.L_x_7:
[----:B------:R-:W-:-:S08]  /*0a40*/  NOP ;  /* 0x0000000000007918 */ /* 0x000fd00000000000 */
[----:B------:R-:W1:Y:S02]  /*0a50*/  USETMAXREG.TRY_ALLOC.CTAPOOL UP0, 0xf0 ;  /* 0x000000f0000079c8 */ /* 0x000e640008000600 */
[----:B-1----:R-:W-:-:S13]  /*0a60*/  PLOP3.LUT P0, PT, PT, PT, UP0, 0x80, 0x0 ;  /* 0x000000000000781c */ /* 0x002fda0003f0f008 */
[----:B------:R-:W-:Y:S05]  /*0a70*/  @!P0 BRA `(.L_x_7) ;  /* 0xfffffffc00f08947 */ /* 0x000fea000383ffff */
[----:B------:R-:W2:Y:S01]  /*0a80*/  LDL R3, [R1+0xa8] ;  /* 0x0000a80001037983 */ /* 0x000ea20000100800 */
[----:B------:R-:W1:Y:S01]  /*0a90*/  S2UR UR5, SR_CTAID.X ;  /* 0x00000000000579c3 */ /* 0x000e620000002500 */
[----:B------:R-:W-:Y:S01]  /*0aa0*/  UMOV UR11, URZ ;  /* 0x0000003f000b7c82 */ /* 0x000fe20008000000 */
[----:B-1----:R-:W-:-:S05]  /*0ab0*/  MOV R2, UR5 ;  /* 0x0000000500027c02 */ /* 0x002fca0008000f00 */
[----:B------:R1:W-:Y:S01]  /*0ac0*/  STL [R1+0xac], R2 ;  /* 0x0000ac0201007387 */ /* 0x0003e20000100800 */
[----:B--2---:R-:W-:-:S13]  /*0ad0*/  R2UR UR4, R3 ;  /* 0x00000000030472ca */ /* 0x004fda00000e0000 */
[----:B------:R-:W-:-:S03]  /*0ae0*/  UISETP.NE.AND UP0, UPT, UR4, 0x1, UPT ;  /* 0x000000010400788c */ /* 0x000fc6000bf05270 */
[----:B------:R-:W-:-:S03]  /*0af0*/  UMOV UR4, URZ ;  /* 0x0000003f00047c82 */ /* 0x000fc60008000000 */
[----:B------:R-:W-:-:S13]  /*0b00*/  PLOP3.LUT P0, PT, PT, PT, UP0, 0x80, 0x0 ;  /* 0x000000000000781c */ /* 0x000fda0003f0f008 */
[----:B-1----:R-:W-:Y:S05]  /*0b10*/  @!P0 BRA `(.L_x_8) ;  /* 0x0000000000488947 */ /* 0x002fea0003800000 */
[----:B------:R-:W-:Y:S01]  /*0b20*/  R2UR UR5, R3 ;  /* 0x00000000030572ca */ /* 0x000fe200000e0000 */
[----:B------:R-:W-:-:S12]  /*0b30*/  UMOV UR11, 0x1 ;  /* 0x00000001000b7882 */ /* 0x000fd80000000000 */
[----:B------:R-:W-:-:S06]  /*0b40*/  UISETP.NE.AND UP0, UPT, UR5, 0x2, UPT ;  /* 0x000000020500788c */ /* 0x000fcc000bf05270 */
[----:B------:R-:W-:-:S13]  /*0b50*/  PLOP3.LUT P1, PT, PT, PT, UP0, 0x80, 0x0 ;  /* 0x000000000000781c */ /* 0x000fda0003f2f008 */
[----:B------:R-:W-:Y:S05]  /*0b60*/  @!P1 BRA `(.L_x_8) ;  /* 0x0000000000349947 */ /* 0x000fea0003800000 */
[----:B------:R-:W-:-:S13]  /*0b70*/  R2UR UR4, R3 ;  /* 0x00000000030472ca */ /* 0x000fda00000e0000 */
[----:B------:R-:W-:-:S06]  /*0b80*/  UISETP.NE.AND UP0, UPT, UR4, 0x3, UPT ;  /* 0x000000030400788c */ /* 0x000fcc000bf05270 */
[----:B------:R-:W-:-:S13]  /*0b90*/  PLOP3.LUT P1, PT, PT, PT, UP0, 0x80, 0x0 ;  /* 0x000000000000781c */ /* 0x000fda0003f2f008 */
[----:B------:R-:W-:Y:S05]  /*0ba0*/  @!P1 BRA `(.L_x_9) ;  /* 0x00000000001c9947 */ /* 0x000fea0003800000 */
[----:B------:R-:W-:-:S13]  /*0bb0*/  R2UR UR4, R3 ;  /* 0x00000000030472ca */ /* 0x000fda00000e0000 */
[----:B------:R-:W-:-:S11]  /*0bc0*/  UISETP.NE.AND UP0, UPT, UR4, 0x4, UPT ;  /* 0x000000040400788c */ /* 0x000fd6000bf05270 */
[----:B------:R-:W-:Y:S01]  /*0bd0*/  @!UP0 UMOV UR4, 0x1 ;  /* 0x0000000100048882 */ /* 0x000fe20000000000 */
[----:B------:R-:W-:Y:S01]  /*0be0*/  @!UP0 UMOV UR11, 0x1 ;  /* 0x00000001000b8882 */ /* 0x000fe20000000000 */
[----:B------:R-:W-:Y:S01]  /*0bf0*/  @UP0 UMOV UR4, URZ ;  /* 0x0000003f00040c82 */ /* 0x000fe20008000000 */
[----:B------:R-:W-:Y:S01]  /*0c00*/  @UP0 UMOV UR11, URZ ;  /* 0x0000003f000b0c82 */ /* 0x000fe20008000000 */
[----:B------:R-:W-:Y:S05]  /*0c10*/  BRA `(.L_x_8) ;  /* 0x0000000000087947 */ /* 0x000fea0003800000 */
.L_x_9:
[----:B------:R-:W-:Y:S01]  /*0c20*/  UMOV UR4, 0x1 ;  /* 0x0000000100047882 */ /* 0x000fe20000000000 */
[----:B------:R-:W-:-:S05]  /*0c30*/  UMOV UR11, URZ ;  /* 0x0000003f000b7c82 */ /* 0x000fca0008000000 */
.L_x_8:
[----:B------:R-:W-:Y:S05]  /*0c40*/  @!P0 BRA `(.L_x_10) ;  /* 0x0000000000748947 */ /* 0x000fea0003800000 */
[----:B------:R-:W-:-:S13]  /*0c50*/  R2UR UR5, R3 ;  /* 0x00000000030572ca */ /* 0x000fda00000e0000 */
        /* <DEDUP_REMOVED lines=10> */
[----:B------:R-:W-:Y:S05]  /*0d00*/  @P0 BRA `(.L_x_13) ;  /* 0x0000000000580947 */ /* 0x000fea0003800000 */
[----:B------:R-:W-:-:S13]  /*0d10*/  R2UR UR5, R2 ;  /* 0x00000000020572ca */ /* 0x000fda00000e0000 */
[----:B------:R-:W-:-:S06]  /*0d20*/  ULEA UR5, UR5, 0x3, 0x1 ;  /* 0x0000000305057891 */ /* 0x000fcc000f8e083f */
[----:B------:R-:W-:-:S05]  /*0d30*/  MOV R2, UR5 ;  /* 0x0000000500027c02 */ /* 0x000fca0008000f00 */
[----:B------:R4:W-:Y:S01]  /*0d40*/  STL [R1+0xac], R2 ;  /* 0x0000ac0201007387 */ /* 0x0009e20000100800 */
[----:B------:R-:W-:Y:S05]  /*0d50*/  BRA `(.L_x_13) ;  /* 0x0000000000447947 */ /* 0x000fea0003800000 */
.L_x_12:
[----:B------:R-:W2:Y:S02]  /*0d60*/  LDL.LU R2, [R1+0xac] ;  /* 0x0000ac0001027983 */ /* 0x000ea40000300800 */
[----:B--2---:R-:W-:-:S13]  /*0d70*/  R2UR UR5, R2 ;  /* 0x00000000020572ca */ /* 0x004fda00000e0000 */
[----:B------:R-:W-:-:S06]  /*0d80*/  ULEA UR5, UR5, 0x2, 0x1 ;  /* 0x0000000205057891 */ /* 0x000fcc000f8e083f */
[----:B------:R-:W-:-:S05]  /*0d90*/  MOV R2, UR5 ;  /* 0x0000000500027c02 */ /* 0x000fca0008000f00 */
[----:B------:R3:W-:Y:S01]  /*0da0*/  STL [R1+0xac], R2 ;  /* 0x0000ac0201007387 */ /* 0x0007e20000100800 */
[----:B------:R-:W-:Y:S05]  /*0db0*/  BRA `(.L_x_13) ;  /* 0x00000000002c7947 */ /* 0x000fea0003800000 */
.L_x_11:
[----:B------:R-:W2:Y:S02]  /*0dc0*/  LDL.LU R2, [R1+0xac] ;  /* 0x0000ac0001027983 */ /* 0x000ea40000300800 */
[----:B--2---:R-:W-:-:S13]  /*0dd0*/  R2UR UR5, R2 ;  /* 0x00000000020572ca */ /* 0x004fda00000e0000 */
[----:B------:R-:W-:-:S06]  /*0de0*/  ULEA UR5, UR5, 0x1, 0x1 ;  /* 0x0000000105057891 */ /* 0x000fcc000f8e083f */
[----:B------:R-:W-:-:S05]  /*0df0*/  MOV R2, UR5 ;  /* 0x0000000500027c02 */ /* 0x000fca0008000f00 */
[----:B------:R2:W-:Y:S01]  /*0e00*/  STL [R1+0xac], R2 ;  /* 0x0000ac0201007387 */ /* 0x0005e20000100800 */
[----:B------:R-:W-:Y:S05]  /*0e10*/  BRA `(.L_x_13) ;  /* 0x0000000000147947 */ /* 0x000fea0003800000 */
.L_x_10:
[----:B------:R-:W2:Y:S02]  /*0e20*/  LDL.LU R2, [R1+0xac] ;  /* 0x0000ac0001027983 */ /* 0x000ea40000300800 */
[----:B--2---:R-:W-:-:S13]  /*0e30*/  R2UR UR5, R2 ;  /* 0x00000000020572ca */ /* 0x004fda00000e0000 */
[----:B------:R-:W-:-:S06]  /*0e40*/  USHF.L.U32 UR5, UR5, 0x1, URZ ;  /* 0x0000000105057899 */ /* 0x000fcc000800063f */
[----:B------:R-:W-:-:S05]  /*0e50*/  MOV R2, UR5 ;  /* 0x0000000500027c02 */ /* 0x000fca0008000f00 */
[----:B------:R1:W-:Y:S02]  /*0e60*/  STL [R1+0xac], R2 ;  /* 0x0000ac0201007387 */ /* 0x0003e40000100800 */
.L_x_13:
[----:B------:R-:W-:-:S04]  /*0e70*/  ULOP3.LUT UR5, UR15, 0x1, URZ, 0xfc, !UPT ;  /* 0x000000010f057892 */ /* 0x000fc8000f8efc3f */
[----:B------:R-:W-:-:S06]  /*0e80*/  UISETP.NE.AND UP0, UPT, UR5, 0x3, UPT ;  /* 0x000000030500788c */ /* 0x000fcc000bf05270 */
[----:B------:R-:W-:-:S13]  /*0e90*/  PLOP3.LUT P0, PT, PT, PT, UP0, 0x80, 0x0 ;  /* 0x000000000000781c */ /* 0x000fda0003f0f008 */
[----:B------:R-:W-:Y:S05]  /*0ea0*/  @!P0 BRA `(.L_x_14) ;  /* 0x0000000000048947 */ /* 0x000fea0003800000 */
[----:B------:R-:W-:Y:S01]  /*0eb0*/  BPT.TRAP 0x1 ;  /* 0x000000040000795c */ /* 0x000fe20000300000 */
.L_x_14:
[----:B------:R-:W5:Y:S01]  /*0ec0*/  S2UR UR6, SR_CgaCtaId ;  /* 0x00000000000679c3 */ /* 0x000f620000008800 */
[----:B------:R-:W-:Y:S01]  /*0ed0*/  UMOV UR5, 0x400 ;  /* 0x0000040000057882 */ /* 0x000fe20000000000 */
[----:B-1234-:R-:W-:-:S04]  /*0ee0*/  MOV R2, UR4 ;  /* 0x0000000400027c02 */ /* 0x01efc80008000f00 */
[----:B------:R-:W-:Y:S01]  /*0ef0*/  SHF.L.U32 R2, R2, 0x1f, RZ ;  /* 0x0000001f02027819 */ /* 0x000fe200000006ff */
[----:B-----5:R-:W-:-:S04]  /*0f00*/  ULEA UR7, UR6, UR5, 0x18 ;  /* 0x0000000506077291 */ /* 0x020fc8000f8ec03f */
[----:B------:R-:W-:Y:S02]  /*0f10*/  ULEA UR5, UR11, UR7, 0x3 ;  /* 0x000000070b057291 */ /* 0x000fe4000f8e183f */
[----:B------:R-:W-:-:S05]  /*0f20*/  MOV R3, UR7 ;  /* 0x0000000700037c02 */ /* 0x000fca0008000f00 */
[----:B------:R1:W-:Y:S02]  /*0f30*/  STL [R1+0x8c], R3 ;  /* 0x00008c0301007387 */ /* 0x0003e40000100800 */
[----:B------:R-:W2:Y:S01]  /*0f40*/  SYNCS.PHASECHK.TRANS64.TRYWAIT P1, [UR5+0x9a050], R2 ;  /* 0x09a05002ff0075a7 */ /* 0x000ea20008020145 */
[----:B-1----:R-:W-:-:S04]  /*0f50*/  SHF.R.S32.HI R3, RZ, 0x1f, R0 ;  /* 0x0000001fff037819 */ /* 0x002fc80000011400 */
[----:B------:R-:W-:-:S04]  /*0f60*/  LEA.HI R3, R3, R0, RZ, 0x7 ;  /* 0x0000000003037211 */ /* 0x000fc800078f38ff */
[----:B------:R-:W-:-:S04]  /*0f70*/  LOP3.LUT R3, R3, 0xffffff80, RZ, 0xc0, !PT ;  /* 0xffffff8003037812 */ /* 0x000fc800078ec0ff */
[----:B------:R-:W-:-:S04]  /*0f80*/  IADD3 R3, -R3, R0, RZ ;  /* 0x0000000003037210 */ /* 0x000fc80007ffe1ff */
[----:B------:R-:W-:-:S04]  /*0f90*/  SHF.R.S32.HI R0, RZ, 0x1f, R3 ;  /* 0x0000001fff007819 */ /* 0x000fc80000011403 */
[----:B------:R-:W-:-:S04]  /*0fa0*/  LEA.HI R0, R0, R3, RZ, 0x2 ;  /* 0x0000000300007211 */ /* 0x000fc800078f10ff */
[----:B------:R-:W-:-:S04]  /*0fb0*/  LOP3.LUT R0, R0, 0x7ffffffc, RZ, 0xc0, !PT ;  /* 0x7ffffffc00007812 */ /* 0x000fc800078ec0ff */
[----:B------:R-:W-:Y:S01]  /*0fc0*/  IADD3 R0, R3, -R0, RZ ;  /* 0x8000000003007210 */ /* 0x000fe20007ffe0ff */
[----:B--2---:R-:W-:Y:S06]  /*0fd0*/  @!P1 BRA `(.L_x_15) ;  /* 0x000001dc00b49947 */ /* 0x004fec0003800000 */
.L_x_111:
[----:B-1----:R-:W-:Y:S01]  /*0fe0*/  SHF.L.U32 R2, R0, 0x1, RZ ;  /* 0x0000000100027819 */ /* 0x002fe200000006ff */
[----:B------:R-:W-:Y:S06]  /*0ff0*/  @!P0 BRA `(.L_x_16) ;  /* 0x0000000000048947 */ /* 0x000fec0003800000 */
[----:B------:R-:W-:Y:S01]  /*1000*/  BPT.TRAP 0x1 ;  /* 0x000000040000795c */ /* 0x000fe20000300000 */
.L_x_16:
[----:B------:R-:W2:Y:S01]  /*1010*/  LDL R0, [R1+0x8c] ;  /* 0x00008c0001007983 */ /* 0x000ea20000100800 */
[----:B------:R-:W-:Y:S02]  /*1020*/  ISETP.NE.AND P2, PT, RZ, UR10, PT ;  /* 0x0000000aff007c0c */ /* 0x000fe4000bf45270 */
[----:B--2---:R-:W-:Y:S02]  /*1030*/  R2UR UR4, R0 ;  /* 0x00000000000472ca */ /* 0x004fe400000e0000 */
[----:B------:R-:W-:-:S11]  /*1040*/  SHF.L.U32 R0, RZ, 0x1f, RZ ;  /* 0x0000001fff007819 */ /* 0x000fd600000006ff */
[----:B------:R-:W1:Y:S01]  /*1050*/  SYNCS.PHASECHK.TRANS64.TRYWAIT P1, [UR4+0x9a000], R0 ;  /* 0x09a00000ff0075a7 */ /* 0x000e620008020144 */
[----:B------:R-:W-:Y:S01]  /*1060*/  UIADD3 UR14, UR4, 0x9a090, URZ ;  /* 0x0009a090040e7890 */ /* 0x000fe2000fffe03f */
[----:B-1----:R-:W-:Y:S11]  /*1070*/  @!P1 BRA `(.L_x_17) ;  /* 0x000001dc00a49947 */ /* 0x002ff60003800000 */
.L_x_112:
[----:B-1----:R-:W2:Y:S02]  /*1080*/  LDL R3, [R1+0xa8] ;  /* 0x0000a80001037983 */ /* 0x002ea40000100800 */
[----:B--2---:R-:W-:Y:S02]  /*1090*/  R2UR UR4, R3 ;  /* 0x00000000030472ca */ /* 0x004fe400000e0000 */
[----:B------:R-:W-:-:S04]  /*10a0*/  SEL R3, RZ, 0x1, P2 ;  /* 0x00000001ff037807 */ /* 0x000fc80001000000 */
[----:B------:R-:W-:-:S07]  /*10b0*/  SHF.L.U32 R3, R3, 0x1f, RZ ;  /* 0x0000001f03037819 */ /* 0x000fce00000006ff */
[----:B------:R-:W-:-:S09]  /*10c0*/  ULEA UR4, UR4, UR14, 0x3 ;  /* 0x0000000e04047291 */ /* 0x000fd2000f8e183f */
[----:B------:R-:W1:Y:S02]  /*10d0*/  SYNCS.PHASECHK.TRANS64.TRYWAIT P1, [UR4+-0x8], R3 ;  /* 0xfffff803ff0075a7 */ /* 0x000e640008020144 */
[----:B-1----:R-:W-:Y:S05]  /*10e0*/  @!P1 BRA `(.L_x_18) ;  /* 0x000001dc00a89947 */ /* 0x002fea0003800000 */
.L_x_113:
[----:B------:R-:W2:Y:S01]  /*10f0*/  LDL R167, [R1+0x8c] ;  /* 0x00008c0001a77983 */ /* 0x000ea20000100800 */
[----:B------:R-:W-:Y:S01]  /*1100*/  WARPGROUP.ARRIVE ;  /* 0x00000000000079c5 */ /* 0x000fe20000000000 */
[----:B------:R-:W-:Y:S01]  /*1110*/  UMOV UR7, 0x80000020 ;  /* 0x8000002000077882 */ /* 0x000fe20000000000 */
[----:B------:R-:W-:Y:S01]  /*1120*/  UMOV UR9, 0x80000020 ;  /* 0x8000002000097882 */ /* 0x000fe20000000000 */
[----:B------:R-:W-:Y:S01]  /*1130*/  MOV R5, UR7 ;  /* 0x0000000700057c02 */ /* 0x000fe20008000f00 */
[----:B------:R-:W-:Y:S01]  /*1140*/  UMOV UR57, 0x80000020 ;  /* 0x8000002000397882 */ /* 0x000fe20000000000 */
        /* <DEDUP_REMOVED lines=11> */
[C---:B-1----:R-:W-:Y:S01]  /*1200*/  IADD3 R3, R2.reuse, 0x1, RZ ;  /* 0x0000000102037810 */ /* 0x042fe20007ffe0ff */
[----:B------:R-:W-:Y:S01]  /*1210*/  ULDC UR22, c[0x0][0x604] ;  /* 0x0001810000167ab9 */ /* 0x000fe20000000800 */
[C---:B------:R-:W-:Y:S01]  /*1220*/  IADD3 R6, R2.reuse, 0xb1, RZ ;  /* 0x000000b102067810 */ /* 0x040fe20007ffe0ff */
[----:B------:R-:W-:Y:S01]  /*1230*/  ULDC UR19, c[0x0][0x604] ;  /* 0x0001810000137ab9 */ /* 0x000fe20000000800 */
[C---:B------:R-:W-:Y:S01]  /*1240*/  IADD3 R7, R2.reuse, 0xb8, RZ ;  /* 0x000000b802077810 */ /* 0x040fe20007ffe0ff */
[----:B------:R-:W-:Y:S01]  /*1250*/  ULDC UR23, c[0x0][0x604] ;  /* 0x0001810000177ab9 */ /* 0x000fe20000000800 */
[----:B------:R-:W-:Y:S01]  /*1260*/  IADD3 R8, R2, 0xf0, RZ ;  /* 0x000000f002087810 */ /* 0x000fe20007ffe0ff */
[----:B------:R-:W-:Y:S01]  /*1270*/  ULDC UR26, c[0x0][0x604] ;  /* 0x00018100001a7ab9 */ /* 0x000fe20000000800 */
[----:B------:R-:W-:-:S04]  /*1280*/  USHF.L.U32 UR10, UR10, 0x3, URZ ;  /* 0x000000030a0a7899 */ /* 0x000fc8000800063f */
[----:B------:R-:W-:Y:S01]  /*1290*/  ULOP3.LUT UR10, UR10, 0x8, URZ, 0xc, !UPT ;  /* 0x000000080a0a7892 */ /* 0x000fe2000f8e0c3f */
[----:B--2---:R-:W-:-:S13]  /*12a0*/  R2UR UR5, R167 ;  /* 0x00000000a70572ca */ /* 0x004fda00000e0000 */
[----:B------:R-:W-:Y:S02]  /*12b0*/  USHF.R.U32.HI UR4, URZ, 0x4, UR5 ;  /* 0x000000043f047899 */ /* 0x000fe40008011605 */
[----:B------:R-:W-:Y:S02]  /*12c0*/  UIADD3 UR5, UR5, 0xe000, URZ ;  /* 0x0000e00005057890 */ /* 0x000fe4000fffe03f */
[----:B------:R-:W-:Y:S02]  /*12d0*/  ULOP3.LUT UR4, UR4, 0x3fff, URZ, 0xc0, !UPT ;  /* 0x00003fff04047892 */ /* 0x000fe4000f8ec03f */
[----:B------:R-:W-:Y:S02]  /*12e0*/  USHF.R.U32.HI UR5, URZ, 0x4, UR5 ;  /* 0x000000043f057899 */ /* 0x000fe40008011605 */
[----:B------:R-:W-:Y:S02]  /*12f0*/  ULOP3.LUT UR4, UR4, 0x10000, URZ, 0xfc, !UPT ;  /* 0x0001000004047892 */ /* 0x000fe4000f8efc3f */
[----:B------:R-:W-:-:S02]  /*1300*/  ULOP3.LUT UR60, UR5, 0x3fff, URZ, 0xc0, !UPT ;  /* 0x00003fff053c7892 */ /* 0x000fc4000f8ec03f */
[----:B------:R-:W-:Y:S02]  /*1310*/  UIMAD UR11, UR11, 0x700, UR4 ;  /* 0x000007000b0b78a4 */ /* 0x000fe4000f8e0204 */
[----:B------:R-:W-:Y:S01]  /*1320*/  ULOP3.LUT UR18, UR60, 0x10000, URZ, 0xfc, !UPT ;  /* 0x000100003c127892 */ /* 0x000fe2000f8efc3f */
[----:B------:R-:W-:Y:S01]  /*1330*/  UMOV UR5, UR7 ;  /* 0x0000000700057c82 */ /* 0x000fe20008000000 */
[----:B------:R-:W-:-:S03]  /*1340*/  UIADD3 UR56, UR11, 0x100, URZ ;  /* 0x000001000b387890 */ /* 0x000fc6000fffe03f */
[----:B------:R-:W-:Y:S01]  /*1350*/  UMOV UR6, UR11 ;  /* 0x0000000b00067c82 */ /* 0x000fe20008000000 */
[----:B------:R-:W-:Y:S01]  /*1360*/  UIADD3 UR58, UR18, 0x400, URZ ;  /* 0x00000400123a7890 */ /* 0x000fe2000fffe03f */
[----:B------:R-:W-:Y:S01]  /*1370*/  MOV R4, UR6 ;  /* 0x0000000600047c02 */ /* 0x000fe20008000f00 */
[----:B------:R-:W-:Y:S01]  /*1380*/  UMOV UR4, UR6 ;  /* 0x0000000600047c82 */ /* 0x000fe20008000000 */
[----:B------:R-:W-:Y:S01]  /*1390*/  UMOV UR6, UR18 ;  /* 0x0000001200067c82 */ /* 0x000fe20008000000 */
[----:B------:R-:W-:Y:S01]  /*13a0*/  UIADD3 UR12, UR11, 0x200, URZ ;  /* 0x000002000b0c7890 */ /* 0x000fe2000fffe03f */
[----:B------:R-:W-:Y:S01]  /*13b0*/  HGMMA.64x256x16.F32.BF16 R24, gdesc[UR4], RZ, !UPT, gsb0 ;  /* 0x03e00000041879f0 */ /* 0x000fe2000c0018ff */
[----:B------:R-:W-:Y:S01]  /*13c0*/  UIADD3 UR4, UR11, 0x2, URZ ;  /* 0x000000020b047890 */ /* 0x000fe2000fffe03f */
[----:B------:R1:W-:Y:S01]  /*13d0*/  STL.64 [R1+0xa0], R4 ;  /* 0x0000a00401007387 */ /* 0x0003e20000100a00 */
[----:B------:R-:W-:Y:S01]  /*13e0*/  UIADD3 UR6, UR18, 0x2, URZ ;  /* 0x0000000212067890 */ /* 0x000fe2000fffe03f */
[----:B------:R-:W-:Y:S01]  /*13f0*/  UMOV UR5, UR9 ;  /* 0x0000000900057c82 */ /* 0x000fe20008000000 */
[----:B------:R-:W-:Y:S01]  /*1400*/  UMOV UR7, 0x80000020 ;  /* 0x8000002000077882 */ /* 0x000fe20000000000 */
[----:B------:R-:W-:-:S02]  /*1410*/  UIADD3 UR16, UR11, 0x202, URZ ;  /* 0x000002020b107890 */ /* 0x000fc4000fffe03f */
[----:B------:R-:W-:Y:S01]  /*1420*/  UMOV UR8, UR4 ;  /* 0x0000000400087c82 */ /* 0x000fe20008000000 */
[----:B------:R-:W-:Y:S01]  /*1430*/  UIADD3 UR20, UR11, 0x300, URZ ;  /* 0x000003000b147890 */ /* 0x000fe2000fffe03f */
[----:B------:R-:W-:Y:S01]  /*1440*/  UMOV UR4, UR8 ;  /* 0x0000000800047c82 */ /* 0x000fe20008000000 */
[----:B------:R-:W-:Y:S01]  /*1450*/  UIADD3 UR24, UR11, 0x302, URZ ;  /* 0x000003020b187890 */ /* 0x000fe2000fffe03f */
[----:B-1----:R-:W-:Y:S01]  /*1460*/  MOV R4, UR8 ;  /* 0x0000000800047c02 */ /* 0x002fe20008000f00 */
[----:B------:R-:W-:Y:S01]  /*1470*/  UIADD3 UR8, UR11, 0x102, URZ ;  /* 0x000001020b087890 */ /* 0x000fe2000fffe03f */
[----:B------:R-:W-:Y:S01]  /*1480*/  MOV R5, UR9 ;  /* 0x0000000900057c02 */ /* 0x000fe20008000f00 */
[----:B------:R-:W-:Y:S01]  /*1490*/  UMOV UR9, 0x80000020 ;  /* 0x8000002000097882 */ /* 0x000fe20000000000 */
[----:B------:R-:W-:Y:S02]  /*14a0*/  UIADD3 UR28, UR11, 0x400, URZ ;  /* 0x000004000b1c7890 */ /* 0x000fe4000fffe03f */
[----:B------:R-:W-:Y:S01]  /*14b0*/  UIADD3 UR32, UR11, 0x402, URZ ;  /* 0x000004020b207890 */ /* 0x000fe2000fffe03f */
[----:B------:R1:W-:Y:S01]  /*14c0*/  STL.64 [R1+0x98], R4 ;  /* 0x0000980401007387 */ /* 0x0003e20000100a00 */
[----:B------:R-:W-:-:S02]  /*14d0*/  UIADD3 UR36, UR11, 0x500, URZ ;  /* 0x000005000b247890 */ /* 0x000fc4000fffe03f */
[----:B------:R-:W-:Y:S02]  /*14e0*/  UIADD3 UR40, UR11, 0x502, URZ ;  /* 0x000005020b287890 */ /* 0x000fe4000fffe03f */
[----:B------:R-:W-:Y:S02]  /*14f0*/  UIADD3 UR44, UR11, 0x600, URZ ;  /* 0x000006000b2c7890 */ /* 0x000fe4000fffe03f */
[----:B------:R-:W-:-:S03]  /*1500*/  UIADD3 UR52, UR11, 0x602, URZ ;  /* 0x000006020b347890 */ /* 0x000fc6000fffe03f */
[----:B------:R-:W-:Y:S01]  /*1510*/  ULDC UR11, c[0x0][0x604] ;  /* 0x00018100000b7ab9 */ /* 0x000fe20000000800 */
[C---:B-1----:R-:W-:Y:S02]  /*1520*/  IADD3 R4, R2.reuse, 0x8, RZ ;  /* 0x0000000802047810 */ /* 0x042fe40007ffe0ff */
[----:B------:R-:W-:Y:S01]  /*1530*/  IADD3 R5, R2, 0x99, RZ ;  /* 0x0000009902057810 */ /* 0x000fe20007ffe0ff */
[----:B------:R-:W-:Y:S02]  /*1540*/  WARPGROUP.DEPBAR.LE gsb0, 0x0 ;  /* 0x00008000000079c5 */ /* 0x000fe40000010000 */
[----:B------:R-:W-:-:S06]  /*1550*/  WARPGROUP.ARRIVE ;  /* 0x00000000000079c5 */ /* 0x000fcc0000000000 */
[----:B------:R-:W-:Y:S01]  /*1560*/  HGMMA.64x256x16.F32.BF16 R24, gdesc[UR4], R24, gsb0 ;  /* 0x03e00000041879f0 */ /* 0x000fe20008001818 */
[----:B------:R-:W-:Y:S01]  /*1570*/  UIADD3 UR6, UR18, 0x402, URZ ;  /* 0x0000040212067890 */ /* 0x000fe2000fffe03f */
[----:B------:R-:W-:Y:S01]  /*1580*/  UMOV UR4, UR8 ;  /* 0x0000000800047c82 */ /* 0x000fe20008000000 */
[----:B------:R-:W-:Y:S01]  /*1590*/  UMOV UR5, UR9 ;  /* 0x0000000900057c82 */ /* 0x000fe20008000000 */
[----:B------:R-:W-:Y:S01]  /*15a0*/  UMOV UR7, 0x80000020 ;  /* 0x8000002000077882 */ /* 0x000fe20000000000 */
[----:B------:R-:W-:Y:S02]  /*15b0*/  WARPGROUP.DEPBAR.LE gsb0, 0x0 ;  /* 0x00008000000079c5 */ /* 0x000fe40000010000 */
[----:B------:R-:W-:-:S15]  /*15c0*/  WARPGROUP.ARRIVE ;  /* 0x00000000000079c5 */ /* 0x000fde0000000000 */
[----:B------:R-:W-:-:S06]  /*15d0*/  NOP ;  /* 0x0000000000007918 */ /* 0x000fcc0000000000 */
[----:B------:R-:W-:Y:S03]  /*15e0*/  HGMMA.64x256x16.F32.BF16 R24, gdesc[UR56], R24, gsb0 ;  /* 0x03e00000381879f0 */ /* 0x000fe60008001818 */
[----:B------:R-:W-:Y:S02]  /*15f0*/  WARPGROUP.DEPBAR.LE gsb0, 0x0 ;  /* 0x00008000000079c5 */ /* 0x000fe40000010000 */
[----:B------:R-:W-:-:S15]  /*1600*/  WARPGROUP.ARRIVE ;  /* 0x00000000000079c5 */ /* 0x000fde0000000000 */
[----:B------:R-:W-:-:S08]  /*1610*/  NOP ;  /* 0x0000000000007918 */ /* 0x000fd00000000000 */
        /* <DEDUP_REMOVED lines=77> */
[----:B------:R-:W-:Y:S01]  /*1af0*/  ULDC UR18, c[0x0][0x604] ;  /* 0x0001810000127ab9 */ /* 0x000fe20000000800 */
[----:B------:R-:W-:Y:S02]  /*1b00*/  WARPGROUP.DEPBAR.LE gsb0, 0x0 ;  /* 0x00008000000079c5 */ /* 0x000fe40000010000 */
[----:B------:R-:W-:-:S15]  /*1b10*/  WARPGROUP.ARRIVE ;  /* 0x00000000000079c5 */ /* 0x000fde0000000000 */
[----:B------:R-:W-:-:S05]  /*1b20*/  NOP ;  /* 0x0000000000007918 */ /* 0x000fca0000000000 */
[----:B------:R-:W-:Y:S01]  /*1b30*/  HGMMA.64x256x16.F32.BF16 R24, gdesc[UR4], R24, gsb0 ;  /* 0x03e00000041879f0 */ /* 0x000fe20008001818 */
[----:B------:R-:W-:Y:S01]  /*1b40*/  ULDC UR4, c[0x0][0x28c] ;  /* 0x0000a30000047ab9 */ /* 0x000fe20000000800 */
[----:B------:R-:W-:Y:S01]  /*1b50*/  ULDC UR5, c[0x0][0x28c] ;  /* 0x0000a30000057ab9 */ /* 0x000fe20000000800 */
[----:B------:R-:W-:Y:S01]  /*1b60*/  ISETP.GE.AND P2, PT, R3, UR4, PT ;  /* 0x0000000403007c0c */ /* 0x000fe2000bf46270 */
[----:B------:R-:W-:Y:S01]  /*1b70*/  ULDC UR4, c[0x0][0x28c] ;  /* 0x0000a30000047ab9 */ /* 0x000fe20000000800 */
[----:B------:R-:W-:Y:S01]  /*1b80*/  IADD3 R3, R2, 0x9, RZ ;  /* 0x0000000902037810 */ /* 0x000fe20007ffe0ff */
[----:B------:R-:W-:Y:S01]  /*1b90*/  ULDC UR6, c[0x0][0x604] ;  /* 0x0001810000067ab9 */ /* 0x000fe20000000800 */
[----:B------:R-:W-:Y:S01]  /*1ba0*/  ISETP.GE.AND P3, PT, R4, UR5, PT ;  /* 0x0000000504007c0c */ /* 0x000fe2000bf66270 */
[----:B------:R-:W-:Y:S01]  /*1bb0*/  ULDC UR5, c[0x0][0x28c] ;  /* 0x0000a30000057ab9 */ /* 0x000fe20000000800 */
[----:B------:R-:W-:Y:S01]  /*1bc0*/  ISETP.GE.AND P4, PT, R3, UR4, PT ;  /* 0x0000000403007c0c */ /* 0x000fe2000bf86270 */
[----:B------:R-:W-:Y:S01]  /*1bd0*/  ULDC UR4, c[0x0][0x28c] ;  /* 0x0000a30000047ab9 */ /* 0x000fe20000000800 */
[C---:B------:R-:W-:Y:S01]  /*1be0*/  IADD3 R3, R2.reuse, 0x11, RZ ;  /* 0x0000001102037810 */ /* 0x040fe20007ffe0ff */
[----:B------:R-:W-:Y:S01]  /*1bf0*/  ULDC UR7, c[0x0][0x604] ;  /* 0x0001810000077ab9 */ /* 0x000fe20000000800 */
[----:B------:R-:W-:-:S02]  /*1c00*/  IADD3 R4, R2, 0x10, RZ ;  /* 0x0000001002047810 */ /* 0x000fc40007ffe0ff */
[----:B------:R-:W-:Y:S01]  /*1c10*/  ISETP.GE.AND P6, PT, R3, UR4, PT ;  /* 0x0000000403007c0c */ /* 0x000fe2000bfc6270 */
[----:B------:R-:W-:Y:S01]  /*1c20*/  ULDC UR4, c[0x0][0x28c] ;  /* 0x0000a30000047ab9 */ /* 0x000fe20000000800 */
[----:B------:R-:W-:Y:S02]  /*1c30*/  IADD3 R3, R2, 0x19, RZ ;  /* 0x0000001902037810 */ /* 0x000fe40007ffe0ff */
[----:B------:R-:W-:Y:S01]  /*1c40*/  ISETP.GE.AND P5, PT, R4, UR5, PT ;  /* 0x0000000504007c0c */ /* 0x000fe2000bfa6270 */
[----:B------:R-:W-:Y:S01]  /*1c50*/  ULDC UR5, c[0x0][0x28c] ;  /* 0x0000a30000057ab9 */ /* 0x000fe20000000800 */
[----:B------:R-:W-:-:S04]  /*1c60*/  IADD3 R4, R2, 0x18, RZ ;  /* 0x0000001802047810 */ /* 0x000fc80007ffe0ff */
[----:B------:R-:W-:Y:S01]  /*1c70*/  ISETP.GE.AND P1, PT, R4, UR5, PT ;  /* 0x0000000504007c0c */ /* 0x000fe2000bf26270 */
[----:B------:R-:W-:Y:S01]  /*1c80*/  ULDC UR5, c[0x0][0x28c] ;  /* 0x0000a30000057ab9 */ /* 0x000fe20000000800 */
[C---:B------:R-:W-:Y:S01]  /*1c90*/  IADD3 R4, R2.reuse, 0x98, RZ ;  /* 0x0000009802047810 */ /* 0x040fe20007ffe0ff */
[----:B------:R-:W-:Y:S02]  /*1ca0*/  WARPGROUP.DEPBAR.LE gsb0, 0x0 ;  /* 0x00008000000079c5 */ /* 0x000fe40000010000 */
[----:B------:R-:W-:Y:S02]  /*1cb0*/  FSEL R25, R25, -INF , !P2 ;  /* 0xff80000019197808 */ /* 0x000fe40005000000 */
[----:B------:R-:W-:Y:S02]  /*1cc0*/  FSEL R27, R27, -INF , !P2 ;  /* 0xff8000001b1b7808 */ /* 0x000fe40005000000 */
[----:B------:R-:W-:Y:S01]  /*1cd0*/  ISETP.GE.AND P2, PT, R3, UR4, PT ;  /* 0x0000000403007c0c */ /* 0x000fe2000bf46270 */
[----:B------:R-:W-:Y:S01]  /*1ce0*/  ULDC UR4, c[0x0][0x28c] ;  /* 0x0000a30000047ab9 */ /* 0x000fe20000000800 */
[----:B------:R-:W-:-:S02]  /*1cf0*/  IADD3 R3, R2, 0x20, RZ ;  /* 0x0000002002037810 */ /* 0x000fc40007ffe0ff */
[----:B------:R-:W-:Y:S02]  /*1d00*/  FSEL R28, R28, -INF , !P3 ;  /* 0xff8000001c1c7808 */ /* 0x000fe40005800000 */
[----:B------:R-:W-:Y:S02]  /*1d10*/  FSEL R30, R30, -INF , !P3 ;  /* 0xff8000001e1e7808 */ /* 0x000fe40005800000 */
[----:B------:R-:W-:Y:S01]  /*1d20*/  ISETP.GE.AND P3, PT, R3, UR4, PT ;  /* 0x0000000403007c0c */ /* 0x000fe2000bf66270 */
[----:B------:R-:W-:Y:S01]  /*1d30*/  ULDC UR4, c[0x0][0x28c] ;  /* 0x0000a30000047ab9 */ /* 0x000fe20000000800 */
[----:B------:R-:W-:Y:S02]  /*1d40*/  IADD3 R3, R2, 0x21, RZ ;  /* 0x0000002102037810 */ /* 0x000fe40007ffe0ff */
[----:B------:R-:W-:Y:S02]  /*1d50*/  FSEL R29, R29, -INF , !P4 ;  /* 0xff8000001d1d7808 */ /* 0x000fe40006000000 */
[----:B------:R-:W-:-:S02]  /*1d60*/  FSEL R31, R31, -INF , !P4 ;  /* 0xff8000001f1f7808 */ /* 0x000fc40006000000 */
[----:B------:R-:W-:Y:S01]  /*1d70*/  ISETP.GE.AND P4, PT, R3, UR4, PT ;  /* 0x0000000403007c0c */ /* 0x000fe2000bf86270 */
[----:B------:R-:W-:Y:S01]  /*1d80*/  ULDC UR4, c[0x0][0x28c] ;  /* 0x0000a30000047ab9 */ /* 0x000fe20000000800 */
[----:B------:R-:W-:Y:S02]  /*1d90*/  IADD3 R3, R2, 0x28, RZ ;  /* 0x0000002802037810 */ /* 0x000fe40007ffe0ff */
        /* <DEDUP_REMOVED lines=14> */
[C---:B------:R-:W-:Y:S02]  /*1e80*/  IADD3 R3, R2.reuse, 0x31, RZ ;  /* 0x0000003102037810 */ /* 0x040fe40007ffe0ff */
        /* <DEDUP_REMOVED lines=119> */
[----:B------:R-:W-:Y:S02]  /*2600*/  FSEL R85, R85, -INF , !P2 ;  /* 0xff80000055557808 */ /* 0x000fe40005000000 */
[----:B------:R-:W-:Y:S02]  /*2610*/  FSEL R87, R87, -INF , !P2 ;  /* 0xff80000057577808 */ /* 0x000fe40005000000 */
[C---:B------:R-:W-:Y:S01]  /*2620*/  ISETP.GE.AND P2, PT, R2.reuse, UR4, PT ;  /* 0x0000000402007c0c */ /* 0x040fe2000bf46270 */
[----:B------:R-:W-:Y:S01]  /*2630*/  ULDC UR4, c[0x0][0x28c] ;  /* 0x0000a30000047ab9 */ /* 0x000fe20000000800 */
[----:B------:R-:W-:Y:S02]  /*2640*/  IADD3 R3, R2, 0x91, RZ ;  /* 0x0000009102037810 */ /* 0x000fe40007ffe0ff */
[----:B------:R-:W-:-:S02]  /*2650*/  FSEL R26, R26, -INF , !P2 ;  /* 0xff8000001a1a7808 */ /* 0x000fc40005000000 */
[----:B------:R-:W-:Y:S02]  /*2660*/  FSEL R88, R88, -INF , !P3 ;  /* 0xff80000058587808 */ /* 0x000fe40005800000 */
[----:B------:R-:W-:Y:S02]  /*2670*/  FSEL R90, R90, -INF , !P3 ;  /* 0xff8000005a5a7808 */ /* 0x000fe40005800000 */
[----:B------:R-:W-:Y:S01]  /*2680*/  ISETP.GE.AND P3, PT, R3, UR5, PT ;  /* 0x0000000503007c0c */ /* 0x000fe2000bf66270 */
[----:B------:R-:W-:Y:S01]  /*2690*/  ULDC UR5, c[0x0][0x28c] ;  /* 0x0000a30000057ab9 */ /* 0x000fe20000000800 */
[----:B------:R-:W-:Y:S02]  /*26a0*/  FMNMX R3, R26, R27, !PT ;  /* 0x0000001b1a037209 */ /* 0x000fe40007800000 */
[----:B------:R-:W-:Y:S02]  /*26b0*/  FSEL R89, R89, -INF , !P4 ;  /* 0xff80000059597808 */ /* 0x000fe40006000000 */
[----:B------:R-:W-:-:S02]  /*26c0*/  FSEL R91, R91, -INF , !P4 ;  /* 0xff8000005b5b7808 */ /* 0x000fc40006000000 */
[----:B------:R-:W-:Y:S01]  /*26d0*/  ISETP.GE.AND P4, PT, R4, UR4, PT ;  /* 0x0000000404007c0c */ /* 0x000fe2000bf86270 */
[----:B------:R-:W-:Y:S01]  /*26e0*/  ULDC UR4, c[0x0][0x28c] ;  /* 0x0000a30000047ab9 */ /* 0x000fe20000000800 */
[----:B------:R-:W-:Y:S02]  /*26f0*/  FMNMX R4, R30, R3, !PT ;  /* 0x000000031e047209 */ /* 0x000fe40007800000 */
[----:B------:R-:W-:Y:S02]  /*2700*/  FSEL R92, R92, -INF , !P5 ;  /* 0xff8000005c5c7808 */ /* 0x000fe40006800000 */
[----:B------:R-:W-:Y:S02]  /*2710*/  FMNMX R3, R31, R4, !PT ;  /* 0x000000041f037209 */ /* 0x000fe40007800000 */
[----:B------:R-:W-:Y:S02]  /*2720*/  FSEL R94, R94, -INF , !P5 ;  /* 0xff8000005e5e7808 */ /* 0x000fe40006800000 */
[----:B------:R-:W-:-:S02]  /*2730*/  FMNMX R4, R34, R3, !PT ;  /* 0x0000000322047209 */ /* 0x000fc40007800000 */
[----:B------:R-:W-:Y:S01]  /*2740*/  ISETP.GE.AND P5, PT, R5, UR4, PT ;  /* 0x0000000405007c0c */ /* 0x000fe2000bfa6270 */
[----:B------:R-:W-:Y:S01]  /*2750*/  ULDC UR4, c[0x0][0x28c] ;  /* 0x0000a30000047ab9 */ /* 0x000fe20000000800 */
[----:B------:R-:W-:Y:S02]  /*2760*/  FMNMX R3, R35, R4, !PT ;  /* 0x0000000423037209 */ /* 0x000fe40007800000 */
[----:B------:R-:W-:Y:S02]  /*2770*/  IADD3 R5, R2, 0xa0, RZ ;  /* 0x000000a002057810 */ /* 0x000fe40007ffe0ff */
[----:B------:R-:W-:Y:S02]  /*2780*/  FMNMX R4, R38, R3, !PT ;  /* 0x0000000326047209 */ /* 0x000fe40007800000 */
[----:B------:R-:W-:Y:S02]  /*2790*/  FSEL R93, R93, -INF , !P6 ;  /* 0xff8000005d5d7808 */ /* 0x000fe40007000000 */
[----:B------:R-:W-:-:S02]  /*27a0*/  FMNMX R3, R39, R4, !PT ;  /* 0x0000000427037209 */ /* 0x000fc40007800000 */
[----:B------:R-:W-:Y:S02]  /*27b0*/  FSEL R95, R95, -INF , !P6 ;  /* 0xff8000005f5f7808 */ /* 0x000fe40007000000 */
[----:B------:R-:W-:Y:S01]  /*27c0*/  ISETP.GE.AND P6, PT, R5, UR4, PT ;  /* 0x0000000405007c0c */ /* 0x000fe2000bfc6270 */
[----:B------:R-:W-:Y:S01]  /*27d0*/  ULDC UR4, c[0x0][0x28c] ;  /* 0x0000a30000047ab9 */ /* 0x000fe20000000800 */
[----:B------:R-:W-:Y:S02]  /*27e0*/  IADD3 R5, R2, 0xa1, RZ ;  /* 0x000000a102057810 */ /* 0x000fe40007ffe0ff */
[----:B------:R-:W-:Y:S02]  /*27f0*/  FMNMX R4, R42, R3, !PT ;  /* 0x000000032a047209 */ /* 0x000fe40007800000 */
[----:B------:R-:W-:Y:S02]  /*2800*/  FSEL R96, R96, -INF , !P1 ;  /* 0xff80000060607808 */ /* 0x000fe40004800000 */
[----:B------:R-:W-:-:S02]  /*2810*/  FSEL R98, R98, -INF , !P1 ;  /* 0xff80000062627808 */ /* 0x000fc40004800000 */
[----:B------:R-:W-:Y:S01]  /*2820*/  ISETP.GE.AND P1, PT, R5, UR4, PT ;  /* 0x0000000405007c0c */ /* 0x000fe2000bf26270 */
[----:B------:R-:W-:Y:S01]  /*2830*/  ULDC UR4, c[0x0][0x28c] ;  /* 0x0000a30000047ab9 */ /* 0x000fe20000000800 */
[----:B------:R-:W-:Y:S02]  /*2840*/  FMNMX R3, R43, R4, !PT ;  /* 0x000000042b037209 */ /* 0x000fe40007800000 */
[----:B------:R-:W-:Y:S02]  /*2850*/  IADD3 R5, R2, 0xa8, RZ ;  /* 0x000000a802057810 */ /* 0x000fe40007ffe0ff */
[----:B------:R-:W-:Y:S02]  /*2860*/  FSEL R97, R97, -INF , !P3 ;  /* 0xff80000061617808 */ /* 0x000fe40005800000 */
[----:B------:R-:W-:Y:S02]  /*2870*/  FSEL R99, R99, -INF , !P3 ;  /* 0xff80000063637808 */ /* 0x000fe40005800000 */
[----:B------:R-:W-:-:S02]  /*2880*/  FMNMX R4, R46, R3, !PT ;  /* 0x000000032e047209 */ /* 0x000fc40007800000 */
[----:B------:R-:W-:Y:S01]  /*2890*/  ISETP.GE.AND P3, PT, R5, UR4, PT ;  /* 0x0000000405007c0c */ /* 0x000fe2000bf66270 */
[----:B------:R-:W-:Y:S01]  /*28a0*/  ULDC UR4, c[0x0][0x28c] ;  /* 0x0000a30000047ab9 */ /* 0x000fe20000000800 */
[----:B------:R-:W-:Y:S02]  /*28b0*/  IADD3 R5, R2, 0xa9, RZ ;  /* 0x000000a902057810 */ /* 0x000fe40007ffe0ff */
[----:B------:R-:W-:Y:S02]  /*28c0*/  FMNMX R3, R47, R4, !PT ;  /* 0x000000042f037209 */ /* 0x000fe40007800000 */
[----:B------:R-:W-:Y:S02]  /*28d0*/  FSEL R100, R100, -INF , !P4 ;  /* 0xff80000064647808 */ /* 0x000fe40006000000 */
[----:B------:R-:W-:Y:S02]  /*28e0*/  FSEL R102, R102, -INF , !P4 ;  /* 0xff80000066667808 */ /* 0x000fe40006000000 */
[----:B------:R-:W-:Y:S01]  /*28f0*/  ISETP.GE.AND P4, PT, R5, UR4, PT ;  /* 0x0000000405007c0c */ /* 0x000fe2000bf86270 */
[----:B------:R-:W-:Y:S01]  /*2900*/  ULDC UR4, c[0x0][0x28c] ;  /* 0x0000a30000047ab9 */ /* 0x000fe20000000800 */
[----:B------:R-:W-:-:S02]  /*2910*/  IADD3 R5, R2, 0xb0, RZ ;  /* 0x000000b002057810 */ /* 0x000fc40007ffe0ff */
[----:B------:R-:W-:Y:S02]  /*2920*/  FSEL R24, R24, -INF , !P2 ;  /* 0xff80000018187808 */ /* 0x000fe40005000000 */
[----:B------:R-:W-:Y:S02]  /*2930*/  FMNMX R4, R50, R3, !PT ;  /* 0x0000000332047209 */ /* 0x000fe40007800000 */
[----:B------:R-:W-:Y:S02]  /*2940*/  FSEL R101, R101, -INF , !P5 ;  /* 0xff80000065657808 */ /* 0x000fe40006800000 */
[----:B------:R-:W-:Y:S02]  /*2950*/  FSEL R103, R103, -INF , !P5 ;  /* 0xff80000067677808 */ /* 0x000fe40006800000 */
[----:B------:R-:W-:Y:S01]  /*2960*/  ISETP.GE.AND P5, PT, R5, UR4, PT ;  /* 0x0000000405007c0c */ /* 0x000fe2000bfa6270 */
[----:B------:R-:W-:Y:S01]  /*2970*/  ULDC UR4, c[0x0][0x28c] ;  /* 0x0000a30000047ab9 */ /* 0x000fe20000000800 */
[----:B------:R-:W-:-:S02]  /*2980*/  FMNMX R3, R24, R25, !PT ;  /* 0x0000001918037209 */ /* 0x000fc40007800000 */
[----:B------:R-:W-:Y:S02]  /*2990*/  FMNMX R5, R51, R4, !PT ;  /* 0x0000000433057209 */ /* 0x000fe40007800000 */
[----:B------:R-:W-:Y:S01]  /*29a0*/  ISETP.GE.AND P2, PT, R6, UR4, PT ;  /* 0x0000000406007c0c */ /* 0x000fe2000bf46270 */
[----:B------:R-:W-:Y:S01]  /*29b0*/  ULDC UR4, c[0x0][0x28c] ;  /* 0x0000a30000047ab9 */ /* 0x000fe20000000800 */
[----:B------:R-:W-:Y:S02]  /*29c0*/  FMNMX R4, R28, R3, !PT ;  /* 0x000000031c047209 */ /* 0x000fe40007800000 */
[----:B------:R-:W-:Y:S02]  /*29d0*/  FMNMX R6, R54, R5, !PT ;  /* 0x0000000536067209 */ /* 0x000fe40007800000 */
[----:B------:R-:W-:Y:S02]  /*29e0*/  FMNMX R3, R29, R4, !PT ;  /* 0x000000041d037209 */ /* 0x000fe40007800000 */
[----:B------:R-:W-:-:S02]  /*29f0*/  FMNMX R5, R55, R6, !PT ;  /* 0x0000000637057209 */ /* 0x000fc40007800000 */
[----:B------:R-:W-:Y:S02]  /*2a00*/  FMNMX R4, R32, R3, !PT ;  /* 0x0000000320047209 */ /* 0x000fe40007800000 */
[----:B------:R-:W-:Y:S02]  /*2a10*/  FMNMX R6, R58, R5, !PT ;  /* 0x000000053a067209 */ /* 0x000fe40007800000 */
        /* <DEDUP_REMOVED lines=32> */
[----:B------:R-:W-:Y:S02]  /*2c20*/  FSEL R104, R104, -INF , !P6 ;  /* 0xff80000068687808 */ /* 0x000fe40007000000 */
[----:B------:R-:W-:-:S02]  /*2c30*/  FSEL R106, R106, -INF , !P6 ;  /* 0xff8000006a6a7808 */ /* 0x000fc40007000000 */
[----:B------:R-:W-:Y:S01]  /*2c40*/  ISETP.GE.AND P6, PT, R7, UR4, PT ;  /* 0x0000000407007c0c */ /* 0x000fe2000bfc6270 */
[----:B------:R-:W-:Y:S01]  /*2c50*/  ULDC UR4, c[0x0][0x28c] ;  /* 0x0000a30000047ab9 */ /* 0x000fe20000000800 */
[----:B------:R-:W-:Y:S02]  /*2c60*/  IADD3 R7, R2, 0xb9, RZ ;  /* 0x000000b902077810 */ /* 0x000fe40007ffe0ff */
        /* <DEDUP_REMOVED lines=13> */
[----:B------:R-:W-:Y:S02]  /*2d40*/  FMNMX R3, R69, R4, !PT ;  /* 0x0000000445037209 */ /* 0x000fe40007800000 */
[----:B------:R-:W-:Y:S02]  /*2d50*/  FMNMX R5, R95, R6, !PT ;  /* 0x000000065f057209 */ /* 0x000fe40007800000 */
[----:B------:R-:W-:Y:S02]  /*2d60*/  IADD3 R7, R2, 0xc1, RZ ;  /* 0x000000c102077810 */ /* 0x000fe40007ffe0ff */
[----:B------:R-:W-:Y:S02]  /*2d70*/  FSEL R109, R109, -INF , !P4 ;  /* 0xff8000006d6d7808 */ /* 0x000fe40006000000 */
[----:B------:R-:W-:-:S02]  /*2d80*/  FSEL R111, R111, -INF , !P4 ;  /* 0xff8000006f6f7808 */ /* 0x000fc40006000000 */
[----:B------:R-:W-:Y:S02]  /*2d90*/  FMNMX R4, R72, R3, !PT ;  /* 0x0000000348047209 */ /* 0x000fe40007800000 */
[----:B------:R-:W-:Y:S02]  /*2da0*/  FMNMX R6, R98, R5, !PT ;  /* 0x0000000562067209 */ /* 0x000fe40007800000 */
[----:B------:R-:W-:Y:S01]  /*2db0*/  ISETP.GE.AND P4, PT, R7, UR4, PT ;  /* 0x0000000407007c0c */ /* 0x000fe2000bf86270 */
[----:B------:R-:W-:Y:S01]  /*2dc0*/  ULDC UR4, c[0x0][0x28c] ;  /* 0x0000a30000047ab9 */ /* 0x000fe20000000800 */
[----:B------:R-:W-:Y:S02]  /*2dd0*/  IADD3 R7, R2, 0xc8, RZ ;  /* 0x000000c802077810 */ /* 0x000fe40007ffe0ff */
[----:B------:R-:W-:Y:S02]  /*2de0*/  FMNMX R3, R73, R4, !PT ;  /* 0x0000000449037209 */ /* 0x000fe40007800000 */
[----:B------:R-:W-:-:S02]  /*2df0*/  FMNMX R5, R99, R6, !PT ;  /* 0x0000000663057209 */ /* 0x000fc40007800000 */
[----:B------:R-:W-:Y:S02]  /*2e00*/  FSEL R112, R112, -INF , !P5 ;  /* 0xff80000070707808 */ /* 0x000fe40006800000 */
[----:B------:R-:W-:Y:S02]  /*2e10*/  FSEL R114, R114, -INF , !P5 ;  /* 0xff80000072727808 */ /* 0x000fe40006800000 */
        /* <DEDUP_REMOVED lines=16> */
[----:B------:R-:W-:Y:S02]  /*2f20*/  FMNMX R4, R80, R3, !PT ;  /* 0x0000000350047209 */ /* 0x000fe40007800000 */
[----:B------:R-:W-:Y:S02]  /*2f30*/  FMNMX R6, R106, R5, !PT ;  /* 0x000000056a067209 */ /* 0x000fe40007800000 */
[----:B------:R-:W-:-:S02]  /*2f40*/  IADD3 R7, R2, 0xd1, RZ ;  /* 0x000000d102077810 */ /* 0x000fc40007ffe0ff */
[----:B------:R-:W-:Y:S02]  /*2f50*/  FSEL R117, R117, -INF , !P1 ;  /* 0xff80000075757808 */ /* 0x000fe40004800000 */
[----:B------:R-:W-:Y:S02]  /*2f60*/  FSEL R119, R119, -INF , !P1 ;  /* 0xff80000077777808 */ /* 0x000fe40004800000 */
[----:B------:R-:W-:Y:S02]  /*2f70*/  FMNMX R3, R81, R4, !PT ;  /* 0x0000000451037209 */ /* 0x000fe40007800000 */
[----:B------:R-:W-:Y:S02]  /*2f80*/  FMNMX R5, R107, R6, !PT ;  /* 0x000000066b057209 */ /* 0x000fe40007800000 */
[----:B------:R-:W-:Y:S01]  /*2f90*/  ISETP.GE.AND P1, PT, R7, UR4, PT ;  /* 0x0000000407007c0c */ /* 0x000fe2000bf26270 */
[----:B------:R-:W-:Y:S01]  /*2fa0*/  ULDC UR4, c[0x0][0x28c] ;  /* 0x0000a30000047ab9 */ /* 0x000fe20000000800 */
[----:B------:R-:W-:-:S02]  /*2fb0*/  IADD3 R7, R2, 0xd8, RZ ;  /* 0x000000d802077810 */ /* 0x000fc40007ffe0ff */
[----:B------:R-:W-:Y:S02]  /*2fc0*/  FMNMX R4, R84, R3, !PT ;  /* 0x0000000354047209 */ /* 0x000fe40007800000 */
[----:B------:R-:W-:Y:S02]  /*2fd0*/  FMNMX R6, R110, R5, !PT ;  /* 0x000000056e067209 */ /* 0x000fe40007800000 */
[----:B------:R-:W-:Y:S02]  /*2fe0*/  FSEL R120, R120, -INF , !P3 ;  /* 0xff80000078787808 */ /* 0x000fe40005800000 */
[----:B------:R-:W-:Y:S02]  /*2ff0*/  FSEL R122, R122, -INF , !P3 ;  /* 0xff8000007a7a7808 */ /* 0x000fe40005800000 */
        /* <DEDUP_REMOVED lines=16> */
[----:B------:R-:W-:-:S02]  /*3100*/  FMNMX R3, R89, R4, !PT ;  /* 0x0000000459037209 */ /* 0x000fc40007800000 */
[----:B------:R-:W-:Y:S02]  /*3110*/  FMNMX R5, R115, R6, !PT ;  /* 0x0000000673057209 */ /* 0x000fe40007800000 */
[----:B------:R-:W-:Y:S02]  /*3120*/  IADD3 R7, R2, 0xe1, RZ ;  /* 0x000000e102077810 */ /* 0x000fe40007ffe0ff */
[----:B------:R-:W-:Y:S02]  /*3130*/  FSEL R125, R125, -INF , !P2 ;  /* 0xff8000007d7d7808 */ /* 0x000fe40005000000 */
[----:B------:R-:W-:Y:S02]  /*3140*/  FSEL R127, R127, -INF , !P2 ;  /* 0xff8000007f7f7808 */ /* 0x000fe40005000000 */
[----:B------:R-:W-:Y:S02]  /*3150*/  FMNMX R4, R92, R3, !PT ;  /* 0x000000035c047209 */ /* 0x000fe40007800000 */
[----:B------:R-:W-:-:S02]  /*3160*/  FMNMX R6, R118, R5, !PT ;  /* 0x0000000576067209 */ /* 0x000fc40007800000 */
        /* <DEDUP_REMOVED lines=24> */
[----:B------:R-:W-:Y:S02]  /*32f0*/  FSEL R134, R134, -INF , !P3 ;  /* 0xff80000086867808 */ /* 0x000fe40005800000 */
[----:B------:R-:W-:Y:S02]  /*3300*/  FMNMX R5, R105, R4, !PT ;  /* 0x0000000469057209 */ /* 0x000fe40007800000 */
[----:B------:R-:W-:-:S02]  /*3310*/  FMNMX R7, R131, R6, !PT ;  /* 0x0000000683077209 */ /* 0x000fc40007800000 */
[----:B------:R-:W-:Y:S02]  /*3320*/  FSEL R135, R135, -INF , !P4 ;  /* 0xff80000087877808 */ /* 0x000fe40006000000 */
        /* <DEDUP_REMOVED lines=9> */
[----:B------:R-:W-:Y:S02]  /*33c0*/  FSEL R142, R142, -INF , !P6 ;  /* 0xff8000008e8e7808 */ /* 0x000fe40007000000 */
[----:B------:R-:W-:-:S02]  /*33d0*/  FMNMX R5, R113, R4, !PT ;  /* 0x0000000471057209 */ /* 0x000fc40007800000 */
[----:B------:R-:W-:Y:S02]  /*33e0*/  FMNMX R7, R139, R6, !PT ;  /* 0x000000068b077209 */ /* 0x000fe40007800000 */
[----:B------:R-:W-:Y:S01]  /*33f0*/  ISETP.GE.AND P3, PT, R8, UR4, PT ;  /* 0x0000000408007c0c */ /* 0x000fe2000bf66270 */
[----:B------:R-:W-:Y:S01]  /*3400*/  ULDC UR4, c[0x0][0x28c] ;  /* 0x0000a30000047ab9 */ /* 0x000fe20000000800 */
[----:B------:R-:W-:Y:S02]  /*3410*/  IADD3 R8, R2, 0xf1, RZ ;  /* 0x000000f102087810 */ /* 0x000fe40007ffe0ff */
[----:B------:R-:W-:Y:S02]  /*3420*/  FSEL R143, R143, -INF , !P1 ;  /* 0xff8000008f8f7808 */ /* 0x000fe40004800000 */
[----:B------:R-:W-:Y:S02]  /*3430*/  FMNMX R4, R116, R5, !PT ;  /* 0x0000000574047209 */ /* 0x000fe40007800000 */
[----:B------:R-:W-:-:S02]  /*3440*/  FMNMX R6, R142, R7, !PT ;  /* 0x000000078e067209 */ /* 0x000fc40007800000 */
[----:B------:R-:W-:Y:S02]  /*3450*/  FSEL R133, R133, -INF , !P4 ;  /* 0xff80000085857808 */ /* 0x000fe40006000000 */
        /* <DEDUP_REMOVED lines=14> */
[----:B------:R-:W-:Y:S02]  /*3540*/  ISETP.GE.AND P2, PT, R8, UR5, PT ;  /* 0x0000000508007c0c */ /* 0x000fe4000bf46270 */
[----:B------:R-:W-:Y:S02]  /*3550*/  FSEL R150, R150, -INF , !P5 ;  /* 0xff80000096967808 */ /* 0x000fe40006800000 */
[----:B------:R-:W-:Y:S02]  /*3560*/  FMNMX R5, R121, R4, !PT ;  /* 0x0000000479057209 */ /* 0x000fe40007800000 */
[----:B------:R-:W-:Y:S02]  /*3570*/  FMNMX R7, R147, R6, !PT ;  /* 0x0000000693077209 */ /* 0x000fe40007800000 */
[----:B------:R-:W-:-:S02]  /*3580*/  FSEL R151, R151, -INF , !P2 ;  /* 0xff80000097977808 */ /* 0x000fc40005000000 */
[----:B------:R-:W-:Y:S02]  /*3590*/  FMNMX R4, R124, R5, !PT ;  /* 0x000000057c047209 */ /* 0x000fe40007800000 */
[----:B------:R-:W-:Y:S02]  /*35a0*/  FMNMX R6, R150, R7, !PT ;  /* 0x0000000796067209 */ /* 0x000fe40007800000 */
[----:B------:R-:W-:Y:S02]  /*35b0*/  FMNMX R5, R125, R4, !PT ;  /* 0x000000047d057209 */ /* 0x000fe40007800000 */
[----:B------:R-:W-:Y:S02]  /*35c0*/  FMNMX R6, R151, R6, !PT ;  /* 0x0000000697067209 */ /* 0x000fe40007800000 */
[----:B------:R-:W-:Y:S02]  /*35d0*/  FMNMX R4, R128, R5, !PT ;  /* 0x0000000580047209 */ /* 0x000fe40007800000 */
[----:B------:R-:W-:Y:S01]  /*35e0*/  FSEL R140, R140, -INF , !P6 ;  /* 0xff8000008c8c7808 */ /* 0x000fe20007000000 */
[----:B------:R-:W1:Y:S01]  /*35f0*/  SHFL.BFLY PT, R7, R6, 0x1, 0x1f ;  /* 0x0c201f0006077f89 */ /* 0x000e6200000e0000 */
[----:B------:R-:W-:-:S02]  /*3600*/  FMNMX R4, R129, R4, !PT ;  /* 0x0000000481047209 */ /* 0x000fc40007800000 */
[----:B------:R-:W-:Y:S02]  /*3610*/  FSEL R141, R141, -INF , !P1 ;  /* 0xff8000008d8d7808 */ /* 0x000fe40004800000 */
[----:B------:R-:W-:Y:S02]  /*3620*/  FMNMX R4, R3, R4, !PT ;  /* 0x0000000403047209 */ /* 0x000fe40007800000 */
[----:B------:R-:W-:Y:S02]  /*3630*/  FSEL R144, R144, -INF , !P3 ;  /* 0xff80000090907808 */ /* 0x000fe40005800000 */
[----:B------:R-:W-:Y:S02]  /*3640*/  FMNMX R5, R133, R4, !PT ;  /* 0x0000000485057209 */ /* 0x000fe40007800000 */
[----:B------:R-:W-:Y:S02]  /*3650*/  FSEL R145, R145, -INF , !P4 ;  /* 0xff80000091917808 */ /* 0x000fe40006000000 */
[----:B------:R-:W-:-:S02]  /*3660*/  FMNMX R4, R136, R5, !PT ;  /* 0x0000000588047209 */ /* 0x000fc40007800000 */
[----:B------:R-:W-:Y:S02]  /*3670*/  FSEL R148, R148, -INF , !P5 ;  /* 0xff80000094947808 */ /* 0x000fe40006800000 */
[----:B------:R-:W-:Y:S02]  /*3680*/  FMNMX R5, R137, R4, !PT ;  /* 0x0000000489057209 */ /* 0x000fe40007800000 */
[----:B------:R-:W-:Y:S02]  /*3690*/  FSEL R149, R149, -INF , !P2 ;  /* 0xff80000095957808 */ /* 0x000fe40005000000 */
[----:B------:R-:W-:Y:S02]  /*36a0*/  FMNMX R4, R140, R5, !PT ;  /* 0x000000058c047209 */ /* 0x000fe40007800000 */
[----:B-1----:R-:W-:Y:S02]  /*36b0*/  FMNMX R7, R6, R7, !PT ;  /* 0x0000000706077209 */ /* 0x002fe40007800000 */
[----:B------:R-:W-:-:S03]  /*36c0*/  FMNMX R5, R141, R4, !PT ;  /* 0x000000048d057209 */ /* 0x000fc60007800000 */
[----:B------:R-:W1:Y:S01]  /*36d0*/  SHFL.BFLY PT, R132, R7, 0x2, 0x1f ;  /* 0x0c401f0007847f89 */ /* 0x000e6200000e0000 */
[----:B------:R-:W-:-:S04]  /*36e0*/  FMNMX R4, R144, R5, !PT ;  /* 0x0000000590047209 */ /* 0x000fc80007800000 */
[----:B------:R-:W-:-:S04]  /*36f0*/  FMNMX R5, R145, R4, !PT ;  /* 0x0000000491057209 */ /* 0x000fc80007800000 */
[----:B------:R-:W-:-:S04]  /*3700*/  FMNMX R4, R148, R5, !PT ;  /* 0x0000000594047209 */ /* 0x000fc80007800000 */
[----:B------:R-:W-:-:S05]  /*3710*/  FMNMX R5, R149, R4, !PT ;  /* 0x0000000495057209 */ /* 0x000fca0007800000 */
[----:B------:R-:W2:Y:S01]  /*3720*/  SHFL.BFLY PT, R6, R5, 0x1, 0x1f ;  /* 0x0c201f0005067f89 */ /* 0x000ea200000e0000 */
[----:B-1----:R-:W-:-:S04]  /*3730*/  FMNMX R132, R7, R132, !PT ;  /* 0x0000008407847209 */ /* 0x002fc80007800000 */
[----:B------:R-:W-:-:S04]  /*3740*/  FSETP.NEU.AND P1, PT, R132, -INF , PT ;  /* 0xff8000008400780b */ /* 0x000fc80003f2d000 */
[----:B------:R-:W-:-:S05]  /*3750*/  FSEL R4, R132, RZ, P1 ;  /* 0x000000ff84047208 */ /* 0x000fca0000800000 */
[----:B------:R-:W-:Y:S01]  /*3760*/  FMUL R4, R4, UR4 ;  /* 0x0000000404047c20 */ /* 0x000fe20008400000 */
[----:B------:R-:W-:-:S03]  /*3770*/  ULDC UR4, c[0x0][0x604] ;  /* 0x0001810000047ab9 */ /* 0x000fc60000000800 */
[--C-:B------:R-:W-:Y:S01]  /*3780*/  FFMA R26, R26, UR4, -R4.reuse ;  /* 0x000000041a1a7c23 */ /* 0x100fe20008000804 */
[----:B------:R-:W-:Y:S01]  /*3790*/  ULDC UR4, c[0x0][0x604] ;  /* 0x0001810000047ab9 */ /* 0x000fe20000000800 */
[----:B--2---:R-:W-:Y:S01]  /*37a0*/  FMNMX R7, R5, R6, !PT ;  /* 0x0000000605077209 */ /* 0x004fe20007800000 */
[--C-:B------:R-:W-:Y:S01]  /*37b0*/  FFMA R6, R27, UR4, -R4.reuse ;  /* 0x000000041b067c23 */ /* 0x100fe20008000804 */
[----:B------:R-:W-:Y:S01]  /*37c0*/  ULDC UR4, c[0x0][0x604] ;  /* 0x0001810000047ab9 */ /* 0x000fe20000000800 */
[----:B------:R-:W-:Y:S01]  /*37d0*/  FSETP.GEU.AND P6, PT, R26, -126, PT ;  /* 0xc2fc00001a00780b */ /* 0x000fe20003fce000 */
[--C-:B------:R-:W-:Y:S01]  /*37e0*/  FFMA R27, R30, UR4, -R4.reuse ;  /* 0x000000041e1b7c23 */ /* 0x100fe20008000804 */
[----:B------:R-:W1:Y:S01]  /*37f0*/  SHFL.BFLY PT, R8, R7, 0x2, 0x1f ;  /* 0x0c401f0007087f89 */ /* 0x000e6200000e0000 */
[----:B------:R-:W-:Y:S01]  /*3800*/  FSETP.GEU.AND P5, PT, R6, -126, PT ;  /* 0xc2fc00000600780b */ /* 0x000fe20003fae000 */
[----:B------:R-:W-:Y:S02]  /*3810*/  ULDC UR4, c[0x0][0x604] ;  /* 0x0001810000047ab9 */ /* 0x000fe40000000800 */
[--C-:B------:R-:W-:Y:S01]  /*3820*/  FFMA R31, R31, UR4, -R4.reuse ;  /* 0x000000041f1f7c23 */ /* 0x100fe20008000804 */
[----:B------:R-:W-:Y:S01]  /*3830*/  ULDC UR4, c[0x0][0x604] ;  /* 0x0001810000047ab9 */ /* 0x000fe20000000800 */
[----:B------:R-:W-:Y:S01]  /*3840*/  FSETP.GEU.AND P3, PT, R27, -126, PT ;  /* 0xc2fc00001b00780b */ /* 0x000fe20003f6e000 */
[--C-:B------:R-:W-:Y:S01]  /*3850*/  FFMA R34, R34, UR4, -R4.reuse ;  /* 0x0000000422227c23 */ /* 0x100fe20008000804 */
[----:B------:R-:W-:Y:S01]  /*3860*/  ULDC UR4, c[0x0][0x604] ;  /* 0x0001810000047ab9 */ /* 0x000fe20000000800 */
[----:B------:R-:W-:Y:S01]  /*3870*/  FSETP.GEU.AND P2, PT, R31, -126, PT ;  /* 0xc2fc00001f00780b */ /* 0x000fe20003f4e000 */
[--C-:B------:R-:W-:Y:S01]  /*3880*/  FFMA R10, R35, UR4, -R4.reuse ;  /* 0x00000004230a7c23 */ /* 0x100fe20008000804 */
[----:B------:R-:W-:Y:S01]  /*3890*/  @!P6 FMUL R26, R26, 0.5 ;  /* 0x3f0000001a1ae820 */ /* 0x000fe20000400000 */
[----:B------:R-:W-:Y:S01]  /*38a0*/  ULDC UR4, c[0x0][0x604] ;  /* 0x0001810000047ab9 */ /* 0x000fe20000000800 */
[----:B------:R-:W-:Y:S01]  /*38b0*/  FSETP.GEU.AND P4, PT, R34, -126, PT ;  /* 0xc2fc00002200780b */ /* 0x000fe20003f8e000 */
[----:B------:R-:W-:Y:S01]  /*38c0*/  @!P5 FMUL R6, R6, 0.5 ;  /* 0x3f0000000606d820 */ /* 0x000fe20000400000 */
[----:B------:R-:W2:Y:S01]  /*38d0*/  MUFU.EX2 R5, R26 ;  /* 0x0000001a00057308 */ /* 0x000ea20000000800 */
[----:B------:R-:W-:Y:S01]  /*38e0*/  FFMA R38, R38, UR4, -R4 ;  /* 0x0000000426267c23 */ /* 0x000fe20008000804 */
[----:B------:R-:W-:-:S02]  /*38f0*/  ULDC UR4, c[0x0][0x604] ;  /* 0x0001810000047ab9 */ /* 0x000fc40000000800 */
[----:B------:R-:W-:Y:S01]  /*3900*/  FFMA R12, R39, UR4, -R4 ;  /* 0x00000004270c7c23 */ /* 0x000fe20008000804 */
[----:B------:R-:W-:Y:S01]  /*3910*/  @!P3 FMUL R27, R27, 0.5 ;  /* 0x3f0000001b1bb820 */ /* 0x000fe20000400000 */
[----:B------:R-:W-:Y:S01]  /*3920*/  ULDC UR4, c[0x0][0x604] ;  /* 0x0001810000047ab9 */ /* 0x000fe20000000800 */
[----:B------:R-:W-:Y:S01]  /*3930*/  @!P2 FMUL R31, R31, 0.5 ;  /* 0x3f0000001f1fa820 */ /* 0x000fe20000400000 */
[----:B------:R-:W3:Y:S01]  /*3940*/  MUFU.EX2 R6, R6 ;  /* 0x0000000600067308 */ /* 0x000ee20000000800 */
[----:B-1----:R-:W-:Y:S02]  /*3950*/  FMNMX R9, R7, R8, !PT ;  /* 0x0000000807097209 */ /* 0x002fe40007800000 */
[----:B------:R-:W-:Y:S02]  /*3960*/  @!P4 FMUL R34, R34, 0.5 ;  /* 0x3f0000002222c820 */ /* 0x000fe40000400000 */
[C---:B------:R-:W-:Y:S01]  /*3970*/  FSETP.NEU.AND P1, PT, R9.reuse, -INF , PT ;  /* 0xff8000000900780b */ /* 0x040fe20003f2d000 */
[----:B------:R1:W-:Y:S02]  /*3980*/  STL [R1+0x80], R9 ;  /* 0x0000800901007387 */ /* 0x0003e40000100800 */
[----:B------:R-:W4:Y:S01]  /*3990*/  MUFU.EX2 R27, R27 ;  /* 0x0000001b001b7308 */ /* 0x000f220000000800 */
[----:B------:R-:W-:Y:S01]  /*39a0*/  FSEL R152, R9, RZ, P1 ;  /* 0x000000ff09987208 */ /* 0x000fe20000800000 */
[----:B--2---:R-:W-:Y:S01]  /*39b0*/  @!P6 FMUL R5, R5, R5 ;  /* 0x000000050505e220 */ /* 0x004fe20000400000 */
[----:B------:R-:W-:-:S02]  /*39c0*/  FSETP.GEU.AND P1, PT, R10, -126, PT ;  /* 0xc2fc00000a00780b */ /* 0x000fc40003f2e000 */
[----:B------:R-:W-:-:S03]  /*39d0*/  FSETP.GEU.AND P6, PT, R38, -126, PT ;  /* 0xc2fc00002600780b */ /* 0x000fc60003fce000 */
[----:B------:R-:W2:Y:S01]  /*39e0*/  MUFU.EX2 R7, R34 ;  /* 0x0000002200077308 */ /* 0x000ea20000000800 */
[----:B---3--:R-:W-:Y:S01]  /*39f0*/  @!P5 FMUL R6, R6, R6 ;  /* 0x000000060606d220 */ /* 0x008fe20000400000 */
[----:B------:R-:W-:Y:S01]  /*3a00*/  FSETP.GEU.AND P5, PT, R12, -126, PT ;  /* 0xc2fc00000c00780b */ /* 0x000fe20003fae000 */
[--C-:B-1----:R-:W-:Y:S01]  /*3a10*/  FFMA R9, R42, UR4, -R4.reuse ;  /* 0x000000042a097c23 */ /* 0x102fe20008000804 */
[----:B------:R-:W-:Y:S02]  /*3a20*/  ULDC UR4, c[0x0][0x604] ;  /* 0x0001810000047ab9 */ /* 0x000fe40000000800 */
[--C-:B------:R-:W-:Y:S01]  /*3a30*/  FFMA R14, R43, UR4, -R4.reuse ;  /* 0x000000042b0e7c23 */ /* 0x100fe20008000804 */
[----:B------:R-:W-:Y:S01]  /*3a40*/  ULDC UR4, c[0x0][0x604] ;  /* 0x0001810000047ab9 */ /* 0x000fe20000000800 */
[----:B------:R-:W-:Y:S01]  /*3a50*/  @!P1 FMUL R10, R10, 0.5 ;  /* 0x3f0000000a0a9820 */ /* 0x000fe20000400000 */
[----:B------:R-:W1:Y:S01]  /*3a60*/  MUFU.EX2 R8, R31 ;  /* 0x0000001f00087308 */ /* 0x000e620000000800 */
[----:B------:R-:W-:Y:S01]  /*3a70*/  @!P6 FMUL R38, R38, 0.5 ;  /* 0x3f0000002626e820 */ /* 0x000fe20000400000 */
[--C-:B------:R-:W-:Y:S01]  /*3a80*/  FFMA R35, R46, UR4, -R4.reuse ;  /* 0x000000042e237c23 */ /* 0x100fe20008000804 */
[----:B------:R-:W-:Y:S01]  /*3a90*/  ULDC UR4, c[0x0][0x604] ;  /* 0x0001810000047ab9 */ /* 0x000fe20000000800 */
[----:B----4-:R-:W-:Y:S01]  /*3aa0*/  @!P3 FMUL R27, R27, R27 ;  /* 0x0000001b1b1bb220 */ /* 0x010fe20000400000 */
[----:B------:R-:W-:Y:S01]  /*3ab0*/  FSETP.GEU.AND P3, PT, R9, -126, PT ;  /* 0xc2fc00000900780b */ /* 0x000fe20003f6e000 */
[----:B------:R-:W-:Y:S01]  /*3ac0*/  @!P5 FMUL R12, R12, 0.5 ;  /* 0x3f0000000c0cd820 */ /* 0x000fe20000400000 */
[--C-:B------:R-:W-:Y:S01]  /*3ad0*/  FFMA R16, R47, UR4, -R4.reuse ;  /* 0x000000042f107c23 */ /* 0x100fe20008000804 */
[----:B------:R-:W3:Y:S01]  /*3ae0*/  MUFU.EX2 R31, R38 ;  /* 0x00000026001f7308 */ /* 0x000ee20000000800 */
[----:B------:R-:W-:Y:S01]  /*3af0*/  ULDC UR4, c[0x0][0x604] ;  /* 0x0001810000047ab9 */ /* 0x000fe20000000800 */
[----:B--2---:R-:W-:Y:S01]  /*3b00*/  @!P4 FMUL R7, R7, R7 ;  /* 0x000000070707c220 */ /* 0x004fe20000400000 */
[--C-:B------:R-:W-:Y:S01]  /*3b10*/  FFMA R11, R50, UR4, -R4.reuse ;  /* 0x00000004320b7c23 */ /* 0x100fe20008000804 */
[----:B------:R-:W-:Y:S01]  /*3b20*/  ULDC UR4, c[0x0][0x604] ;  /* 0x0001810000047ab9 */ /* 0x000fe20000000800 */
[----:B------:R-:W-:Y:S01]  /*3b30*/  FSETP.GEU.AND P4, PT, R35, -126, PT ;  /* 0xc2fc00002300780b */ /* 0x000fe20003f8e000 */
[--C-:B------:R-:W-:Y:S01]  /*3b40*/  FFMA R18, R51, UR4, -R4.reuse ;  /* 0x0000000433127c23 */ /* 0x100fe20008000804 */
[----:B------:R-:W-:Y:S01]  /*3b50*/  ULDC UR4, c[0x0][0x604] ;  /* 0x0001810000047ab9 */ /* 0x000fe20000000800 */
[----:B------:R-:W2:Y:S01]  /*3b60*/  MUFU.EX2 R12, R12 ;  /* 0x0000000c000c7308 */ /* 0x000ea20000000800 */
[----:B-1----:R-:W-:Y:S01]  /*3b70*/  @!P2 FMUL R8, R8, R8 ;  /* 0x000000080808a220 */ /* 0x002fe20000400000 */
[----:B------:R-:W-:Y:S01]  /*3b80*/  FSETP.GEU.AND P2, PT, R14, -126, PT ;  /* 0xc2fc00000e00780b */ /* 0x000fe20003f4e000 */
[----:B------:R-:W-:Y:S01]  /*3b90*/  @!P3 FMUL R9, R9, 0.5 ;  /* 0x3f0000000909b820 */ /* 0x000fe20000400000 */
[----:B------:R-:W-:Y:S01]  /*3ba0*/  FFMA R39, R54, UR4, -R4 ;  /* 0x0000000436277c23 */ /* 0x000fe20008000804 */
[----:B------:R-:W-:-:S02]  /*3bb0*/  ULDC UR4, c[0x0][0x604] ;  /* 0x0001810000047ab9 */ /* 0x000fc40000000800 */
[--C-:B------:R-:W-:Y:S01]  /*3bc0*/  FFMA R20, R55, UR4, -R4.reuse ;  /* 0x0000000437147c23 */ /* 0x100fe20008000804 */
[----:B------:R-:W1:Y:S01]  /*3bd0*/  MUFU.EX2 R10, R10 ;  /* 0x0000000a000a7308 */ /* 0x000e620000000800 */
[----:B---3--:R-:W-:Y:S01]  /*3be0*/  @!P6 FMUL R31, R31, R31 ;  /* 0x0000001f1f1fe220 */ /* 0x008fe20000400000 */
[----:B------:R-:W-:Y:S01]  /*3bf0*/  FSETP.GEU.AND P6, PT, R11, -126, PT ;  /* 0xc2fc00000b00780b */ /* 0x000fe20003fce000 */
[----:B------:R-:W-:Y:S01]  /*3c00*/  @!P4 FMUL R35, R35, 0.5 ;  /* 0x3f0000002323c820 */ /* 0x000fe20000400000 */
[----:B------:R-:W-:Y:S02]  /*3c10*/  ULDC UR4, c[0x0][0x604] ;  /* 0x0001810000047ab9 */ /* 0x000fe40000000800 */
[----:B------:R-:W-:Y:S01]  /*3c20*/  FFMA R13, R58, UR4, -R4 ;  /* 0x000000043a0d7c23 */ /* 0x000fe20008000804 */
[----:B------:R-:W-:Y:S01]  /*3c30*/  @!P2 FMUL R14, R14, 0.5 ;  /* 0x3f0000000e0ea820 */ /* 0x000fe20000400000 */
[----:B------:R-:W3:Y:S01]  /*3c40*/  MUFU.EX2 R9, R9 ;  /* 0x0000000900097308 */ /* 0x000ee20000000800 */
[----:B--2---:R-:W-:Y:S01]  /*3c50*/  @!P5 FMUL R12, R12, R12 ;  /* 0x0000000c0c0cd220 */ /* 0x004fe20000400000 */
[----:B------:R-:W-:Y:S01]  /*3c60*/  FSETP.GEU.AND P5, PT, R18, -126, PT ;  /* 0xc2fc00001200780b */ /* 0x000fe20003fae000 */
[----:B------:R-:W-:-:S02]  /*3c70*/  ULDC UR4, c[0x0][0x604] ;  /* 0x0001810000047ab9 */ /* 0x000fc40000000800 */
[--C-:B------:R-:W-:Y:S01]  /*3c80*/  FFMA R22, R59, UR4, -R4.reuse ;  /* 0x000000043b167c23 */ /* 0x100fe20008000804 */
[----:B------:R-:W-:Y:S01]  /*3c90*/  ULDC UR4, c[0x0][0x604] ;  /* 0x0001810000047ab9 */ /* 0x000fe20000000800 */
[----:B------:R-:W-:Y:S01]  /*3ca0*/  @!P6 FMUL R11, R11, 0.5 ;  /* 0x3f0000000b0be820 */ /* 0x000fe20000400000 */
[----:B------:R-:W2:Y:S01]  /*3cb0*/  MUFU.EX2 R35, R35 ;  /* 0x0000002300237308 */ /* 0x000ea20000000800 */
[----:B-1----:R-:W-:Y:S01]  /*3cc0*/  @!P1 FMUL R10, R10, R10 ;  /* 0x0000000a0a0a9220 */ /* 0x002fe20000400000 */
[----:B------:R-:W-:Y:S01]  /*3cd0*/  FSETP.GEU.AND P1, PT, R16, -126, PT ;  /* 0xc2fc00001000780b */ /* 0x000fe20003f2e000 */
[--C-:B------:R-:W-:Y:S01]  /*3ce0*/  FFMA R43, R62, UR4, -R4.reuse ;  /* 0x000000043e2b7c23 */ /* 0x100fe20008000804 */
[----:B------:R-:W-:Y:S02]  /*3cf0*/  ULDC UR4, c[0x0][0x604] ;  /* 0x0001810000047ab9 */ /* 0x000fe40000000800 */
[----:B------:R-:W-:Y:S01]  /*3d00*/  FFMA R26, R63, UR4, -R4 ;  /* 0x000000043f1a7c23 */ /* 0x000fe20008000804 */
[----:B------:R-:W-:Y:S01]  /*3d10*/  @!P5 FMUL R18, R18, 0.5 ;  /* 0x3f0000001212d820 */ /* 0x000fe20000400000 */
[----:B------:R-:W1:Y:S01]  /*3d20*/  MUFU.EX2 R14, R14 ;  /* 0x0000000e000e7308 */ /* 0x000e620000000800 */
[----:B---3--:R-:W-:Y:S01]  /*3d30*/  @!P3 FMUL R9, R9, R9 ;  /* 0x000000090909b220 */ /* 0x008fe20000400000 */
[----:B------:R-:W-:Y:S01]  /*3d40*/  FSETP.GEU.AND P3, PT, R39, -126, PT ;  /* 0xc2fc00002700780b */ /* 0x000fe20003f6e000 */
[----:B------:R-:W-:-:S02]  /*3d50*/  ULDC UR4, c[0x0][0x604] ;  /* 0x0001810000047ab9 */ /* 0x000fc40000000800 */
[--C-:B------:R-:W-:Y:S01]  /*3d60*/  FFMA R15, R66, UR4, -R4.reuse ;  /* 0x00000004420f7c23 */ /* 0x100fe20008000804 */
[----:B------:R-:W-:Y:S01]  /*3d70*/  ULDC UR4, c[0x0][0x604] ;  /* 0x0001810000047ab9 */ /* 0x000fe20000000800 */
[----:B------:R-:W-:Y:S01]  /*3d80*/  @!P1 FMUL R16, R16, 0.5 ;  /* 0x3f00000010109820 */ /* 0x000fe20000400000 */
[----:B------:R-:W3:Y:S01]  /*3d90*/  MUFU.EX2 R18, R18 ;  /* 0x0000001200127308 */ /* 0x000ee20000000800 */
[----:B--2---:R-:W-:Y:S01]  /*3da0*/  @!P4 FMUL R35, R35, R35 ;  /* 0x000000232323c220 */ /* 0x004fe20000400000 */
[----:B------:R-:W-:Y:S01]  /*3db0*/  FSETP.GEU.AND P4, PT, R13, -126, PT ;  /* 0xc2fc00000d00780b */ /* 0x000fe20003f8e000 */
[--C-:B------:R-:W-:Y:S01]  /*3dc0*/  FFMA R30, R67, UR4, -R4.reuse ;  /* 0x00000004431e7c23 */ /* 0x100fe20008000804 */
[----:B------:R-:W-:Y:S02]  /*3dd0*/  ULDC UR4, c[0x0][0x604] ;  /* 0x0001810000047ab9 */ /* 0x000fe40000000800 */
[----:B------:R-:W-:Y:S01]  /*3de0*/  FFMA R47, R70, UR4, -R4 ;  /* 0x00000004462f7c23 */ /* 0x000fe20008000804 */
[----:B------:R-:W-:Y:S01]  /*3df0*/  @!P3 FMUL R39, R39, 0.5 ;  /* 0x3f0000002727b820 */ /* 0x000fe20000400000 */
[----:B------:R-:W2:Y:S01]  /*3e00*/  MUFU.EX2 R11, R11 ;  /* 0x0000000b000b7308 */ /* 0x000ea20000000800 */
[----:B-1----:R-:W-:Y:S01]  /*3e10*/  @!P2 FMUL R14, R14, R14 ;  /* 0x0000000e0e0ea220 */ /* 0x002fe20000400000 */
[----:B------:R-:W-:Y:S01]  /*3e20*/  FSETP.GEU.AND P2, PT, R20, -126, PT ;  /* 0xc2fc00001400780b */ /* 0x000fe20003f4e000 */
[----:B------:R-:W-:-:S02]  /*3e30*/  ULDC UR4, c[0x0][0x604] ;  /* 0x0001810000047ab9 */ /* 0x000fc40000000800 */
[--C-:B------:R-:W-:Y:S01]  /*3e40*/  FFMA R34, R71, UR4, -R4.reuse ;  /* 0x0000000447227c23 */ /* 0x100fe20008000804 */
[----:B------:R-:W-:Y:S01]  /*3e50*/  ULDC UR4, c[0x0][0x604] ;  /* 0x0001810000047ab9 */ /* 0x000fe20000000800 */
[----:B------:R-:W-:Y:S01]  /*3e60*/  @!P4 FMUL R13, R13, 0.5 ;  /* 0x3f0000000d0dc820 */ /* 0x000fe20000400000 */
[----:B------:R-:W1:Y:S01]  /*3e70*/  MUFU.EX2 R16, R16 ;  /* 0x0000001000107308 */ /* 0x000e620000000800 */
[----:B---3--:R-:W-:Y:S01]  /*3e80*/  @!P5 FMUL R18, R18, R18 ;  /* 0x000000121212d220 */ /* 0x008fe20000400000 */
[----:B------:R-:W-:Y:S01]  /*3e90*/  FSETP.GEU.AND P5, PT, R26, -126, PT ;  /* 0xc2fc00001a00780b */ /* 0x000fe20003fae000 */
[--C-:B------:R-:W-:Y:S01]  /*3ea0*/  FFMA R17, R74, UR4, -R4.reuse ;  /* 0x000000044a117c23 */ /* 0x100fe20008000804 */
        /* <DEDUP_REMOVED lines=181> */
[----:B------:R-:W-:Y:S01]  /*4a00*/  FFMA R4, R151, UR4, -R4 ;  /* 0x0000000497047c23 */ /* 0x000fe20008000804 */
[----:B------:R-:W-:Y:S02]  /*4a10*/  ULDC UR4, c[0x0][0x604] ;  /* 0x0001810000047ab9 */ /* 0x000fe40000000800 */
[----:B------:R-:W-:Y:S01]  /*4a20*/  FMUL R114, R152, UR4 ;  /* 0x0000000498727c20 */ /* 0x000fe20008400000 */
[----:B------:R-:W-:Y:S01]  /*4a30*/  @!P6 FMUL R74, R74, 0.5 ;  /* 0x3f0000004a4ae820 */ /* 0x000fe20000400000 */
[----:B------:R-:W1:Y:S01]  /*4a40*/  MUFU.EX2 R63, R63 ;  /* 0x0000003f003f7308 */ /* 0x000e620000000800 */
[----:B---3--:R-:W-:Y:S01]  /*4a50*/  @!P3 FMUL R66, R66, R66 ;  /* 0x000000424242b220 */ /* 0x008fe20000400000 */
[----:B------:R-:W-:Y:S01]  /*4a60*/  FSETP.GEU.AND P3, PT, R78, -126, PT ;  /* 0xc2fc00004e00780b */ /* 0x000fe20003f6e000 */
[----:B------:R-:W-:Y:S01]  /*4a70*/  ULDC UR4, c[0x0][0x604] ;  /* 0x0001810000047ab9 */ /* 0x000fe20000000800 */
[--C-:B------:R-:W-:Y:S01]  /*4a80*/  FFMA R24, R24, UR6, -R114.reuse ;  /* 0x0000000618187c23 */ /* 0x100fe20008000872 */
[--C-:B------:R-:W-:Y:S01]  /*4a90*/  FFMA R25, R25, UR4, -R114.reuse ;  /* 0x0000000419197c23 */ /* 0x100fe20008000872 */
[----:B------:R-:W-:Y:S01]  /*4aa0*/  ULDC UR4, c[0x0][0x604] ;  /* 0x0001810000047ab9 */ /* 0x000fe20000000800 */
[----:B------:R-:W-:Y:S01]  /*4ab0*/  @!P1 FMUL R67, R67, 0.5 ;  /* 0x3f00000043439820 */ /* 0x000fe20000400000 */
[----:B------:R-:W3:Y:S01]  /*4ac0*/  MUFU.EX2 R71, R71 ;  /* 0x0000004700477308 */ /* 0x000ee20000000800 */
[----:B--2---:R-:W-:Y:S01]  /*4ad0*/  @!P4 FMUL R70, R70, R70 ;  /* 0x000000464646c220 */ /* 0x004fe20000400000 */
[----:B------:R-:W-:Y:S01]  /*4ae0*/  FSETP.GEU.AND P4, PT, R82, -126, PT ;  /* 0xc2fc00005200780b */ /* 0x000fe20003f8e000 */
[--C-:B------:R-:W-:Y:S01]  /*4af0*/  FFMA R28, R28, UR4, -R114.reuse ;  /* 0x000000041c1c7c23 */ /* 0x100fe20008000872 */
[----:B------:R-:W-:Y:S01]  /*4b00*/  ULDC UR4, c[0x0][0x604] ;  /* 0x0001810000047ab9 */ /* 0x000fe20000000800 */
[----:B------:R-:W-:Y:S01]  /*4b10*/  ULDC UR6, c[0x0][0x604] ;  /* 0x0001810000067ab9 */ /* 0x000fe20000000800 */
[--C-:B------:R-:W-:Y:S01]  /*4b20*/  FFMA R29, R29, UR4, -R114.reuse ;  /* 0x000000041d1d7c23 */ /* 0x100fe20008000872 */
[----:B------:R-:W-:Y:S01]  /*4b30*/  @!P3 FMUL R78, R78, 0.5 ;  /* 0x3f0000004e4eb820 */ /* 0x000fe20000400000 */
[----:B------:R-:W2:Y:S01]  /*4b40*/  MUFU.EX2 R74, R74 ;  /* 0x0000004a004a7308 */ /* 0x000ea20000000800 */
[----:B-1----:R-:W-:Y:S01]  /*4b50*/  @!P2 FMUL R63, R63, R63 ;  /* 0x0000003f3f3fa220 */ /* 0x002fe20000400000 */
[----:B------:R-:W-:Y:S01]  /*4b60*/  FSETP.GEU.AND P2, PT, R75, -126, PT ;  /* 0xc2fc00004b00780b */ /* 0x000fe20003f4e000 */
[----:B------:R-:W-:Y:S01]  /*4b70*/  ULDC UR4, c[0x0][0x604] ;  /* 0x0001810000047ab9 */ /* 0x000fe20000000800 */
[--C-:B------:R-:W-:Y:S01]  /*4b80*/  FFMA R128, R128, UR6, -R114.reuse ;  /* 0x0000000680807c23 */ /* 0x100fe20008000872 */
[--C-:B------:R-:W-:Y:S01]  /*4b90*/  FFMA R32, R32, UR4, -R114.reuse ;  /* 0x0000000420207c23 */ /* 0x100fe20008000872 */
[----:B------:R-:W-:Y:S01]  /*4ba0*/  ULDC UR4, c[0x0][0x604] ;  /* 0x0001810000047ab9 */ /* 0x000fe20000000800 */
[----:B------:R-:W-:Y:S01]  /*4bb0*/  @!P4 FMUL R82, R82, 0.5 ;  /* 0x3f0000005252c820 */ /* 0x000fe20000400000 */
[----:B------:R-:W1:Y:S01]  /*4bc0*/  MUFU.EX2 R67, R67 ;  /* 0x0000004300437308 */ /* 0x000e620000000800 */
[----:B---3--:R-:W-:Y:S01]  /*4bd0*/  @!P5 FMUL R71, R71, R71 ;  /* 0x000000474747d220 */ /* 0x008fe20000400000 */
[----:B------:R-:W-:Y:S01]  /*4be0*/  FSETP.GEU.AND P5, PT, R83, -126, PT ;  /* 0xc2fc00005300780b */ /* 0x000fe20003fae000 */
[--C-:B------:R-:W-:Y:S01]  /*4bf0*/  FFMA R33, R33, UR4, -R114.reuse ;  /* 0x0000000421217c23 */ /* 0x100fe20008000872 */
[----:B------:R-:W-:Y:S01]  /*4c00*/  ULDC UR4, c[0x0][0x604] ;  /* 0x0001810000047ab9 */ /* 0x000fe20000000800 */
[----:B------:R-:W-:Y:S01]  /*4c10*/  ULDC UR6, c[0x0][0x604] ;  /* 0x0001810000067ab9 */ /* 0x000fe20000000800 */
[--C-:B------:R-:W-:Y:S01]  /*4c20*/  FFMA R36, R36, UR4, -R114.reuse ;  /* 0x0000000424247c23 */ /* 0x100fe20008000872 */
[----:B------:R-:W-:Y:S01]  /*4c30*/  @!P2 FMUL R75, R75, 0.5 ;  /* 0x3f0000004b4ba820 */ /* 0x000fe20000400000 */
[----:B------:R-:W3:Y:S01]  /*4c40*/  MUFU.EX2 R78, R78 ;  /* 0x0000004e004e7308 */ /* 0x000ee20000000800 */
[----:B--2---:R-:W-:Y:S01]  /*4c50*/  @!P6 FMUL R74, R74, R74 ;  /* 0x0000004a4a4ae220 */ /* 0x004fe20000400000 */
[----:B------:R-:W-:Y:S01]  /*4c60*/  FSETP.GEU.AND P6, PT, R86, -126, PT ;  /* 0xc2fc00005600780b */ /* 0x000fe20003fce000 */
[----:B------:R-:W-:Y:S01]  /*4c70*/  ULDC UR4, c[0x0][0x604] ;  /* 0x0001810000047ab9 */ /* 0x000fe20000000800 */
[--C-:B------:R-:W-:Y:S01]  /*4c80*/  FFMA R122, R129, UR7, -R114.reuse ;  /* 0x00000007817a7c23 */ /* 0x100fe20008000872 */
[--C-:B------:R-:W-:Y:S01]  /*4c90*/  FFMA R37, R37, UR4, -R114.reuse ;  /* 0x0000000425257c23 */ /* 0x100fe20008000872 */
[----:B------:R-:W-:Y:S01]  /*4ca0*/  ULDC UR4, c[0x0][0x604] ;  /* 0x0001810000047ab9 */ /* 0x000fe20000000800 */
[----:B------:R-:W-:Y:S01]  /*4cb0*/  @!P5 FMUL R83, R83, 0.5 ;  /* 0x3f0000005353d820 */ /* 0x000fe20000400000 */
[----:B------:R-:W2:Y:S01]  /*4cc0*/  MUFU.EX2 R82, R82 ;  /* 0x0000005200527308 */ /* 0x000ea20000000800 */
[----:B-1----:R-:W-:Y:S01]  /*4cd0*/  @!P1 FMUL R67, R67, R67 ;  /* 0x0000004343439220 */ /* 0x002fe20000400000 */
[----:B------:R-:W-:Y:S01]  /*4ce0*/  FSETP.GEU.AND P1, PT, R79, -126, PT ;  /* 0xc2fc00004f00780b */ /* 0x000fe20003f2e000 */
[--C-:B------:R-:W-:Y:S01]  /*4cf0*/  FFMA R40, R40, UR4, -R114.reuse ;  /* 0x0000000428287c23 */ /* 0x100fe20008000872 */
[----:B------:R-:W-:Y:S01]  /*4d00*/  ULDC UR4, c[0x0][0x604] ;  /* 0x0001810000047ab9 */ /* 0x000fe20000000800 */
[--C-:B------:R-:W-:Y:S01]  /*4d10*/  FFMA R136, R136, UR18, -R114.reuse ;  /* 0x0000001288887c23 */ /* 0x100fe20008000872 */
[--C-:B------:R-:W-:Y:S01]  /*4d20*/  FFMA R41, R41, UR4, -R114.reuse ;  /* 0x0000000429297c23 */ /* 0x100fe20008000872 */
        /* <DEDUP_REMOVED lines=21> */
[----:B------:R-:W-:Y:S01]  /*4e80*/  ULDC UR18, c[0x0][0x604] ;  /* 0x0001810000127ab9 */ /* 0x000fe20000000800 */
        /* <DEDUP_REMOVED lines=8> */
[--C-:B------:R-:W-:Y:S01]  /*4f10*/  FFMA R129, R140, UR19, -R114.reuse ;  /* 0x000000138c817c23 */ /* 0x100fe20008000872 */
        /* <DEDUP_REMOVED lines=16> */
[----:B------:R-:W-:Y:S01]  /*5020*/  FFMA R60, R60, UR4, -R114 ;  /* 0x000000043c3c7c23 */ /* 0x000fe20008000872 */
[----:B------:R-:W-:Y:S01]  /*5030*/  @!P6 FMUL R98, R98, 0.5 ;  /* 0x3f0000006262e820 */ /* 0x000fe20000400000 */
[----:B------:R-:W1:Y:S01]  /*5040*/  MUFU.EX2 R91, R91 ;  /* 0x0000005b005b7308 */ /* 0x000e620000000800 */
[----:B---3--:R-:W-:Y:S01]  /*5050*/  @!P3 FMUL R90, R90, R90 ;  /* 0x0000005a5a5ab220 */ /* 0x008fe20000400000 */
[----:B------:R-:W-:Y:S01]  /*5060*/  FSETP.GEU.AND P3, PT, R102, -126, PT ;  /* 0xc2fc00006600780b */ /* 0x000fe20003f6e000 */
[----:B------:R-:W-:Y:S01]  /*5070*/  ULDC UR4, c[0x0][0x604] ;  /* 0x0001810000047ab9 */ /* 0x000fe20000000800 */
[----:B------:R-:W-:Y:S01]  /*5080*/  FADD R134, R9, R70 ;  /* 0x0000004609867221 */ /* 0x000fe20000000000 */
[--C-:B------:R-:W-:Y:S01]  /*5090*/  FFMA R61, R61, UR4, -R114.reuse ;  /* 0x000000043d3d7c23 */ /* 0x100fe20008000872 */
[----:B------:R-:W-:Y:S01]  /*50a0*/  ULDC UR4, c[0x0][0x604] ;  /* 0x0001810000047ab9 */ /* 0x000fe20000000800 */
[----:B------:R-:W-:Y:S01]  /*50b0*/  @!P1 FMUL R95, R95, 0.5 ;  /* 0x3f0000005f5f9820 */ /* 0x000fe20000400000 */
[----:B------:R-:W3:Y:S01]  /*50c0*/  MUFU.EX2 R99, R99 ;  /* 0x0000006300637308 */ /* 0x000ee20000000800 */
[----:B--2---:R-:W-:Y:S01]  /*50d0*/  @!P4 FMUL R94, R94, R94 ;  /* 0x0000005e5e5ec220 */ /* 0x004fe20000400000 */
[----:B------:R-:W-:Y:S01]  /*50e0*/  FSETP.GEU.AND P4, PT, R106, -126, PT ;  /* 0xc2fc00006a00780b */ /* 0x000fe20003f8e000 */
[----:B------:R-:W-:Y:S01]  /*50f0*/  FFMA R64, R64, UR4, -R114 ;  /* 0x0000000440407c23 */ /* 0x000fe20008000872 */
[----:B------:R-:W-:-:S02]  /*5100*/  ULDC UR4, c[0x0][0x604] ;  /* 0x0001810000047ab9 */ /* 0x000fc40000000800 */
[--C-:B------:R-:W-:Y:S01]  /*5110*/  FFMA R65, R65, UR4, -R114.reuse ;  /* 0x0000000441417c23 */ /* 0x100fe20008000872 */
[----:B------:R-:W-:Y:S01]  /*5120*/  @!P3 FMUL R102, R102, 0.5 ;  /* 0x3f0000006666b820 */ /* 0x000fe20000400000 */
[----:B------:R-:W2:Y:S01]  /*5130*/  MUFU.EX2 R98, R98 ;  /* 0x0000006200627308 */ /* 0x000ea20000000800 */
[----:B-1----:R-:W-:Y:S01]  /*5140*/  @!P2 FMUL R91, R91, R91 ;  /* 0x0000005b5b5ba220 */ /* 0x002fe20000400000 */
[----:B------:R-:W-:Y:S01]  /*5150*/  FSETP.GEU.AND P2, PT, R103, -126, PT ;  /* 0xc2fc00006700780b */ /* 0x000fe20003f4e000 */
[----:B------:R-:W-:Y:S02]  /*5160*/  ULDC UR4, c[0x0][0x604] ;  /* 0x0001810000047ab9 */ /* 0x000fe40000000800 */
[--C-:B------:R-:W-:Y:S01]  /*5170*/  FFMA R68, R68, UR4, -R114.reuse ;  /* 0x0000000444447c23 */ /* 0x100fe20008000872 */
[----:B------:R-:W-:Y:S01]  /*5180*/  ULDC UR4, c[0x0][0x604] ;  /* 0x0001810000047ab9 */ /* 0x000fe20000000800 */
[----:B------:R-:W-:Y:S01]  /*5190*/  @!P4 FMUL R106, R106, 0.5 ;  /* 0x3f0000006a6ac820 */ /* 0x000fe20000400000 */
[----:B------:R-:W1:Y:S01]  /*51a0*/  MUFU.EX2 R95, R95 ;  /* 0x0000005f005f7308 */ /* 0x000e620000000800 */
[----:B---3--:R-:W-:Y:S01]  /*51b0*/  @!P5 FMUL R99, R99, R99 ;  /* 0x000000636363d220 */ /* 0x008fe20000400000 */
[----:B------:R-:W-:Y:S01]  /*51c0*/  FSETP.GEU.AND P5, PT, R111, -126, PT ;  /* 0xc2fc00006f00780b */ /* 0x000fe20003fae000 */
[----:B------:R-:W-:Y:S01]  /*51d0*/  FFMA R69, R69, UR4, -R114 ;  /* 0x0000000445457c23 */ /* 0x000fe20008000872 */
[----:B------:R-:W-:-:S02]  /*51e0*/  ULDC UR4, c[0x0][0x604] ;  /* 0x0001810000047ab9 */ /* 0x000fc40000000800 */
[--C-:B------:R-:W-:Y:S01]  /*51f0*/  FFMA R72, R72, UR4, -R114.reuse ;  /* 0x0000000448487c23 */ /* 0x100fe20008000872 */
[----:B------:R-:W-:Y:S01]  /*5200*/  @!P2 FMUL R103, R103, 0.5 ;  /* 0x3f0000006767a820 */ /* 0x000fe20000400000 */
[----:B------:R-:W3:Y:S01]  /*5210*/  MUFU.EX2 R102, R102 ;  /* 0x0000006600667308 */ /* 0x000ee20000000800 */
[----:B--2---:R-:W-:Y:S01]  /*5220*/  @!P6 FMUL R98, R98, R98 ;  /* 0x000000626262e220 */ /* 0x004fe20000400000 */
[----:B------:R-:W-:Y:S01]  /*5230*/  FSETP.GEU.AND P6, PT, R110, -126, PT ;  /* 0xc2fc00006e00780b */ /* 0x000fe20003fce000 */
[----:B------:R-:W-:Y:S02]  /*5240*/  ULDC UR4, c[0x0][0x604] ;  /* 0x0001810000047ab9 */ /* 0x000fe40000000800 */
[--C-:B------:R-:W-:Y:S01]  /*5250*/  FFMA R73, R73, UR4, -R114.reuse ;  /* 0x0000000449497c23 */ /* 0x100fe20008000872 */
[----:B------:R-:W-:Y:S01]  /*5260*/  ULDC UR4, c[0x0][0x604] ;  /* 0x0001810000047ab9 */ /* 0x000fe20000000800 */
[----:B------:R-:W-:Y:S01]  /*5270*/  @!P5 FMUL R111, R111, 0.5 ;  /* 0x3f0000006f6fd820 */ /* 0x000fe20000400000 */
[----:B------:R-:W2:Y:S01]  /*5280*/  MUFU.EX2 R106, R106 ;  /* 0x0000006a006a7308 */ /* 0x000ea20000000800 */
[----:B-1----:R-:W-:Y:S01]  /*5290*/  @!P1 FMUL R95, R95, R95 ;  /* 0x0000005f5f5f9220 */ /* 0x002fe20000400000 */
[----:B------:R-:W-:Y:S01]  /*52a0*/  FSETP.GEU.AND P1, PT, R107, -126, PT ;  /* 0xc2fc00006b00780b */ /* 0x000fe20003f2e000 */
[----:B------:R-:W-:Y:S01]  /*52b0*/  FFMA R76, R76, UR4, -R114 ;  /* 0x000000044c4c7c23 */ /* 0x000fe20008000872 */
[----:B------:R-:W-:-:S02]  /*52c0*/  ULDC UR4, c[0x0][0x604] ;  /* 0x0001810000047ab9 */ /* 0x000fc40000000800 */
[--C-:B------:R-:W-:Y:S01]  /*52d0*/  FFMA R77, R77, UR4, -R114.reuse ;  /* 0x000000044d4d7c23 */ /* 0x100fe20008000872 */
[----:B------:R-:W-:Y:S01]  /*52e0*/  @!P6 FMUL R110, R110, 0.5 ;  /* 0x3f0000006e6ee820 */ /* 0x000fe20000400000 */
[----:B------:R-:W1:Y:S01]  /*52f0*/  MUFU.EX2 R103, R103 ;  /* 0x0000006700677308 */ /* 0x000e620000000800 */
[----:B---3--:R-:W-:Y:S01]  /*5300*/  @!P3 FMUL R102, R102, R102 ;  /* 0x000000666666b220 */ /* 0x008fe20000400000 */
[----:B------:R-:W-:Y:S01]  /*5310*/  FSETP.GEU.AND P3, PT, R87, -126, PT ;  /* 0xc2fc00005700780b */ /* 0x000fe20003f6e000 */
[----:B------:R-:W-:Y:S02]  /*5320*/  ULDC UR4, c[0x0][0x604] ;  /* 0x0001810000047ab9 */ /* 0x000fe40000000800 */
[--C-:B------:R-:W-:Y:S01]  /*5330*/  FFMA R80, R80, UR4, -R114.reuse ;  /* 0x0000000450507c23 */ /* 0x100fe20008000872 */
[----:B------:R-:W-:Y:S01]  /*5340*/  ULDC UR4, c[0x0][0x604] ;  /* 0x0001810000047ab9 */ /* 0x000fe20000000800 */
[----:B------:R-:W-:Y:S01]  /*5350*/  @!P1 FMUL R107, R107, 0.5 ;  /* 0x3f0000006b6b9820 */ /* 0x000fe20000400000 */
[----:B------:R-:W3:Y:S01]  /*5360*/  MUFU.EX2 R111, R111 ;  /* 0x0000006f006f7308 */ /* 0x000ee20000000800 */
[----:B--2---:R-:W-:Y:S01]  /*5370*/  @!P4 FMUL R106, R106, R106 ;  /* 0x0000006a6a6ac220 */ /* 0x004fe20000400000 */
[----:B------:R-:W-:Y:S01]  /*5380*/  FSETP.GEU.AND P4, PT, R24, -126, PT ;  /* 0xc2fc00001800780b */ /* 0x000fe20003f8e000 */
[----:B------:R-:W-:Y:S01]  /*5390*/  FFMA R81, R81, UR4, -R114 ;  /* 0x0000000451517c23 */ /* 0x000fe20008000872 */
[----:B------:R-:W-:Y:S01]  /*53a0*/  ULDC UR4, c[0x0][0x604] ;  /* 0x0001810000047ab9 */ /* 0x000fe20000000800 */
[----:B------:R-:W-:Y:S01]  /*53b0*/  FADD R138, R51, R106 ;  /* 0x0000006a338a7221 */ /* 0x000fe20000000000 */
[--C-:B------:R-:W-:Y:S01]  /*53c0*/  FFMA R84, R84, UR4, -R114.reuse ;  /* 0x0000000454547c23 */ /* 0x100fe20008000872 */
[----:B------:R-:W-:Y:S01]  /*53d0*/  @!P3 FMUL R87, R87, 0.5 ;  /* 0x3f0000005757b820 */ /* 0x000fe20000400000 */
[----:B------:R-:W2:Y:S01]  /*53e0*/  MUFU.EX2 R110, R110 ;  /* 0x0000006e006e7308 */ /* 0x000ea20000000800 */
[----:B-1----:R-:W-:Y:S01]  /*53f0*/  @!P2 FMUL R103, R103, R103 ;  /* 0x000000676767a220 */ /* 0x002fe20000400000 */
[----:B------:R-:W-:Y:S01]  /*5400*/  FSETP.GEU.AND P2, PT, R4, -126, PT ;  /* 0xc2fc00000400780b */ /* 0x000fe20003f4e000 */
[----:B------:R-:W-:Y:S01]  /*5410*/  ULDC UR4, c[0x0][0x604] ;  /* 0x0001810000047ab9 */ /* 0x000fe20000000800 */
[----:B------:R-:W-:Y:S01]  /*5420*/  F2FP.BF16.F32.PACK_AB R51, R42, R51 ;  /* 0x000000332a33723e */ /* 0x000fe200000010ff */
        /* <DEDUP_REMOVED lines=8> */
[----:B------:R-:W-:Y:S01]  /*54b0*/  FFMA R88, R89, UR4, -R114 ;  /* 0x0000000459587c23 */ /* 0x000fe20008000872 */
[----:B------:R-:W-:Y:S01]  /*54c0*/  @!P2 FMUL R4, R4, 0.5 ;  /* 0x3f0000000404a820 */ /* 0x000fe20000400000 */
[----:B------:R-:W3:Y:S01]  /*54d0*/  MUFU.EX2 R87, R87 ;  /* 0x0000005700577308 */ /* 0x000ee20000000800 */
[----:B--2---:R-:W-:Y:S01]  /*54e0*/  @!P6 FMUL R110, R110, R110 ;  /* 0x0000006e6e6ee220 */ /* 0x004fe20000400000 */
[----:B------:R-:W-:Y:S01]  /*54f0*/  FSETP.GEU.AND P6, PT, R28, -126, PT ;  /* 0xc2fc00001c00780b */ /* 0x000fe20003fce000 */
[----:B------:R-:W-:-:S04]  /*5500*/  ULDC UR4, c[0x0][0x604] ;  /* 0x0001810000047ab9 */ /* 0x000fc80000000800 */
[----:B------:R-:W-:Y:S01]  /*5510*/  @!P5 FMUL R29, R29, 0.5 ;  /* 0x3f0000001d1dd820 */ /* 0x000fe20000400000 */
[----:B------:R-:W2:Y:S01]  /*5520*/  MUFU.EX2 R24, R24 ;  /* 0x0000001800187308 */ /* 0x000ea20000000800 */
[----:B-1----:R-:W-:Y:S01]  /*5530*/  @!P1 FMUL R107, R107, R107 ;  /* 0x0000006b6b6b9220 */ /* 0x002fe20000400000 */
[----:B------:R-:W-:-:S05]  /*5540*/  FSETP.GEU.AND P1, PT, R25, -126, PT ;  /* 0xc2fc00001900780b */ /* 0x000fca0003f2e000 */
[----:B------:R-:W-:Y:S01]  /*5550*/  @!P6 FMUL R28, R28, 0.5 ;  /* 0x3f0000001c1ce820 */ /* 0x000fe20000400000 */
[----:B------:R-:W1:Y:S01]  /*5560*/  MUFU.EX2 R4, R4 ;  /* 0x0000000400047308 */ /* 0x000e620000000800 */
[----:B---3--:R-:W-:Y:S01]  /*5570*/  @!P3 FMUL R87, R87, R87 ;  /* 0x000000575757b220 */ /* 0x008fe20000400000 */
[----:B------:R-:W-:-:S05]  /*5580*/  FSETP.GEU.AND P3, PT, R32, -126, PT ;  /* 0xc2fc00002000780b */ /* 0x000fca0003f6e000 */
[----:B------:R-:W-:Y:S01]  /*5590*/  @!P1 FMUL R25, R25, 0.5 ;  /* 0x3f00000019199820 */ /* 0x000fe20000400000 */
[----:B------:R-:W3:Y:S01]  /*55a0*/  MUFU.EX2 R119, R29 ;  /* 0x0000001d00777308 */ /* 0x000ee20000000800 */
[----:B--2---:R-:W-:Y:S01]  /*55b0*/  @!P4 FMUL R24, R24, R24 ;  /* 0x000000181818c220 */ /* 0x004fe20000400000 */
[----:B------:R-:W-:-:S05]  /*55c0*/  FSETP.GEU.AND P4, PT, R36, -126, PT ;  /* 0xc2fc00002400780b */ /* 0x000fca0003f8e000 */
[----:B------:R-:W-:Y:S01]  /*55d0*/  @!P3 FMUL R32, R32, 0.5 ;  /* 0x3f0000002020b820 */ /* 0x000fe20000400000 */
[----:B------:R2:W4:Y:S01]  /*55e0*/  MUFU.EX2 R115, R25 ;  /* 0x0000001900737308 */ /* 0x0005220000000800 */
[----:B-1----:R-:W-:Y:S01]  /*55f0*/  @!P2 FMUL R4, R4, R4 ;  /* 0x000000040404a220 */ /* 0x002fe20000400000 */
[----:B------:R-:W-:-:S05]  /*5600*/  FSETP.GEU.AND P2, PT, R33, -126, PT ;  /* 0xc2fc00002100780b */ /* 0x000fca0003f4e000 */
[----:B------:R-:W-:Y:S01]  /*5610*/  @!P4 FMUL R36, R36, 0.5 ;  /* 0x3f0000002424c820 */ /* 0x000fe20000400000 */
[----:B------:R-:W1:Y:S01]  /*5620*/  MUFU.EX2 R28, R28 ;  /* 0x0000001c001c7308 */ /* 0x000e620000000800 */
[----:B---3--:R-:W-:Y:S01]  /*5630*/  @!P5 FMUL R119, R119, R119 ;  /* 0x000000777777d220 */ /* 0x008fe20000400000 */
[----:B------:R-:W-:Y:S01]  /*5640*/  FSETP.GEU.AND P5, PT, R41, -126, PT ;  /* 0xc2fc00002900780b */ /* 0x000fe20003fae000 */
[--C-:B--2---:R-:W-:Y:S01]  /*5650*/  FFMA R25, R92, UR4, -R114.reuse ;  /* 0x000000045c197c23 */ /* 0x104fe20008000872 */
[----:B------:R-:W-:Y:S02]  /*5660*/  ULDC UR4, c[0x0][0x604] ;  /* 0x0001810000047ab9 */ /* 0x000fe40000000800 */
[----:B------:R-:W-:Y:S01]  /*5670*/  FFMA R92, R93, UR4, -R114 ;  /* 0x000000045d5c7c23 */ /* 0x000fe20008000872 */
[----:B------:R-:W-:Y:S01]  /*5680*/  @!P2 FMUL R33, R33, 0.5 ;  /* 0x3f0000002121a820 */ /* 0x000fe20000400000 */
[----:B------:R-:W2:Y:S01]  /*5690*/  MUFU.EX2 R32, R32 ;  /* 0x0000002000207308 */ /* 0x000ea20000000800 */
[----:B----4-:R-:W-:Y:S01]  /*56a0*/  @!P1 FMUL R115, R115, R115 ;  /* 0x0000007373739220 */ /* 0x010fe20000400000 */
[----:B------:R-:W-:Y:S01]  /*56b0*/  FSETP.GEU.AND P1, PT, R37, -126, PT ;  /* 0xc2fc00002500780b */ /* 0x000fe20003f2e000 */
[----:B------:R-:W-:-:S02]  /*56c0*/  ULDC UR4, c[0x0][0x604] ;  /* 0x0001810000047ab9 */ /* 0x000fc40000000800 */
[--C-:B------:R-:W-:Y:S01]  /*56d0*/  FFMA R29, R96, UR4, -R114.reuse ;  /* 0x00000004601d7c23 */ /* 0x100fe20008000872 */
[----:B------:R-:W-:Y:S01]  /*56e0*/  ULDC UR4, c[0x0][0x604] ;  /* 0x0001810000047ab9 */ /* 0x000fe20000000800 */
[----:B------:R-:W-:Y:S01]  /*56f0*/  @!P5 FMUL R41, R41, 0.5 ;  /* 0x3f0000002929d820 */ /* 0x000fe20000400000 */
[----:B------:R-:W3:Y:S01]  /*5700*/  MUFU.EX2 R36, R36 ;  /* 0x0000002400247308 */ /* 0x000ee20000000800 */
[----:B-1----:R-:W-:Y:S01]  /*5710*/  @!P6 FMUL R28, R28, R28 ;  /* 0x0000001c1c1ce220 */ /* 0x002fe20000400000 */
[----:B------:R-:W-:Y:S01]  /*5720*/  FSETP.GEU.AND P6, PT, R40, -126, PT ;  /* 0xc2fc00002800780b */ /* 0x000fe20003fce000 */
[----:B------:R-:W-:Y:S01]  /*5730*/  FFMA R96, R97, UR4, -R114 ;  /* 0x0000000461607c23 */ /* 0x000fe20008000872 */
[----:B------:R-:W-:-:S03]  /*5740*/  ULDC UR4, c[0x0][0x604] ;  /* 0x0001810000047ab9 */ /* 0x000fc60000000800 */
[----:B------:R-:W-:Y:S01]  /*5750*/  @!P1 FMUL R37, R37, 0.5 ;  /* 0x3f00000025259820 */ /* 0x000fe20000400000 */
[----:B------:R1:W4:Y:S01]  /*5760*/  MUFU.EX2 R123, R33 ;  /* 0x00000021007b7308 */ /* 0x0003220000000800 */
[----:B--2---:R-:W-:Y:S01]  /*5770*/  @!P3 FMUL R32, R32, R32 ;  /* 0x000000202020b220 */ /* 0x004fe20000400000 */
[----:B------:R-:W-:-:S05]  /*5780*/  FSETP.GEU.AND P3, PT, R44, -126, PT ;  /* 0xc2fc00002c00780b */ /* 0x000fca0003f6e000 */
[----:B------:R-:W-:Y:S01]  /*5790*/  @!P6 FMUL R40, R40, 0.5 ;  /* 0x3f0000002828e820 */ /* 0x000fe20000400000 */
[----:B------:R2:W5:Y:S01]  /*57a0*/  MUFU.EX2 R131, R41 ;  /* 0x0000002900837308 */ /* 0x0005620000000800 */
[----:B---3--:R-:W-:Y:S01]  /*57b0*/  @!P4 FMUL R36, R36, R36 ;  /* 0x000000242424c220 */ /* 0x008fe20000400000 */
[----:B------:R-:W-:Y:S01]  /*57c0*/  FSETP.GEU.AND P4, PT, R48, -126, PT ;  /* 0xc2fc00003000780b */ /* 0x000fe20003f8e000 */
[--C-:B-1----:R-:W-:Y:S01]  /*57d0*/  FFMA R33, R100, UR4, -R114.reuse ;  /* 0x0000000464217c23 */ /* 0x102fe20008000872 */
[----:B------:R-:W-:Y:S02]  /*57e0*/  ULDC UR4, c[0x0][0x604] ;  /* 0x0001810000047ab9 */ /* 0x000fe40000000800 */
[----:B------:R-:W-:Y:S01]  /*57f0*/  FFMA R100, R101, UR4, -R114 ;  /* 0x0000000465647c23 */ /* 0x000fe20008000872 */
[----:B------:R-:W-:Y:S01]  /*5800*/  @!P3 FMUL R44, R44, 0.5 ;  /* 0x3f0000002c2cb820 */ /* 0x000fe20000400000 */
[----:B------:R1:W3:Y:S01]  /*5810*/  MUFU.EX2 R127, R37 ;  /* 0x00000025007f7308 */ /* 0x0002e20000000800 */
[----:B----4-:R-:W-:Y:S01]  /*5820*/  @!P2 FMUL R123, R123, R123 ;  /* 0x0000007b7b7ba220 */ /* 0x010fe20000400000 */
[----:B------:R-:W-:Y:S01]  /*5830*/  FSETP.GEU.AND P2, PT, R45, -126, PT ;  /* 0xc2fc00002d00780b */ /* 0x000fe20003f4e000 */
[----:B------:R-:W-:Y:S01]  /*5840*/  ULDC UR4, c[0x0][0x604] ;  /* 0x0001810000047ab9 */ /* 0x000fe20000000800 */
[----:B--2---:R-:W-:-:S03]  /*5850*/  FADD R41, R17, R102 ;  /* 0x0000006611297221 */ /* 0x004fc60000000000 */
[----:B------:R-:W-:Y:S01]  /*5860*/  @!P4 FMUL R48, R48, 0.5 ;  /* 0x3f0000003030c820 */ /* 0x000fe20000400000 */
[----:B------:R-:W2:Y:S01]  /*5870*/  MUFU.EX2 R40, R40 ;  /* 0x0000002800287308 */ /* 0x000ea20000000800 */
[----:B-----5:R-:W-:Y:S01]  /*5880*/  @!P5 FMUL R131, R131, R131 ;  /* 0x000000838383d220 */ /* 0x020fe20000400000 */
[----:B------:R-:W-:Y:S01]  /*5890*/  FSETP.GEU.AND P5, PT, R53, -126, PT ;  /* 0xc2fc00003500780b */ /* 0x000fe20003fae000 */
[--C-:B-1----:R-:W-:Y:S01]  /*58a0*/  FFMA R37, R133, UR11, -R114.reuse ;  /* 0x0000000b85257c23 */ /* 0x102fe20008000872 */
[----:B------:R-:W-:Y:S01]  /*58b0*/  FFMA R133, R144, UR7, -R114 ;  /* 0x0000000790857c23 */ /* 0x000fe20008000872 */
[----:B------:R-:W-:Y:S01]  /*58c0*/  FADD R134, R134, R41 ;  /* 0x0000002986867221 */ /* 0x000fe20000000000 */
[----:B------:R-:W-:Y:S01]  /*58d0*/  FADD R41, R27, R58 ;  /* 0x0000003a1b297221 */ /* 0x000fe20000000000 */
[----:B------:R-:W-:Y:S01]  /*58e0*/  @!P2 FMUL R45, R45, 0.5 ;  /* 0x3f0000002d2da820 */ /* 0x000fe20000400000 */
[----:B------:R-:W1:Y:S01]  /*58f0*/  MUFU.EX2 R44, R44 ;  /* 0x0000002c002c7308 */ /* 0x000e620000000800 */
[----:B---3--:R-:W-:Y:S01]  /*5900*/  @!P1 FMUL R127, R127, R127 ;  /* 0x0000007f7f7f9220 */ /* 0x008fe20000400000 */
[----:B------:R-:W-:-:S02]  /*5910*/  FSETP.GEU.AND P1, PT, R49, -126, PT ;  /* 0xc2fc00003100780b */ /* 0x000fc40003f2e000 */
[----:B------:R-:W-:-:S03]  /*5920*/  F2FP.BF16.F32.PACK_AB R27, R8, R27 ;  /* 0x0000001b081b723e */ /* 0x000fc600000010ff */
[----:B------:R-:W-:Y:S01]  /*5930*/  @!P5 FMUL R53, R53, 0.5 ;  /* 0x3f0000003535d820 */ /* 0x000fe20000400000 */
[----:B------:R3:W4:Y:S01]  /*5940*/  MUFU.EX2 R135, R45 ;  /* 0x0000002d00877308 */ /* 0x0007220000000800 */
[----:B--2---:R-:W-:Y:S01]  /*5950*/  @!P6 FMUL R40, R40, R40 ;  /* 0x000000282828e220 */ /* 0x004fe20000400000 */
[----:B------:R-:W-:-:S05]  /*5960*/  FSETP.GEU.AND P6, PT, R52, -126, PT ;  /* 0xc2fc00003400780b */ /* 0x000fca0003fce000 */
[----:B------:R-:W-:Y:S01]  /*5970*/  @!P1 FMUL R49, R49, 0.5 ;  /* 0x3f00000031319820 */ /* 0x000fe20000400000 */
[----:B------:R-:W2:Y:S01]  /*5980*/  MUFU.EX2 R48, R48 ;  /* 0x0000003000307308 */ /* 0x000ea20000000800 */
[----:B-1----:R-:W-:Y:S01]  /*5990*/  @!P3 FMUL R44, R44, R44 ;  /* 0x0000002c2c2cb220 */ /* 0x002fe20000400000 */
[----:B------:R-:W-:Y:S01]  /*59a0*/  FSETP.GEU.AND P3, PT, R56, -126, PT ;  /* 0xc2fc00003800780b */ /* 0x000fe20003f6e000 */
[----:B---3--:R-:W-:-:S04]  /*59b0*/  FADD R45, R14, R67 ;  /* 0x000000430e2d7221 */ /* 0x008fc80000000000 */
[----:B------:R-:W-:Y:S01]  /*59c0*/  @!P6 FMUL R52, R52, 0.5 ;  /* 0x3f0000003434e820 */ /* 0x000fe20000400000 */
[----:B------:R-:W1:Y:S01]  /*59d0*/  MUFU.EX2 R143, R53 ;  /* 0x00000035008f7308 */ /* 0x000e620000000800 */
[----:B----4-:R-:W-:Y:S01]  /*59e0*/  @!P2 FMUL R135, R135, R135 ;  /* 0x000000878787a220 */ /* 0x010fe20000400000 */
[----:B------:R-:W-:-:S05]  /*59f0*/  FSETP.GEU.AND P2, PT, R57, -126, PT ;  /* 0xc2fc00003900780b */ /* 0x000fca0003f4e000 */
        /* <DEDUP_REMOVED lines=8> */
[----:B---3--:R-:W-:Y:S01]  /*5a80*/  FADD R49, R35, R74 ;  /* 0x0000004a23317221 */ /* 0x008fe20000000000 */
[----:B------:R-:W-:-:S03]  /*5a90*/  F2FP.BF16.F32.PACK_AB R35, R16, R35 ;  /* 0x000000231023723e */ /* 0x000fc600000010ff */
[----:B------:R-:W-:Y:S01]  /*5aa0*/  @!P4 FMUL R60, R60, 0.5 ;  /* 0x3f0000003c3cc820 */ /* 0x000fe20000400000 */
[----:B------:R-:W1:Y:S01]  /*5ab0*/  MUFU.EX2 R56, R56 ;  /* 0x0000003800387308 */ /* 0x000e620000000800 */
[----:B----4-:R-:W-:Y:S01]  /*5ac0*/  @!P1 FMUL R139, R139, R139 ;  /* 0x0000008b8b8b9220 */ /* 0x010fe20000400000 */
[----:B------:R-:W-:Y:S01]  /*5ad0*/  FSETP.GEU.AND P1, PT, R61, -126, PT ;  /* 0xc2fc00003d00780b */ /* 0x000fe20003f2e000 */
[----:B------:R-:W-:Y:S01]  /*5ae0*/  FADD R158, R49, R138 ;  /* 0x0000008a319e7221 */ /* 0x000fe20000000000 */
[----:B------:R-:W-:Y:S01]  /*5af0*/  FADD R49, R11, R78 ;  /* 0x0000004e0b317221 */ /* 0x000fe20000000000 */
[----:B------:R-:W-:Y:S02]  /*5b00*/  FADD R138, R19, R110 ;  /* 0x0000006e138a7221 */ /* 0x000fe40000000000 */
[----:B------:R-:W-:Y:S01]  /*5b10*/  @!P5 FMUL R65, R65, 0.5 ;  /* 0x3f0000004141d820 */ /* 0x000fe20000400000 */
[----:B------:R-:W3:Y:S01]  /*5b20*/  MUFU.EX2 R147, R57 ;  /* 0x0000003900937308 */ /* 0x000ee20000000800 */
[----:B--2---:R-:W-:Y:S01]  /*5b30*/  @!P6 FMUL R52, R52, R52 ;  /* 0x000000343434e220 */ /* 0x004fe20000400000 */
[----:B------:R-:W-:Y:S01]  /*5b40*/  FSETP.GEU.AND P6, PT, R64, -126, PT ;  /* 0xc2fc00004000780b */ /* 0x000fe20003fce000 */
[----:B------:R-:W-:Y:S01]  /*5b50*/  FADD R162, R49, R138 ;  /* 0x0000008a31a27221 */ /* 0x000fe20000000000 */
[----:B------:R-:W-:Y:S01]  /*5b60*/  FADD R49, R20, R79 ;  /* 0x0000004f14317221 */ /* 0x000fe20000000000 */
[C---:B------:R-:W-:Y:S01]  /*5b70*/  FADD R138, R55.reuse, R4 ;  /* 0x00000004378a7221 */ /* 0x040fe20000000000 */
[----:B------:R-:W-:Y:S01]  /*5b80*/  F2FP.BF16.F32.PACK_AB R55, R55, R50 ;  /* 0x000000323737723e */ /* 0x000fe200000010ff */
[----:B------:R-:W-:Y:S01]  /*5b90*/  @!P1 FMUL R61, R61, 0.5 ;  /* 0x3f0000003d3d9820 */ /* 0x000fe20000400000 */
[----:B------:R-:W2:Y:S01]  /*5ba0*/  MUFU.EX2 R153, R65 ;  /* 0x0000004100997308 */ /* 0x000ea20000000800 */
[----:B-1----:R-:W-:Y:S01]  /*5bb0*/  @!P3 FMUL R56, R56, R56 ;  /* 0x000000383838b220 */ /* 0x002fe20000400000 */
[----:B------:R-:W-:Y:S01]  /*5bc0*/  FSETP.GEU.AND P3, PT, R68, -126, PT ;  /* 0xc2fc00004400780b */ /* 0x000fe20003f6e000 */
[----:B------:R-:W-:-:S04]  /*5bd0*/  FADD R168, R49, R138 ;  /* 0x0000008a31a87221 */ /* 0x000fc80000000000 */
        /* <DEDUP_REMOVED lines=61> */
[----:B------:R1:W4:Y:S01]  /*5fb0*/  MUFU.EX2 R93, R25 ;  /* 0x00000019005d7308 */ /* 0x0003220000000800 */
[----:B---3--:R-:W-:Y:S01]  /*5fc0*/  @!P4 FMUL R84, R84, R84 ;  /* 0x000000545454c220 */ /* 0x008fe20000400000 */
[----:B------:R-:W-:-:S05]  /*5fd0*/  FSETP.GEU.AND P4, PT, R29, -126, PT ;  /* 0xc2fc00001d00780b */ /* 0x000fca0003f8e000 */
[----:B------:R-:W-:Y:S01]  /*5fe0*/  @!P5 FMUL R100, R100, 0.5 ;  /* 0x3f0000006464d820 */ /* 0x000fe20000400000 */
[----:B------:R-:W3:Y:S01]  /*5ff0*/  MUFU.EX2 R92, R92 ;  /* 0x0000005c005c7308 */ /* 0x000ee20000000800 */
[----:B--2---:R-:W-:Y:S01]  /*6000*/  @!P6 FMUL R163, R163, R163 ;  /* 0x000000a3a3a3e220 */ /* 0x004fe20000400000 */
[----:B------:R-:W-:Y:S01]  /*6010*/  FSETP.GEU.AND P6, PT, R33, -126, PT ;  /* 0xc2fc00002100780b */ /* 0x000fe20003fce000 */
[--C-:B-1----:R-:W-:Y:S01]  /*6020*/  FFMA R25, R104, UR4, -R114.reuse ;  /* 0x0000000468197c23 */ /* 0x102fe20008000872 */
[----:B------:R-:W-:Y:S02]  /*6030*/  ULDC UR4, c[0x0][0x604] ;  /* 0x0001810000047ab9 */ /* 0x000fe40000000800 */
[----:B------:R-:W-:Y:S01]  /*6040*/  FFMA R104, R105, UR4, -R114 ;  /* 0x0000000469687c23 */ /* 0x000fe20008000872 */
[----:B------:R-:W-:Y:S01]  /*6050*/  @!P4 FMUL R29, R29, 0.5 ;  /* 0x3f0000001d1dc820 */ /* 0x000fe20000400000 */
[----:B------:R-:W1:Y:S01]  /*6060*/  MUFU.EX2 R96, R96 ;  /* 0x0000006000607308 */ /* 0x000e620000000800 */
[----:B------:R-:W-:Y:S01]  /*6070*/  ULDC UR4, c[0x0][0x604] ;  /* 0x0001810000047ab9 */ /* 0x000fe20000000800 */
[----:B----4-:R-:W-:Y:S01]  /*6080*/  @!P3 FMUL R93, R93, R93 ;  /* 0x0000005d5d5db220 */ /* 0x010fe20000400000 */
[----:B------:R-:W-:-:S04]  /*6090*/  FSETP.GEU.AND P3, PT, R25, -126, PT ;  /* 0xc2fc00001900780b */ /* 0x000fc80003f6e000 */
[----:B------:R-:W-:Y:S01]  /*60a0*/  @!P6 FMUL R33, R33, 0.5 ;  /* 0x3f0000002121e820 */ /* 0x000fe20000400000 */
[----:B------:R-:W2:Y:S01]  /*60b0*/  MUFU.EX2 R100, R100 ;  /* 0x0000006400647308 */ /* 0x000ea20000000800 */
[----:B---3--:R-:W-:Y:S01]  /*60c0*/  @!P2 FMUL R92, R92, R92 ;  /* 0x0000005c5c5ca220 */ /* 0x008fe20000400000 */
[----:B------:R-:W-:-:S06]  /*60d0*/  FSETP.GEU.AND P2, PT, R104, -126, PT ;  /* 0xc2fc00006800780b */ /* 0x000fcc0003f4e000 */
[----:B------:R3:W4:Y:S01]  /*60e0*/  MUFU.EX2 R97, R29 ;  /* 0x0000001d00617308 */ /* 0x0007220000000800 */
[----:B-1----:R-:W-:Y:S01]  /*60f0*/  @!P1 FMUL R96, R96, R96 ;  /* 0x0000006060609220 */ /* 0x002fe20000400000 */
[----:B------:R-:W-:-:S05]  /*6100*/  @!P3 FMUL R25, R25, 0.5 ;  /* 0x3f0000001919b820 */ /* 0x000fca0000400000 */
[----:B------:R-:W-:Y:S01]  /*6110*/  @!P2 FMUL R104, R104, 0.5 ;  /* 0x3f0000006868a820 */ /* 0x000fe20000400000 */
[----:B------:R1:W5:Y:S01]  /*6120*/  MUFU.EX2 R101, R33 ;  /* 0x0000002100657308 */ /* 0x0003620000000800 */
[--C-:B---3--:R-:W-:Y:S01]  /*6130*/  FFMA R29, R108, UR4, -R114.reuse ;  /* 0x000000046c1d7c23 */ /* 0x108fe20008000872 */
[----:B------:R-:W-:Y:S01]  /*6140*/  ULDC UR4, c[0x0][0x604] ;  /* 0x0001810000047ab9 */ /* 0x000fe20000000800 */
[----:B--2---:R-:W-:Y:S01]  /*6150*/  @!P5 FMUL R100, R100, R100 ;  /* 0x000000646464d220 */ /* 0x004fe20000400000 */
[----:B------:R-:W-:Y:S01]  /*6160*/  FFMA R108, R109, UR4, -R114 ;  /* 0x000000046d6c7c23 */ /* 0x000fe20008000872 */
[----:B------:R-:W-:-:S03]  /*6170*/  ULDC UR4, c[0x0][0x604] ;  /* 0x0001810000047ab9 */ /* 0x000fc60000000800 */
[----:B------:R2:W3:Y:S01]  /*6180*/  MUFU.EX2 R105, R25 ;  /* 0x0000001900697308 */ /* 0x0004e20000000800 */
[--C-:B-1----:R-:W-:Y:S01]  /*6190*/  FFMA R33, R112, UR4, -R114.reuse ;  /* 0x0000000470217c23 */ /* 0x102fe20008000872 */
[----:B------:R-:W-:Y:S01]  /*61a0*/  ULDC UR4, c[0x0][0x604] ;  /* 0x0001810000047ab9 */ /* 0x000fe20000000800 */
[----:B------:R-:W-:Y:S01]  /*61b0*/  FSETP.GEU.AND P1, PT, R108, -126, PT ;  /* 0xc2fc00006c00780b */ /* 0x000fe20003f2e000 */
[--C-:B------:R-:W-:Y:S01]  /*61c0*/  FFMA R112, R113, UR4, -R114.reuse ;  /* 0x0000000471707c23 */ /* 0x100fe20008000872 */
[----:B----4-:R-:W-:Y:S01]  /*61d0*/  @!P4 FMUL R97, R97, R97 ;  /* 0x000000616161c220 */ /* 0x010fe20000400000 */
[----:B------:R-:W-:Y:S01]  /*61e0*/  FSETP.GEU.AND P4, PT, R29, -126, PT ;  /* 0xc2fc00001d00780b */ /* 0x000fe20003f8e000 */
[----:B------:R-:W-:Y:S01]  /*61f0*/  ULDC UR4, c[0x0][0x604] ;  /* 0x0001810000047ab9 */ /* 0x000fe20000000800 */
[----:B------:R-:W1:Y:S01]  /*6200*/  MUFU.EX2 R104, R104 ;  /* 0x0000006800687308 */ /* 0x000e620000000800 */
[----:B------:R-:W-:Y:S01]  /*6210*/  FSETP.GEU.AND P5, PT, R112, -126, PT ;  /* 0xc2fc00007000780b */ /* 0x000fe20003fae000 */
[--C-:B------:R-:W-:Y:S01]  /*6220*/  FFMA R116, R116, UR4, -R114.reuse ;  /* 0x0000000474747c23 */ /* 0x100fe20008000872 */
[----:B------:R-:W-:Y:S01]  /*6230*/  ULDC UR4, c[0x0][0x604] ;  /* 0x0001810000047ab9 */ /* 0x000fe20000000800 */
[----:B-----5:R-:W-:Y:S01]  /*6240*/  @!P6 FMUL R101, R101, R101 ;  /* 0x000000656565e220 */ /* 0x020fe20000400000 */
[--C-:B------:R-:W-:Y:S01]  /*6250*/  FFMA R120, R120, UR4, -R114.reuse ;  /* 0x0000000478787c23 */ /* 0x100fe20008000872 */
[----:B------:R-:W-:Y:S01]  /*6260*/  ULDC UR4, c[0x0][0x604] ;  /* 0x0001810000047ab9 */ /* 0x000fe20000000800 */
[----:B------:R-:W-:Y:S01]  /*6270*/  FSETP.GEU.AND P6, PT, R33, -126, PT ;  /* 0xc2fc00002100780b */ /* 0x000fe20003fce000 */
[----:B------:R-:W-:Y:S01]  /*6280*/  @!P1 FMUL R108, R108, 0.5 ;  /* 0x3f0000006c6c9820 */ /* 0x000fe20000400000 */
[--C-:B--2---:R-:W-:Y:S01]  /*6290*/  FFMA R25, R121, UR4, -R114.reuse ;  /* 0x0000000479197c23 */ /* 0x104fe20008000872 */
[----:B------:R-:W-:Y:S01]  /*62a0*/  ULDC UR4, c[0x0][0x604] ;  /* 0x0001810000047ab9 */ /* 0x000fe20000000800 */
[----:B------:R-:W-:Y:S01]  /*62b0*/  @!P4 FMUL R29, R29, 0.5 ;  /* 0x3f0000001d1dc820 */ /* 0x000fe20000400000 */
[--C-:B------:R-:W-:Y:S01]  /*62c0*/  FFMA R124, R124, UR4, -R114.reuse ;  /* 0x000000047c7c7c23 */ /* 0x100fe20008000872 */
[----:B------:R-:W-:Y:S01]  /*62d0*/  ULDC UR4, c[0x0][0x604] ;  /* 0x0001810000047ab9 */ /* 0x000fe20000000800 */
[----:B------:R-:W-:Y:S01]  /*62e0*/  @!P5 FMUL R112, R112, 0.5 ;  /* 0x3f0000007070d820 */ /* 0x000fe20000400000 */
[----:B------:R2:W4:Y:S01]  /*62f0*/  MUFU.EX2 R109, R29 ;  /* 0x0000001d006d7308 */ /* 0x0005220000000800 */
[--C-:B------:R-:W-:Y:S01]  /*6300*/  FFMA R118, R117, UR4, -R114.reuse ;  /* 0x0000000475767c23 */ /* 0x100fe20008000872 */
[----:B------:R-:W-:Y:S01]  /*6310*/  ULDC UR4, c[0x0][0x604] ;  /* 0x0001810000047ab9 */ /* 0x000fe20000000800 */
[----:B---3--:R-:W-:Y:S01]  /*6320*/  @!P3 FMUL R105, R105, R105 ;  /* 0x000000696969b220 */ /* 0x008fe20000400000 */
[----:B------:R-:W-:Y:S01]  /*6330*/  FFMA R125, R125, UR4, -R114 ;  /* 0x000000047d7d7c23 */ /* 0x000fe20008000872 */
[----:B-1----:R-:W-:Y:S01]  /*6340*/  @!P2 FMUL R104, R104, R104 ;  /* 0x000000686868a220 */ /* 0x002fe20000400000 */
[----:B------:R-:W-:Y:S01]  /*6350*/  FSETP.GEU.AND P3, PT, R116, -126, PT ;  /* 0xc2fc00007400780b */ /* 0x000fe20003f6e000 */
[----:B------:R-:W-:Y:S01]  /*6360*/  @!P6 FMUL R33, R33, 0.5 ;  /* 0x3f0000002121e820 */ /* 0x000fe20000400000 */
[----:B------:R-:W1:Y:S01]  /*6370*/  MUFU.EX2 R108, R108 ;  /* 0x0000006c006c7308 */ /* 0x000e620000000800 */
[----:B------:R-:W-:Y:S01]  /*6380*/  FSETP.GEU.AND P2, PT, R120, -126, PT ;  /* 0xc2fc00007800780b */ /* 0x000fe20003f4e000 */
[----:B------:R-:W-:Y:S01]  /*6390*/  ULDC UR4, c[0x0][0x604] ;  /* 0x0001810000047ab9 */ /* 0x000fe20000000800 */
[----:B--2---:R-:W-:-:S05]  /*63a0*/  FADD R29, R6, R21 ;  /* 0x00000015061d7221 */ /* 0x004fca0000000000 */
[----:B------:R-:W2:Y:S01]  /*63b0*/  MUFU.EX2 R112, R112 ;  /* 0x0000007000707308 */ /* 0x000ea20000000800 */
[----:B----4-:R-:W-:Y:S01]  /*63c0*/  @!P4 FMUL R109, R109, R109 ;  /* 0x0000006d6d6dc220 */ /* 0x010fe20000400000 */
[----:B------:R-:W-:Y:S01]  /*63d0*/  FSETP.GEU.AND P4, PT, R25, -126, PT ;  /* 0xc2fc00001900780b */ /* 0x000fe20003f8e000 */
[----:B------:R-:W-:-:S03]  /*63e0*/  @!P3 FMUL R116, R116, 0.5 ;  /* 0x3f0000007474b820 */ /* 0x000fc60000400000 */
[----:B------:R-:W-:Y:S02]  /*63f0*/  @!P2 FMUL R120, R120, 0.5 ;  /* 0x3f0000007878a820 */ /* 0x000fe40000400000 */
[----:B------:R-:W3:Y:S01]  /*6400*/  MUFU.EX2 R121, R116 ;  /* 0x0000007400797308 */ /* 0x000ee20000000800 */
[----:B-1----:R-:W-:Y:S01]  /*6410*/  @!P1 FMUL R108, R108, R108 ;  /* 0x0000006c6c6c9220 */ /* 0x002fe20000400000 */
[----:B------:R-:W-:-:S05]  /*6420*/  FSETP.GEU.AND P1, PT, R124, -126, PT ;  /* 0xc2fc00007c00780b */ /* 0x000fca0003f2e000 */
[----:B------:R-:W-:Y:S01]  /*6430*/  @!P4 FMUL R25, R25, 0.5 ;  /* 0x3f0000001919c820 */ /* 0x000fe20000400000 */
[----:B------:R-:W1:Y:S01]  /*6440*/  MUFU.EX2 R165, R120 ;  /* 0x0000007800a57308 */ /* 0x000e620000000800 */
[----:B--2---:R-:W-:Y:S01]  /*6450*/  @!P5 FMUL R112, R112, R112 ;  /* 0x000000707070d220 */ /* 0x004fe20000400000 */
[----:B------:R-:W-:-:S05]  /*6460*/  FSETP.GEU.AND P5, PT, R125, -126, PT ;  /* 0xc2fc00007d00780b */ /* 0x000fca0003fae000 */
[----:B------:R-:W-:Y:S01]  /*6470*/  @!P1 FMUL R124, R124, 0.5 ;  /* 0x3f0000007c7c9820 */ /* 0x000fe20000400000 */
[----:B------:R2:W4:Y:S01]  /*6480*/  MUFU.EX2 R116, R25 ;  /* 0x0000001900747308 */ /* 0x0005220000000800 */
[----:B---3--:R-:W-:-:S06]  /*6490*/  @!P3 FMUL R121, R121, R121 ;  /* 0x000000797979b220 */ /* 0x008fcc0000400000 */
[----:B------:R-:W-:Y:S01]  /*64a0*/  @!P5 FMUL R125, R125, 0.5 ;  /* 0x3f0000007d7dd820 */ /* 0x000fe20000400000 */
[----:B------:R3:W5:Y:S01]  /*64b0*/  MUFU.EX2 R117, R124 ;  /* 0x0000007c00757308 */ /* 0x0007620000000800 */
[----:B-1----:R-:W-:Y:S01]  /*64c0*/  @!P2 FMUL R165, R165, R165 ;  /* 0x000000a5a5a5a220 */ /* 0x002fe20000400000 */
[----:B------:R-:W-:Y:S01]  /*64d0*/  FSETP.GEU.AND P2, PT, R128, -126, PT ;  /* 0xc2fc00008000780b */ /* 0x000fe20003f4e000 */
[----:B--2---:R-:W-:-:S05]  /*64e0*/  FADD R25, R5, R54 ;  /* 0x0000003605197221 */ /* 0x004fca0000000000 */
[----:B------:R-:W1:Y:S01]  /*64f0*/  MUFU.EX2 R120, R125 ;  /* 0x0000007d00787308 */ /* 0x000e620000000800 */
[----:B----4-:R-:W-:Y:S01]  /*6500*/  @!P4 FMUL R116, R116, R116 ;  /* 0x000000747474c220 */ /* 0x010fe20000400000 */
[----:B------:R-:W-:Y:S01]  /*6510*/  FSETP.GEU.AND P4, PT, R122, -126, PT ;  /* 0xc2fc00007a00780b */ /* 0x000fe20003f8e000 */
[--C-:B---3--:R-:W-:Y:S01]  /*6520*/  FFMA R124, R141, UR22, -R114.reuse ;  /* 0x000000168d7c7c23 */ /* 0x108fe20008000872 */
[----:B------:R-:W-:-:S03]  /*6530*/  FFMA R141, R148, UR26, -R114 ;  /* 0x0000001a948d7c23 */ /* 0x000fc60008000872 */
[----:B------:R-:W-:Y:S01]  /*6540*/  @!P2 FMUL R128, R128, 0.5 ;  /* 0x3f0000008080a820 */ /* 0x000fe20000400000 */
[----:B------:R2:W3:Y:S01]  /*6550*/  MUFU.EX2 R113, R33 ;  /* 0x0000002100717308 */ /* 0x0004e20000000800 */
[----:B-----5:R-:W-:Y:S01]  /*6560*/  @!P1 FMUL R117, R117, R117 ;  /* 0x0000007575759220 */ /* 0x020fe20000400000 */
[----:B------:R-:W-:-:S03]  /*6570*/  FSETP.GEU.AND P1, PT, R136, -126, PT ;  /* 0xc2fc00008800780b */ /* 0x000fc60003f2e000 */
[----:B------:R-:W-:Y:S02]  /*6580*/  FADD R138, R60, R117 ;  /* 0x000000753c8a7221 */ /* 0x000fe40000000000 */
[----:B------:R-:W-:Y:S01]  /*6590*/  @!P4 FMUL R122, R122, 0.5 ;  /* 0x3f0000007a7ac820 */ /* 0x000fe20000400000 */
[----:B-1----:R-:W-:Y:S01]  /*65a0*/  @!P5 FMUL R120, R120, R120 ;  /* 0x000000787878d220 */ /* 0x002fe20000400000 */
[----:B------:R-:W-:Y:S01]  /*65b0*/  FSETP.GEU.AND P5, PT, R137, -126, PT ;  /* 0xc2fc00008900780b */ /* 0x000fe20003fae000 */
[----:B--2---:R-:W-:Y:S01]  /*65c0*/  FFMA R33, R3, UR4, -R114 ;  /* 0x0000000403217c23 */ /* 0x004fe20008000872 */
[----:B------:R-:W-:Y:S01]  /*65d0*/  FADD R114, R22, R83 ;  /* 0x0000005316727221 */ /* 0x000fe20000000000 */
[----:B------:R1:W2:Y:S03]  /*65e0*/  MUFU.EX2 R3, R128 ;  /* 0x0000008000037308 */ /* 0x0002a60000000800 */
[----:B------:R-:W-:Y:S01]  /*65f0*/  @!P1 FMUL R136, R136, 0.5 ;  /* 0x3f00000088889820 */ /* 0x000fe20000400000 */
[----:B------:R-:W-:Y:S01]  /*6600*/  FADD R29, R29, R114 ;  /* 0x000000721d1d7221 */ /* 0x000fe20000000000 */
[----:B---3--:R-:W-:Y:S01]  /*6610*/  @!P6 FMUL R113, R113, R113 ;  /* 0x000000717171e220 */ /* 0x008fe20000400000 */
[----:B------:R-:W-:-:S02]  /*6620*/  FSETP.GEU.AND P6, PT, R118, -126, PT ;  /* 0xc2fc00007600780b */ /* 0x000fc40003fce000 */
[----:B------:R3:W4:Y:S01]  /*6630*/  MUFU.EX2 R125, R136 ;  /* 0x00000088007d7308 */ /* 0x0007220000000800 */
[----:B-1----:R-:W-:Y:S01]  /*6640*/  FADD R128, R13, R86 ;  /* 0x000000560d807221 */ /* 0x002fe20000000000 */
[----:B------:R-:W-:-:S03]  /*6650*/  @!P5 FMUL R137, R137, 0.5 ;  /* 0x3f0000008989d820 */ /* 0x000fc60000400000 */
[----:B------:R-:W-:Y:S01]  /*6660*/  FADD R25, R25, R128 ;  /* 0x0000008019197221 */ /* 0x000fe20000000000 */
[----:B------:R-:W-:Y:S01]  /*6670*/  FADD R128, R43, R90 ;  /* 0x0000005a2b807221 */ /* 0x000fe20000000000 */
[----:B------:R-:W-:Y:S01]  /*6680*/  F2FP.BF16.F32.PACK_AB R43, R26, R43 ;  /* 0x0000002b1a2b723e */ /* 0x000fe200000010ff */
[----:B------:R-:W1:Y:S01]  /*6690*/  MUFU.EX2 R114, R137 ;  /* 0x0000008900727308 */ /* 0x000e620000000800 */
[----:B--2---:R-:W-:Y:S01]  /*66a0*/  @!P2 FMUL R3, R3, R3 ;  /* 0x000000030303a220 */ /* 0x004fe20000400000 */
[----:B------:R-:W-:Y:S01]  /*66b0*/  FSETP.GEU.AND P2, PT, R129, -126, PT ;  /* 0xc2fc00008100780b */ /* 0x000fe20003f4e000 */
[----:B------:R-:W-:Y:S01]  /*66c0*/  FADD R73, R41, R128 ;  /* 0x0000008029497221 */ /* 0x000fe20000000000 */
[----:B------:R-:W-:Y:S01]  /*66d0*/  FADD R41, R8, R59 ;  /* 0x0000003b08297221 */ /* 0x000fe20000000000 */
[----:B------:R-:W-:Y:S01]  /*66e0*/  FADD R128, R26, R91 ;  /* 0x0000005b1a807221 */ /* 0x000fe20000000000 */
[----:B---3--:R-:W-:Y:S01]  /*66f0*/  FADD R136, R38, R103 ;  /* 0x0000006726887221 */ /* 0x008fe20000000000 */
[----:B------:R-:W-:Y:S01]  /*6700*/  @!P6 FMUL R118, R118, 0.5 ;  /* 0x3f0000007676e820 */ /* 0x000fe20000400000 */
[----:B------:R-:W2:Y:S01]  /*6710*/  MUFU.EX2 R122, R122 ;  /* 0x0000007a007a7308 */ /* 0x000ea20000000800 */
[----:B----4-:R-:W-:Y:S01]  /*6720*/  @!P1 FMUL R125, R125, R125 ;  /* 0x0000007d7d7d9220 */ /* 0x010fe20000400000 */
[----:B------:R-:W-:Y:S01]  /*6730*/  FSETP.GEU.AND P1, PT, R133, -126, PT ;  /* 0xc2fc00008500780b */ /* 0x000fe20003f2e000 */
[----:B------:R-:W-:Y:S01]  /*6740*/  FADD R77, R41, R128 ;  /* 0x00000080294d7221 */ /* 0x000fe20000000000 */
[----:B------:R-:W-:Y:S01]  /*6750*/  FADD R41, R7, R62 ;  /* 0x0000003e07297221 */ /* 0x000fe20000000000 */
[----:B------:R-:W-:Y:S01]  /*6760*/  FADD R128, R15, R94 ;  /* 0x0000005e0f807221 */ /* 0x000fe20000000000 */
[----:B------:R-:W-:Y:S01]  /*6770*/  FADD R156, R45, R136 ;  /* 0x000000882d9c7221 */ /* 0x000fe20000000000 */
[----:B------:R-:W-:Y:S01]  /*6780*/  @!P2 FMUL R129, R129, 0.5 ;  /* 0x3f0000008181a820 */ /* 0x000fe20000400000 */
[----:B------:R-:W-:Y:S01]  /*6790*/  FADD R45, R16, R71 ;  /* 0x00000047102d7221 */ /* 0x000fe20000000000 */
[----:B-1----:R-:W-:Y:S01]  /*67a0*/  @!P5 FMUL R114, R114, R114 ;  /* 0x000000727272d220 */ /* 0x002fe20000400000 */
[----:B------:R-:W-:Y:S01]  /*67b0*/  FSETP.GEU.AND P5, PT, R126, -126, PT ;  /* 0xc2fc00007e00780b */ /* 0x000fe20003fae000 */
[----:B------:R-:W-:Y:S01]  /*67c0*/  FADD R136, R42, R107 ;  /* 0x0000006b2a887221 */ /* 0x000fe20000000000 */
[----:B------:R-:W-:Y:S01]  /*67d0*/  FADD R81, R41, R128 ;  /* 0x0000008029517221 */ /* 0x000fe20000000000 */
[----:B------:R-:W1:Y:S01]  /*67e0*/  MUFU.EX2 R129, R129 ;  /* 0x0000008100817308 */ /* 0x000e620000000800 */
[----:B------:R-:W-:Y:S01]  /*67f0*/  FADD R41, R31, R66 ;  /* 0x000000421f297221 */ /* 0x000fe20000000000 */
[----:B------:R-:W-:Y:S01]  /*6800*/  @!P1 FMUL R133, R133, 0.5 ;  /* 0x3f00000085859820 */ /* 0x000fe20000400000 */
[----:B------:R-:W-:Y:S01]  /*6810*/  FADD R128, R47, R98 ;  /* 0x000000622f807221 */ /* 0x000fe20000000000 */
[----:B--2---:R-:W-:Y:S01]  /*6820*/  @!P4 FMUL R122, R122, R122 ;  /* 0x0000007a7a7ac220 */ /* 0x004fe20000400000 */
[----:B------:R-:W-:Y:S01]  /*6830*/  FSETP.GEU.AND P4, PT, R124, -126, PT ;  /* 0xc2fc00007c00780b */ /* 0x000fe20003f8e000 */
[----:B------:R-:W-:Y:S01]  /*6840*/  FADD R160, R45, R136 ;  /* 0x000000882da07221 */ /* 0x000fe20000000000 */
[----:B------:R-:W-:Y:S01]  /*6850*/  FADD R45, R10, R23 ;  /* 0x000000170a2d7221 */ /* 0x000fe20000000000 */
[----:B------:R-:W2:Y:S01]  /*6860*/  MUFU.EX2 R133, R133 ;  /* 0x0000008500857308 */ /* 0x000ea20000000800 */
[----:B------:R-:W-:Y:S01]  /*6870*/  FADD R136, R30, R95 ;  /* 0x0000005f1e887221 */ /* 0x000fe20000000000 */
[----:B------:R-:W-:Y:S01]  /*6880*/  @!P5 FMUL R126, R126, 0.5 ;  /* 0x3f0000007e7ed820 */ /* 0x000fe20000400000 */
[----:B------:R-:W-:Y:S01]  /*6890*/  FADD R145, R41, R128 ;  /* 0x0000008029917221 */ /* 0x000fe20000000000 */
[----:B------:R-:W-:Y:S01]  /*68a0*/  FADD R41, R12, R63 ;  /* 0x0000003f0c297221 */ /* 0x000fe20000000000 */
[----:B------:R-:W-:Y:S01]  /*68b0*/  FADD R128, R34, R99 ;  /* 0x0000006322807221 */ /* 0x000fe20000000000 */
[----:B------:R-:W-:Y:S01]  /*68c0*/  FADD R85, R45, R136 ;  /* 0x000000882d557221 */ /* 0x000fe20000000000 */
[----:B------:R-:W-:Y:S01]  /*68d0*/  FADD R45, R18, R75 ;  /* 0x0000004b122d7221 */ /* 0x000fe20000000000 */
[----:B------:R-:W3:Y:S01]  /*68e0*/  MUFU.EX2 R126, R126 ;  /* 0x0000007e007e7308 */ /* 0x000ee20000000800 */
[----:B-1----:R-:W-:Y:S01]  /*68f0*/  @!P2 FMUL R129, R129, R129 ;  /* 0x000000818181a220 */ /* 0x002fe20000400000 */
[----:B------:R-:W-:Y:S01]  /*6900*/  @!P4 FMUL R124, R124, 0.5 ;  /* 0x3f0000007c7cc820 */ /* 0x000fe20000400000 */
[----:B------:R-:W-:Y:S01]  /*6910*/  FSETP.GEU.AND P2, PT, R33, -126, PT ;  /* 0xc2fc00002100780b */ /* 0x000fe20003f4e000 */
[----:B------:R-:W-:Y:S01]  /*6920*/  FADD R136, R46, R111 ;  /* 0x0000006f2e887221 */ /* 0x000fe20000000000 */
[----:B------:R-:W-:Y:S01]  /*6930*/  FADD R149, R41, R128 ;  /* 0x0000008029957221 */ /* 0x000fe20000000000 */
[----:B------:R-:W-:Y:S01]  /*6940*/  FADD R128, R56, R165 ;  /* 0x000000a538807221 */ /* 0x000fe20000000000 */
[----:B------:R-:W-:Y:S01]  /*6950*/  FADD R41, R24, R163 ;  /* 0x000000a318297221 */ /* 0x000fe20000000000 */
[----:B------:R-:W1:Y:S01]  /*6960*/  MUFU.EX2 R124, R124 ;  /* 0x0000007c007c7308 */ /* 0x000e620000000800 */
[----:B--2---:R-:W-:Y:S01]  /*6970*/  @!P1 FMUL R133, R133, R133 ;  /* 0x0000008585859220 */ /* 0x004fe20000400000 */
[----:B------:R-:W-:Y:S01]  /*6980*/  FSETP.GEU.AND P1, PT, R141, -126, PT ;  /* 0xc2fc00008d00780b */ /* 0x000fe20003f2e000 */
[----:B------:R-:W-:Y:S01]  /*6990*/  FADD R164, R45, R136 ;  /* 0x000000882da47221 */ /* 0x000fe20000000000 */
[----:B------:R-:W-:Y:S01]  /*69a0*/  FADD R45, R39, R82 ;  /* 0x00000052272d7221 */ /* 0x000fe20000000000 */
[----:B------:R-:W-:Y:S01]  /*69b0*/  FADD R136, R50, R87 ;  /* 0x0000005732887221 */ /* 0x000fe20000000000 */
[----:B------:R-:W-:Y:S01]  /*69c0*/  FADD R49, R41, R128 ;  /* 0x0000008029317221 */ /* 0x000fe20000000000 */
[----:B------:R-:W-:Y:S01]  /*69d0*/  FADD R140, R157, R114 ;  /* 0x000000729d8c7221 */ /* 0x000fe20000000000 */
[----:B------:R-:W-:Y:S01]  /*69e0*/  @!P2 FMUL R33, R33, 0.5 ;  /* 0x3f0000002121a820 */ /* 0x000fe20000400000 */
[----:B---3--:R-:W-:Y:S01]  /*69f0*/  @!P5 FMUL R126, R126, R126 ;  /* 0x0000007e7e7ed220 */ /* 0x008fe20000400000 */
[----:B------:R-:W-:Y:S01]  /*6a00*/  FSETP.GEU.AND P5, PT, R130, -126, PT ;  /* 0xc2fc00008200780b */ /* 0x000fe20003fae000 */
[----:B------:R-:W2:Y:S01]  /*6a10*/  MUFU.EX2 R118, R118 ;  /* 0x0000007600767308 */ /* 0x000ea20000000800 */
[----:B------:R-:W-:Y:S01]  /*6a20*/  FADD R166, R45, R136 ;  /* 0x000000882da67221 */ /* 0x000fe20000000000 */
[----:B------:R-:W-:Y:S01]  /*6a30*/  FADD R45, R40, R105 ;  /* 0x00000069282d7221 */ /* 0x000fe20000000000 */
[----:B------:R-:W-:Y:S01]  /*6a40*/  FADD R136, R72, R125 ;  /* 0x0000007d48887221 */ /* 0x000fe20000000000 */
[----:B------:R-:W-:Y:S01]  /*6a50*/  @!P1 FMUL R141, R141, 0.5 ;  /* 0x3f0000008d8d9820 */ /* 0x000fe20000400000 */
[----:B------:R-:W-:Y:S01]  /*6a60*/  FADD R41, R28, R93 ;  /* 0x0000005d1c297221 */ /* 0x000fe20000000000 */
[----:B-1----:R-:W-:Y:S01]  /*6a70*/  @!P4 FMUL R124, R124, R124 ;  /* 0x0000007c7c7cc220 */ /* 0x002fe20000400000 */
[----:B------:R-:W-:Y:S01]  /*6a80*/  FSETP.GEU.AND P4, PT, R37, -126, PT ;  /* 0xc2fc00002500780b */ /* 0x000fe20003f8e000 */
[----:B------:R1:W3:Y:S01]  /*6a90*/  MUFU.EX2 R137, R33 ;  /* 0x0000002100897308 */ /* 0x0002e20000000800 */
[----:B------:R-:W-:Y:S01]  /*6aa0*/  FADD R144, R45, R136 ;  /* 0x000000882d907221 */ /* 0x000fe20000000000 */
[----:B------:R-:W-:Y:S01]  /*6ab0*/  FADD R136, R147, R116 ;  /* 0x0000007493887221 */ /* 0x000fe20000000000 */
[----:B------:R-:W-:Y:S01]  /*6ac0*/  FADD R45, R131, R104 ;  /* 0x00000068832d7221 */ /* 0x000fe20000000000 */
[----:B------:R-:W-:Y:S01]  /*6ad0*/  @!P5 FMUL R130, R130, 0.5 ;  /* 0x3f0000008282d820 */ /* 0x000fe20000400000 */
[----:B------:R-:W-:Y:S01]  /*6ae0*/  FADD R57, R41, R138 ;  /* 0x0000008a29397221 */ /* 0x000fe20000000000 */
[----:B------:R-:W-:Y:S01]  /*6af0*/  FADD R138, R76, R129 ;  /* 0x000000814c8a7221 */ /* 0x000fe20000000000 */
[----:B------:R-:W-:Y:S01]  /*6b00*/  FADD R146, R45, R140 ;  /* 0x0000008c2d927221 */ /* 0x000fe20000000000 */
[----:B------:R-:W4:Y:S01]  /*6b10*/  MUFU.EX2 R141, R141 ;  /* 0x0000008d008d7308 */ /* 0x000f220000000800 */
[----:B-1----:R-:W-:Y:S01]  /*6b20*/  FADD R33, R115, R88 ;  /* 0x0000005873217221 */ /* 0x002fe20000000000 */
[----:B------:R-:W-:Y:S01]  /*6b30*/  FADD R41, R135, R108 ;  /* 0x0000006c87297221 */ /* 0x000fe20000000000 */
[----:B------:R-:W-:Y:S01]  /*6b40*/  FADD R140, R159, R124 ;  /* 0x0000007c9f8c7221 */ /* 0x000fe20000000000 */
[----:B------:R-:W-:Y:S01]  /*6b50*/  @!P4 FMUL R37, R37, 0.5 ;  /* 0x3f0000002525c820 */ /* 0x000fe20000400000 */
[----:B------:R-:W-:Y:S01]  /*6b60*/  FADD R53, R33, R136 ;  /* 0x0000008821357221 */ /* 0x000fe20000000000 */
[----:B------:R-:W-:Y:S01]  /*6b70*/  FADD R33, R119, R92 ;  /* 0x0000005c77217221 */ /* 0x000fe20000000000 */
[----:B------:R-:W-:Y:S01]  /*6b80*/  FADD R136, R151, R120 ;  /* 0x0000007897887221 */ /* 0x000fe20000000000 */
[----:B------:R1:W5:Y:S01]  /*6b90*/  MUFU.EX2 R128, R37 ;  /* 0x0000002500807308 */ /* 0x0003620000000800 */
[----:B------:R-:W-:Y:S01]  /*6ba0*/  FADD R150, R41, R140 ;  /* 0x0000008c29967221 */ /* 0x000fe20000000000 */
[----:B------:R-:W-:Y:S01]  /*6bb0*/  FADD R41, R48, R113 ;  /* 0x0000007130297221 */ /* 0x000fe20000000000 */
[----:B------:R-:W-:Y:S01]  /*6bc0*/  FADD R61, R33, R136 ;  /* 0x00000088213d7221 */ /* 0x000fe20000000000 */
[----:B------:R-:W-:Y:S01]  /*6bd0*/  FADD R33, R32, R97 ;  /* 0x0000006120217221 */ /* 0x000fe20000000000 */
[----:B------:R-:W-:Y:S01]  /*6be0*/  FADD R136, R64, R3 ;  /* 0x0000000340887221 */ /* 0x000fe20000000000 */
[----:B------:R-:W-:Y:S01]  /*6bf0*/  FADD R140, R80, R133 ;  /* 0x00000085508c7221 */ /* 0x000fe20000000000 */
[----:B------:R-:W-:Y:S01]  /*6c00*/  FADD R45, R139, R112 ;  /* 0x000000708b2d7221 */ /* 0x000fe20000000000 */
[----:B------:R-:W5:Y:S01]  /*6c10*/  MUFU.EX2 R130, R130 ;  /* 0x0000008200827308 */ /* 0x000f620000000800 */
[----:B-1----:R-:W-:Y:S01]  /*6c20*/  FADD R37, R44, R109 ;  /* 0x0000006d2c257221 */ /* 0x002fe20000000000 */
[----:B------:R-:W-:Y:S01]  /*6c30*/  FADD R142, R161, R126 ;  /* 0x0000007ea18e7221 */ /* 0x000fe20000000000 */
[----:B--2---:R-:W-:Y:S01]  /*6c40*/  @!P6 FMUL R118, R118, R118 ;  /* 0x000000767676e220 */ /* 0x004fe20000400000 */
[----:B---3--:R-:W-:Y:S01]  /*6c50*/  @!P2 FMUL R137, R137, R137 ;  /* 0x000000898989a220 */ /* 0x008fe20000400000 */
[----:B------:R-:W-:Y:S01]  /*6c60*/  FADD R148, R37, R138 ;  /* 0x0000008a25947221 */ /* 0x000fe20000000000 */
[----:B------:R-:W-:Y:S01]  /*6c70*/  FADD R37, R123, R96 ;  /* 0x000000607b257221 */ /* 0x000fe20000000000 */
[----:B------:R-:W-:Y:S01]  /*6c80*/  FADD R138, R153, R122 ;  /* 0x0000007a998a7221 */ /* 0x000fe20000000000 */
[----:B----4-:R-:W-:Y:S01]  /*6c90*/  @!P1 FMUL R141, R141, R141 ;  /* 0x0000008d8d8d9220 */ /* 0x010fe20000400000 */
[----:B-----5:R-:W-:Y:S01]  /*6ca0*/  @!P4 FMUL R128, R128, R128 ;  /* 0x000000808080c220 */ /* 0x020fe20000400000 */
[----:B------:R-:W-:Y:S01]  /*6cb0*/  FADD R65, R33, R136 ;  /* 0x0000008821417221 */ /* 0x000fe20000000000 */
[----:B------:R-:W-:Y:S01]  /*6cc0*/  FADD R152, R41, R140 ;  /* 0x0000008c29987221 */ /* 0x000fe20000000000 */
[----:B------:R-:W-:Y:S01]  /*6cd0*/  FADD R69, R37, R138 ;  /* 0x0000008a25457221 */ /* 0x000fe20000000000 */
[----:B------:R-:W-:Y:S01]  /*6ce0*/  FADD R154, R45, R142 ;  /* 0x0000008e2d9a7221 */ /* 0x000fe20000000000 */
[----:B------:R-:W-:Y:S01]  /*6cf0*/  FADD R33, R36, R101 ;  /* 0x0000006524217221 */ /* 0x000fe20000000000 */
[----:B------:R-:W-:Y:S01]  /*6d00*/  FADD R136, R68, R137 ;  /* 0x0000008944887221 */ /* 0x000fe20000000000 */
[----:B------:R-:W-:Y:S01]  /*6d10*/  FADD R41, R52, R121 ;  /* 0x0000007934297221 */ /* 0x000fe20000000000 */
[----:B------:R-:W-:Y:S01]  /*6d20*/  @!P5 FMUL R130, R130, R130 ;  /* 0x000000828282d220 */ /* 0x000fe20000400000 */
[----:B------:R-:W-:Y:S01]  /*6d30*/  FADD R140, R84, R141 ;  /* 0x0000008d548c7221 */ /* 0x000fe20000000000 */
        /* <DEDUP_REMOVED lines=34> */
[----:B------:R-:W-:Y:S01]  /*6f60*/  MOV R29, UR10 ;  /* 0x0000000a001d7c02 */ /* 0x000fe20008000f00 */
[----:B------:R-:W-:Y:S01]  /*6f70*/  FADD R142, R53, R142 ;  /* 0x0000008e358e7221 */ /* 0x000fe20000000000 */
[----:B------:R-:W-:Y:S01]  /*6f80*/  FADD R49, R49, R140 ;  /* 0x0000008c31317221 */ /* 0x000fe20000000000 */
[----:B------:R-:W-:Y:S01]  /*6f90*/  FADD R33, R25, R168 ;  /* 0x000000a819217221 */ /* 0x000fe20000000000 */
[----:B------:R1:W-:Y:S01]  /*6fa0*/  SYNCS.ARRIVE.TRANS64.A1T0 RZ, [R29+UR14], RZ ;  /* 0x000000ff1dff79a7 */ /* 0x0003e2000810000e */
[----:B------:R-:W-:-:S02]  /*6fb0*/  F2FP.BF16.F32.PACK_AB R45, R30, R15 ;  /* 0x0000000f1e2d723e */ /* 0x000fc400000010ff */
[----:B------:R-:W-:Y:S01]  /*6fc0*/  F2FP.BF16.F32.PACK_AB R26, R119, R28 ;  /* 0x0000001c771a723e */ /* 0x000fe200000010ff */
[----:B------:R-:W-:Y:S01]  /*6fd0*/  STL [R1+0x90], R33 ;  /* 0x0000902101007387 */ /* 0x000fe20000100800 */
[----:B------:R-:W-:Y:S02]  /*6fe0*/  F2FP.BF16.F32.PACK_AB R47, R34, R47 ;  /* 0x0000002f222f723e */ /* 0x000fe400000010ff */
[----:B------:R-:W-:Y:S01]  /*6ff0*/  F2FP.BF16.F32.PACK_AB R65, R67, R70 ;  /* 0x000000464341723e */ /* 0x000fe200000010ff */
[----:B-1----:R-:W-:Y:S01]  /*7000*/  FADD R29, R49, R142 ;  /* 0x0000008e311d7221 */ /* 0x002fe20000000000 */
[----:B------:R-:W-:Y:S02]  /*7010*/  F2FP.BF16.F32.PACK_AB R49, R38, R17 ;  /* 0x000000112631723e */ /* 0x000fe400000010ff */
[----:B------:R-:W-:Y:S02]  /*7020*/  F2FP.BF16.F32.PACK_AB R28, R123, R32 ;  /* 0x000000207b1c723e */ /* 0x000fe400000010ff */
[----:B------:R-:W-:Y:S01]  /*7030*/  F2FP.BF16.F32.PACK_AB R30, R127, R36 ;  /* 0x000000247f1e723e */ /* 0x000fe200000010ff */
[----:B------:R1:W-:Y:S01]  /*7040*/  STL [R1+0x94], R29 ;  /* 0x0000941d01007387 */ /* 0x0003e20000100800 */
[----:B------:R-:W-:-:S02]  /*7050*/  F2FP.BF16.F32.PACK_AB R53, R46, R19 ;  /* 0x000000132e35723e */ /* 0x000fc400000010ff */
[----:B------:R-:W-:Y:S02]  /*7060*/  F2FP.BF16.F32.PACK_AB R57, R21, R54 ;  /* 0x000000361539723e */ /* 0x000fe400000010ff */
[----:B------:R-:W-:Y:S02]  /*7070*/  F2FP.BF16.F32.PACK_AB R67, R71, R74 ;  /* 0x0000004a4743723e */ /* 0x000fe400000010ff */
[----:B------:R-:W-:Y:S02]  /*7080*/  F2FP.BF16.F32.PACK_AB R32, R131, R40 ;  /* 0x000000288320723e */ /* 0x000fe400000010ff */
[----:B------:R-:W-:Y:S02]  /*7090*/  F2FP.BF16.F32.PACK_AB R34, R135, R44 ;  /* 0x0000002c8722723e */ /* 0x000fe400000010ff */
[----:B------:R-:W-:Y:S02]  /*70a0*/  F2FP.BF16.F32.PACK_AB R36, R139, R48 ;  /* 0x000000308b24723e */ /* 0x000fe400000010ff */
        /* <DEDUP_REMOVED lines=16> */
[----:B-1----:R-:W-:Y:S02]  /*71b0*/  F2FP.BF16.F32.PACK_AB R29, R10, R7 ;  /* 0x000000070a1d723e */ /* 0x002fe400000010ff */
        /* <DEDUP_REMOVED lines=27> */
[----:B------:R-:W-:Y:S01]  /*7370*/  F2FP.BF16.F32.PACK_AB R86, R130, R141 ;  /* 0x0000008d8256723e */ /* 0x000fe200000010ff */
[----:B------:R-:W-:Y:S06]  /*7380*/  @!P0 BRA `(.L_x_19) ;  /* 0x0000000000048947 */ /* 0x000fec0003800000 */
[----:B------:R-:W-:Y:S01]  /*7390*/  BPT.TRAP 0x1 ;  /* 0x000000040000795c */ /* 0x000fe20000300000 */
.L_x_19:
[----:B------:R-:W-:-:S13]  /*73a0*/  R2UR UR4, R167 ;  /* 0x00000000a70472ca */ /* 0x000fda00000e0000 */
[----:B------:R-:W1:Y:S02]  /*73b0*/  SYNCS.PHASECHK.TRANS64.TRYWAIT P1, [UR4+0x9a008], R0 ;  /* 0x09a00800ff0075a7 */ /* 0x000e640008020144 */
[----:B-1----:R-:W-:Y:S05]  /*73c0*/  @!P1 BRA `(.L_x_20) ;  /* 0x0000017c00089947 */ /* 0x002fea0003800000 */
.L_x_114:
[----:B------:R-:W-:Y:S01]  /*73d0*/  UIADD3 UR4, UR60, 0x1c00, URZ ;  /* 0x00001c003c047890 */ /* 0x000fe2000fffe03f */
[----:B------:R-:W-:Y:S01]  /*73e0*/  WARPGROUP.ARRIVE ;  /* 0x00000000000079c5 */ /* 0x000fe20000000000 */
[----:B------:R-:W-:Y:S01]  /*73f0*/  UMOV UR19, 0x80000020 ;  /* 0x8000002000137882 */ /* 0x000fe20000000000 */
[----:B------:R-:W-:Y:S01]  /*7400*/  UIADD3 UR6, UR60, 0x2000, URZ ;  /* 0x000020003c067890 */ /* 0x000fe2000fffe03f */
[----:B------:R-:W-:Y:S01]  /*7410*/  F2FP.BF16.F32.PACK_AB R87, R4, R87 ;  /* 0x000000570457723e */ /* 0x000fe200000010ff */
[----:B------:R-:W-:Y:S01]  /*7420*/  UMOV UR7, 0x80000020 ;  /* 0x8000002000077882 */ /* 0x000fe20000000000 */
[----:B------:R-:W-:Y:S01]  /*7430*/  UIADD3 UR10, UR60, 0x2400, URZ ;  /* 0x000024003c0a7890 */ /* 0x000fe2000fffe03f */
[----:B------:R-:W-:Y:S01]  /*7440*/  UMOV UR18, UR4 ;  /* 0x0000000400127c82 */ /* 0x000fe20008000000 */
[----:B------:R-:W-:Y:S01]  /*7450*/  UMOV UR11, 0x80000020 ;  /* 0x80000020000b7882 */ /* 0x000fe20000000000 */
[----:B------:R-:W-:Y:S01]  /*7460*/  HGMMA.64x32x16.F32.BF16 R104, R24, gdesc[UR16].tnspB, RZ, !UPT, gsb0 ;  /* 0x4060001018687df0 */ /* 0x000fe2000c0018ff */
[----:B------:R-:W-:Y:S01]  /*7470*/  UIADD3 UR14, UR60, 0x2800, URZ ;  /* 0x000028003c0e7890 */ /* 0x000fe2000fffe03f */
[----:B------:R-:W-:Y:S01]  /*7480*/  UMOV UR19, 0x80000020 ;  /* 0x8000002000137882 */ /* 0x000fe20000000000 */
[----:B------:R-:W-:-:S05]  /*7490*/  UIADD3 UR4, UR60, 0x2c00, URZ ;  /* 0x00002c003c047890 */ /* 0x000fca000fffe03f */
[----:B------:R-:W-:Y:S01]  /*74a0*/  UMOV UR18, UR14 ;  /* 0x0000000e00127c82 */ /* 0x000fe20008000000 */
[----:B------:R-:W-:Y:S01]  /*74b0*/  UIADD3 UR14, UR60, 0x2840, URZ ;  /* 0x000028403c0e7890 */ /* 0x000fe2000fffe03f */
[----:B------:R-:W-:Y:S02]  /*74c0*/  WARPGROUP.DEPBAR.LE gsb0, 0x0 ;  /* 0x00008000000079c5 */ /* 0x000fe40000010000 */
[----:B------:R-:W-:-:S06]  /*74d0*/  WARPGROUP.ARRIVE ;  /* 0x00000000000079c5 */ /* 0x000fcc0000000000 */
[----:B------:R-:W-:Y:S01]  /*74e0*/  HGMMA.64x32x16.F32.BF16 R88, R24, gdesc[UR4].tnspB, RZ, !UPT, gsb0 ;  /* 0x4060000418587df0 */ /* 0x000fe2000c0018ff */
[----:B------:R-:W-:Y:S01]  /*74f0*/  UIADD3 UR6, UR60, 0x3000, URZ ;  /* 0x000030003c067890 */ /* 0x000fe2000fffe03f */
[----:B------:R-:W-:Y:S01]  /*7500*/  UMOV UR7, 0x80000020 ;  /* 0x8000002000077882 */ /* 0x000fe20000000000 */
        /* <DEDUP_REMOVED lines=8> */
[----:B------:R-:W-:Y:S01]  /*7590*/  UMOV UR18, UR4 ;  /* 0x0000000400127c82 */ /* 0x000fe20008000000 */
[----:B------:R-:W-:Y:S01]  /*75a0*/  UMOV UR19, 0x80000020 ;  /* 0x8000002000137882 */ /* 0x000fe20000000000 */
[----:B------:R-:W-:Y:S01]  /*75b0*/  UIADD3 UR4, UR60, 0x1c40, URZ ;  /* 0x00001c403c047890 */ /* 0x000fe2000fffe03f */
        /* <DEDUP_REMOVED lines=18> */
[----:B------:R-:W-:Y:S01]  /*76e0*/  HGMMA.64x32x16.F32.BF16 R104, R28, gdesc[UR16].tnspB, R104, gsb0 ;  /* 0x406000101c687df0 */ /* 0x000fe20008001868 */
[----:B------:R-:W-:Y:S01]  /*76f0*/  UMOV UR18, UR14 ;  /* 0x0000000e00127c82 */ /* 0x000fe20008000000 */
[----:B------:R-:W-:Y:S01]  /*7700*/  UMOV UR19, 0x80000020 ;  /* 0x8000002000137882 */ /* 0x000fe20000000000 */
[----:B------:R-:W-:Y:S01]  /*7710*/  UIADD3 UR14, UR60, 0x2880, URZ ;  /* 0x000028803c0e7890 */ /* 0x000fe2000fffe03f */
[----:B------:R-:W-:Y:S02]  /*7720*/  WARPGROUP.DEPBAR.LE gsb0, 0x0 ;  /* 0x00008000000079c5 */ /* 0x000fe40000010000 */
[----:B------:R-:W-:-:S06]  /*7730*/  WARPGROUP.ARRIVE ;  /* 0x00000000000079c5 */ /* 0x000fcc0000000000 */
[----:B------:R-:W-:Y:S01]  /*7740*/  HGMMA.64x32x16.F32.BF16 R88, R28, gdesc[UR4].tnspB, R88, gsb0 ;  /* 0x406000041c587df0 */ /* 0x000fe20008001858 */
[----:B------:R-:W-:Y:S01]  /*7750*/  UIADD3 UR6, UR60, 0x3040, URZ ;  /* 0x000030403c067890 */ /* 0x000fe2000fffe03f */
[----:B------:R-:W-:Y:S01]  /*7760*/  UMOV UR7, 0x80000020 ;  /* 0x8000002000077882 */ /* 0x000fe20000000000 */
        /* <DEDUP_REMOVED lines=526> */
[----:B------:R-:W-:Y:S02]  /*9850*/  WARPGROUP.DEPBAR.LE gsb0, 0x0 ;  /* 0x00008000000079c5 */ /* 0x000fe40000010000 */
[----:B------:R-:W-:Y:S01]  /*9860*/  WARPGROUP.ARRIVE ;  /* 0x00000000000079c5 */ /* 0x000fe20000000000 */
[----:B------:R2:W-:Y:S04]  /*9870*/  STL.64 [R1+0x40], R104 ;  /* 0x0000406801007387 */ /* 0x0005e80000100a00 */
[----:B------:R2:W-:Y:S01]  /*9880*/  STL.64 [R1+0x48], R106 ;  /* 0x0000486a01007387 */ /* 0x0005e20000100a00 */
[----:B------:R-:W-:Y:S01]  /*9890*/  HGMMA.64x32x16.F32.BF16 R88, R84, gdesc[UR4].tnspB, R88, gsb0 ;  /* 0x4060000454587df0 */ /* 0x000fe20008001858 */
[----:B------:R-:W-:Y:S01]  /*98a0*/  UIADD3 UR6, UR60, 0x33c0, URZ ;  /* 0x000033c03c067890 */ /* 0x000fe2000fffe03f */
[----:B------:R-:W-:Y:S01]  /*98b0*/  UMOV UR7, 0x80000020 ;  /* 0x8000002000077882 */ /* 0x000fe20000000000 */
[----:B------:R2:W-:Y:S04]  /*98c0*/  STL.64 [R1+0x50], R108 ;  /* 0x0000506c01007387 */ /* 0x0005e80000100a00 */
[----:B------:R2:W-:Y:S04]  /*98d0*/  STL.64 [R1+0x58], R110 ;  /* 0x0000586e01007387 */ /* 0x0005e80000100a00 */
[----:B------:R2:W-:Y:S04]  /*98e0*/  STL.64 [R1+0x60], R112 ;  /* 0x0000607001007387 */ /* 0x0005e80000100a00 */
[----:B------:R2:W-:Y:S04]  /*98f0*/  STL.64 [R1+0x68], R114 ;  /* 0x0000687201007387 */ /* 0x0005e80000100a00 */
[----:B------:R2:W-:Y:S04]  /*9900*/  STL.64 [R1+0x70], R116 ;  /* 0x0000707401007387 */ /* 0x0005e80000100a00 */
[----:B------:R2:W-:Y:S01]  /*9910*/  STL.64 [R1+0x78], R118 ;  /* 0x0000787601007387 */ /* 0x0005e20000100a00 */
[----:B------:R-:W-:-:S02]  /*9920*/  WARPGROUP.DEPBAR.LE gsb0, 0x0 ;  /* 0x00008000000079c5 */ /* 0x000fc40000010000 */
[----:B------:R-:W-:Y:S01]  /*9930*/  WARPGROUP.ARRIVE ;  /* 0x00000000000079c5 */ /* 0x000fe20000000000 */
[----:B------:R2:W-:Y:S04]  /*9940*/  STL.64 [R1], R88 ;  /* 0x0000005801007387 */ /* 0x0005e80000100a00 */
        /* <DEDUP_REMOVED lines=11> */
[----:B------:R-:W-:-:S06]  /*9a00*/  WARPGROUP.ARRIVE ;  /* 0x00000000000079c5 */ /* 0x000fcc0000000000 */
[----:B------:R-:W-:Y:S01]  /*9a10*/  HGMMA.64x32x16.F32.BF16 R200, R84, gdesc[UR16].tnspB, R200, gsb0 ;  /* 0x4060001054c87df0 */ /* 0x000fe200080018c8 */
[----:B------:R-:W-:Y:S01]  /*9a20*/  UMOV UR18, UR4 ;  /* 0x0000000400127c82 */ /* 0x000fe20008000000 */
[----:B------:R-:W-:Y:S01]  /*9a30*/  UMOV UR19, 0x80000020 ;  /* 0x8000002000137882 */ /* 0x000fe20000000000 */
[----:B------:R-:W-:Y:S02]  /*9a40*/  WARPGROUP.DEPBAR.LE gsb0, 0x0 ;  /* 0x00008000000079c5 */ /* 0x000fe40000010000 */
[----:B------:R-:W-:-:S06]  /*9a50*/  WARPGROUP.ARRIVE ;  /* 0x00000000000079c5 */ /* 0x000fcc0000000000 */
[----:B------:R-:W-:Y:S03]  /*9a60*/  HGMMA.64x32x16.F32.BF16 R184, R84, gdesc[UR16].tnspB, R184, gsb0 ;  /* 0x4060001054b87df0 */ /* 0x000fe600080018b8 */
[----:B------:R-:W-:Y:S02]  /*9a70*/  WARPGROUP.DEPBAR.LE gsb0, 0x0 ;  /* 0x00008000000079c5 */ /* 0x000fe40000010000 */
[----:B------:R-:W-:-:S06]  /*9a80*/  WARPGROUP.ARRIVE ;  /* 0x00000000000079c5 */ /* 0x000fcc0000000000 */
[----:B------:R-:W-:Y:S03]  /*9a90*/  HGMMA.64x32x16.F32.BF16 R168, R84, gdesc[UR4].tnspB, R168, gsb0 ;  /* 0x4060000454a87df0 */ /* 0x000fe600080018a8 */
[----:B------:R-:W-:Y:S02]  /*9aa0*/  WARPGROUP.DEPBAR.LE gsb0, 0x0 ;  /* 0x00008000000079c5 */ /* 0x000fe40000010000 */
[----:B------:R-:W-:-:S06]  /*9ab0*/  WARPGROUP.ARRIVE ;  /* 0x00000000000079c5 */ /* 0x000fcc0000000000 */
[----:B------:R-:W-:Y:S03]  /*9ac0*/  HGMMA.64x32x16.F32.BF16 R152, R84, gdesc[UR8].tnspB, R152, gsb0 ;  /* 0x4060000854987df0 */ /* 0x000fe60008001898 */
[----:B------:R-:W-:Y:S02]  /*9ad0*/  WARPGROUP.DEPBAR.LE gsb0, 0x0 ;  /* 0x00008000000079c5 */ /* 0x000fe40000010000 */
[----:B--2---:R-:W-:Y:S05]  /*9ae0*/  @!P0 BRA `(.L_x_21) ;  /* 0x0000000000048947 */ /* 0x004fea0003800000 */
[----:B------:R-:W-:Y:S01]  /*9af0*/  BPT.TRAP 0x1 ;  /* 0x000000040000795c */ /* 0x000fe20000300000 */
.L_x_21:
[----:B-1----:R-:W2:Y:S01]  /*9b00*/  LDL R0, [R1+0x8c] ;  /* 0x00008c0001007983 */ /* 0x002ea20000100800 */
[----:B------:R-:W-:-:S06]  /*9b10*/  UISETP.GT.U32.AND UP0, UPT, UR15, 0x1, UPT ;  /* 0x000000010f00788c */ /* 0x000fcc000bf04070 */
[----:B------:R-:W-:Y:S02]  /*9b20*/  PLOP3.LUT P1, PT, PT, PT, UP0, 0x80, 0x0 ;  /* 0x000000000000781c */ /* 0x000fe40003f2f008 */
[----:B--2---:R-:W-:-:S13]  /*9b30*/  R2UR UR4, R0 ;  /* 0x00000000000472ca */ /* 0x004fda00000e0000 */
[----:B------:R-:W-:-:S04]  /*9b40*/  UIADD3 UR4, UR4, 0x9a028, URZ ;  /* 0x0009a02804047890 */ /* 0x000fc8000fffe03f */
[----:B------:R-:W-:-:S09]  /*9b50*/  UPRMT UR4, URZ, 0x654, UR4 ;  /* 0x000006543f047896 */ /* 0x000fd20008000004 */
[----:B------:R-:W-:Y:S01]  /*9b60*/  SYNCS.ARRIVE.TRANS64.RED.A1T0 RZ, [UR4], RZ ;  /* 0x000000ffffff79a7 */ /* 0x000fe20008100404 */
[----:B------:R-:W-:Y:S02]  /*9b70*/  UMOV UR4, URZ ;  /* 0x0000003f00047c82 */ /* 0x000fe40008000000 */
[----:B------:R-:W-:Y:S01]  /*9b80*/  MOV R0, UR4 ;  /* 0x0000000400007c02 */ /* 0x000fe20008000f00 */
[----:B------:R-:W-:Y:S06]  /*9b90*/  @P1 BRA `(.L_x_22) ;  /* 0x0000000000041947 */ /* 0x000fec0003800000 */
[----:B------:R-:W-:Y:S01]  /*9ba0*/  BPT.TRAP 0x1 ;  /* 0x000000040000795c */ /* 0x000fe20000300000 */
.L_x_22:
[----:B------:R-:W-:Y:S01]  /*9bb0*/  UISETP.GE.AND UP0, UPT, UR5, 0x201, UPT ;  /* 0x000002010500788c */ /* 0x000fe2000bf06270 */
[----:B------:R-:W-:Y:S01]  /*9bc0*/  IADD3 R2, R2, 0x100, RZ ;  /* 0x0000010002027810 */ /* 0x000fe20007ffe0ff */
[----:B------:R-:W-:Y:S01]  /*9bd0*/  UIADD3 UR4, UR5, 0xff, URZ ;  /* 0x000000ff05047890 */ /* 0x000fe2000fffe03f */
[----:B------:R-:W-:-:S03]  /*9be0*/  UMOV UR61, 0x1 ;  /* 0x00000001003d7882 */ /* 0x000fc60000000000 */
[----:B------:R-:W-:Y:S01]  /*9bf0*/  PLOP3.LUT P2, PT, PT, PT, UP0, 0x80, 0x0 ;  /* 0x000000000000781c */ /* 0x000fe20003f4f008 */
[----:B------:R-:W-:-:S04]  /*9c00*/  USHF.R.S32.HI UR6, URZ, 0x1f, UR4 ;  /* 0x0000001f3f067899 */ /* 0x000fc80008011404 */
[----:B------:R-:W-:-:S03]  /*9c10*/  ULEA.HI UR6, UR6, UR4, URZ, 0x8 ;  /* 0x0000000406067291 */ /* 0x000fc6000f8f403f */
[----:B------:R-:W-:Y:S01]  /*9c20*/  UMOV UR4, 0x2 ;  /* 0x0000000200047882 */ /* 0x000fe20000000000 */
[----:B------:R-:W-:-:S04]  /*9c30*/  ULEA.HI.SX32 UR54, UR6, 0xffffffff, 0x18 ;  /* 0xffffffff06367891 */ /* 0x000fc8000f8fc23f */
[----:B------:R-:W-:Y:S08]  /*9c40*/  @!P2 BRA `(.L_x_23) ;  /* 0x0000007800d8a947 */ /* 0x000ff00003800000 */
[----:B------:R1:W5:Y:S01]  /*9c50*/  LDL.LU R3, [R1+0x80] ;  /* 0x0000800001037983 */ /* 0x0003620000300800 */
[----:B------:R-:W-:Y:S01]  /*9c60*/  UMOV UR5, URZ ;  /* 0x0000003f00057c82 */ /* 0x000fe20008000000 */
[----:B------:R-:W-:Y:S01]  /*9c70*/  UMOV UR4, 0x2 ;  /* 0x0000000200047882 */ /* 0x000fe20000000000 */
[----:B------:R-:W-:Y:S01]  /*9c80*/  MOV R0, UR5 ;  /* 0x0000000500007c02 */ /* 0x000fe20008000f00 */
[----:B------:R1:W-:Y:S01]  /*9c90*/  STL [R1+0x88], R132 ;  /* 0x0000888401007387 */ /* 0x0003e20000100800 */
[----:B------:R-:W-:Y:S01]  /*9ca0*/  UMOV UR61, 0x1 ;  /* 0x00000001003d7882 */ /* 0x000fe20000000000 */
[----:B------:R-:W-:Y:S01]  /*9cb0*/  UMOV UR7, UR54 ;  /* 0x0000003600077c82 */ /* 0x000fe20008000000 */
[----:B------:R-:W-:-:S05]  /*9cc0*/  ULDC UR5, c[0x0][0x604] ;  /* 0x0001810000057ab9 */ /* 0x000fca0000000800 */
.L_x_34:
[----:B------:R-:W-:-:S13]  /*9cd0*/  PLOP3.LUT P3, PT, PT, PT, UP1, 0x80, 0x0 ;  /* 0x000000000000781c */ /* 0x000fda0003f6f018 */
[----:B------:R-:W-:Y:S05]  /*9ce0*/  @!P3 BRA `(.L_x_24) ;  /* 0x000000000004b947 */ /* 0x000fea0003800000 */
[----:B------:R-:W-:Y:S01]  /*9cf0*/  BPT.TRAP 0x1 ;  /* 0x000000040000795c */ /* 0x000fe20000300000 */
.L_x_24:
[----:B------:R-:W2:Y:S01]  /*9d00*/  LDL R4, [R1+0x8c] ;  /* 0x00008c0001047983 */ /* 0x000ea20000100800 */
[----:B------:R-:W-:Y:S02]  /*9d10*/  R2UR UR10, R0 ;  /* 0x00000000000a72ca */ /* 0x000fe400000e0000 */
[----:B--2---:R-:W-:-:S11]  /*9d20*/  R2UR UR6, R4 ;  /* 0x00000000040672ca */ /* 0x004fd600000e0000 */
[----:B------:R-:W-:-:S04]  /*9d30*/  MOV R4, UR10 ;  /* 0x0000000a00047c02 */ /* 0x000fc80008000f00 */
[----:B------:R-:W-:Y:S01]  /*9d40*/  SHF.L.U32 R4, R4, 0x1f, RZ ;  /* 0x0000001f04047819 */ /* 0x000fe200000006ff */
[----:B------:R-:W-:-:S09]  /*9d50*/  ULEA UR6, UR4, UR6, 0x3 ;  /* 0x0000000604067291 */ /* 0x000fd2000f8e183f */
[----:B------:R-:W2:Y:S02]  /*9d60*/  SYNCS.PHASECHK.TRANS64.TRYWAIT P2, [UR6+0x9a000], R4 ;  /* 0x09a00004ff0075a7 */ /* 0x000ea40008040146 */
[----:B--2---:R-:W-:Y:S05]  /*9d70*/  @!P2 BRA `(.L_x_25) ;  /* 0x0000015000bca947 */ /* 0x004fea0003800000 */
.L_x_115:
[----:B------:R-:W3:Y:S04]  /*9d80*/  LDL.64 R8, [R1+0xa0] ;  /* 0x0000a00001087983 */ /* 0x000ee80000100a00 */
[----:B------:R-:W4:Y:S01]  /*9d90*/  LDL.64 R6, [R1+0x98] ;  /* 0x0000980001067983 */ /* 0x000f220000100a00 */
[----:B--2---:R-:W-:Y:S01]  /*9da0*/  MOV R5, UR53 ;  /* 0x0000003500057c02 */ /* 0x004fe20008000f00 */
[----:B------:R-:W-:Y:S01]  /*9db0*/  ULOP3.LUT UR6, UR60, 0x10000, URZ, 0xfc, !UPT ;  /* 0x000100003c067892 */ /* 0x000fe2000f8efc3f */
[----:B------:R-:W-:Y:S01]  /*9dc0*/  MOV R4, UR52 ;  /* 0x0000003400047c02 */ /* 0x000fe20008000f00 */
[----:B-1----:R-:W-:Y:S01]  /*9dd0*/  WARPGROUP.ARRIVE ;  /* 0x00000000000079c5 */ /* 0x002fe20000000000 */
[----:B------:R-:W-:Y:S01]  /*9de0*/  UMOV UR55, 0x80000020 ;  /* 0x8000002000377882 */ /* 0x000fe20000000000 */
[----:B------:R-:W-:Y:S01]  /*9df0*/  UIMAD UR6, UR4, 0x1c00, UR6 ;  /* 0x00001c00040678a4 */ /* 0x000fe2000f8e0206 */
[----:B------:R-:W-:Y:S01]  /*9e00*/  UMOV UR51, 0x80000020 ;  /* 0x8000002000337882 */ /* 0x000fe20000000000 */
[----:B------:R-:W-:-:S02]  /*9e10*/  UMOV UR59, 0x80000020 ;  /* 0x80000020003b7882 */ /* 0x000fc40000000000 */
[----:B------:R-:W-:Y:S02]  /*9e20*/  UIADD3 UR10, UR6, 0x2, URZ ;  /* 0x00000002060a7890 */ /* 0x000fe4000fffe03f */
[----:B------:R-:W-:Y:S02]  /*9e30*/  UIADD3 UR58, UR6, 0x400, URZ ;  /* 0x00000400063a7890 */ /* 0x000fe4000fffe03f */
[----:B------:R-:W-:Y:S01]  /*9e40*/  UMOV UR54, UR6 ;  /* 0x0000000600367c82 */ /* 0x000fe20008000000 */
[----:B------:R-:W-:Y:S01]  /*9e50*/  UMOV UR11, 0x80000020 ;  /* 0x80000020000b7882 */ /* 0x000fe20000000000 */
[----:B------:R-:W-:Y:S01]  /*9e60*/  UIADD3 UR14, UR6, 0x800, URZ ;  /* 0x00000800060e7890 */ /* 0x000fe2000fffe03f */
[----:B------:R-:W-:Y:S01]  /*9e70*/  UMOV UR50, UR10 ;  /* 0x0000000a00327c82 */ /* 0x000fe20008000000 */
[----:B------:R-:W-:Y:S01]  /*9e80*/  UIADD3 UR10, UR6, 0x402, URZ ;  /* 0x00000402060a7890 */ /* 0x000fe2000fffe03f */
[----:B------:R-:W-:Y:S01]  /*9e90*/  UMOV UR15, 0x80000020 ;  /* 0x80000020000f7882 */ /* 0x000fe20000000000 */
        /* <DEDUP_REMOVED lines=16> */
[----:B------:R-:W-:-:S04]  /*9fa0*/  UIADD3 UR4, UR4, 0x1, URZ ;  /* 0x0000000104047890 */ /* 0x000fc8000fffe03f */
[----:B------:R-:W-:-:S04]  /*9fb0*/  UISETP.NE.AND UP0, UPT, UR4, 0x5, UPT ;  /* 0x000000050400788c */ /* 0x000fc8000bf05270 */
[----:B------:R-:W-:Y:S01]  /*9fc0*/  USEL UR4, UR4, URZ, UP0 ;  /* 0x0000003f04047287 */ /* 0x000fe20008000000 */
[----:B---3--:R-:W-:Y:S02]  /*9fd0*/  R2UR UR52, R8 ;  /* 0x00000000083472ca */ /* 0x008fe400000e0000 */
[----:B------:R-:W-:Y:S02]  /*9fe0*/  R2UR UR53, R9 ;  /* 0x00000000093572ca */ /* 0x000fe400000e0000 */
[----:B----4-:R-:W-:Y:S02]  /*9ff0*/  R2UR UR48, R6 ;  /* 0x00000000063072ca */ /* 0x010fe400000e0000 */
[----:B------:R-:W-:-:S09]  /*a000*/  R2UR UR49, R7 ;  /* 0x00000000073172ca */ /* 0x000fd200000e0000 */
[----:B------:R-:W-:Y:S01]  /*a010*/  HGMMA.64x256x16.F32.BF16 R24, gdesc[UR52], RZ, !UPT, gsb0 ;  /* 0x03e00000341879f0 */ /* 0x000fe2000c0018ff */
[----:B------:R-:W-:Y:S01]  /*a020*/  R2UR UR53, R5 ;  /* 0x00000000053572ca */ /* 0x000fe200000e0000 */
[----:B------:R-:W-:Y:S01]  /*a030*/  UIADD3 UR54, UR6, 0x1802, URZ ;  /* 0x0000180206367890 */ /* 0x000fe2000fffe03f */
[----:B------:R-:W-:Y:S01]  /*a040*/  R2UR UR52, R4 ;  /* 0x00000000043472ca */ /* 0x000fe200000e0000 */
[----:B------:R-:W-:Y:S01]  /*a050*/  UMOV UR55, 0x80000020 ;  /* 0x8000002000377882 */ /* 0x000fe20000000000 */
[----:B------:R-:W-:Y:S01]  /*a060*/  USEL UR6, URZ, 0x1, UP0 ;  /* 0x000000013f067887 */ /* 0x000fe20008000000 */
[----:B------:R-:W-:Y:S02]  /*a070*/  WARPGROUP.DEPBAR.LE gsb0, 0x0 ;  /* 0x00008000000079c5 */ /* 0x000fe40000010000 */
[----:B------:R-:W-:-:S15]  /*a080*/  WARPGROUP.ARRIVE ;  /* 0x00000000000079c5 */ /* 0x000fde0000000000 */
[----:B------:R-:W-:-:S05]  /*a090*/  NOP ;  /* 0x0000000000007918 */ /* 0x000fca0000000000 */
[----:B------:R-:W-:Y:S01]  /*a0a0*/  HGMMA.64x256x16.F32.BF16 R24, gdesc[UR48], R24, gsb0 ;  /* 0x03e00000301879f0 */ /* 0x000fe20008001818 */
[----:B------:R-:W-:-:S13]  /*a0b0*/  R2UR UR48, R0 ;  /* 0x00000000003072ca */ /* 0x000fda00000e0000 */
[----:B------:R-:W-:Y:S01]  /*a0c0*/  ULOP3.LUT UR6, UR48, UR6, URZ, 0x3c, !UPT ;  /* 0x0000000630067292 */ /* 0x000fe2000f8e3c3f */
[----:B------:R-:W-:Y:S02]  /*a0d0*/  WARPGROUP.DEPBAR.LE gsb0, 0x0 ;  /* 0x00008000000079c5 */ /* 0x000fe40000010000 */
[----:B------:R-:W-:-:S11]  /*a0e0*/  WARPGROUP.ARRIVE ;  /* 0x00000000000079c5 */ /* 0x000fd60000000000 */
[----:B------:R-:W-:Y:S03]  /*a0f0*/  HGMMA.64x256x16.F32.BF16 R24, gdesc[UR56], R24, gsb0 ;  /* 0x03e00000381879f0 */ /* 0x000fe60008001818 */
[----:B------:R-:W-:Y:S02]  /*a100*/  WARPGROUP.DEPBAR.LE gsb0, 0x0 ;  /* 0x00008000000079c5 */ /* 0x000fe40000010000 */
[----:B------:R-:W-:-:S15]  /*a110*/  WARPGROUP.ARRIVE ;  /* 0x00000000000079c5 */ /* 0x000fde0000000000 */
[----:B------:R-:W-:-:S08]  /*a120*/  NOP ;  /* 0x0000000000007918 */ /* 0x000fd00000000000 */
        /* <DEDUP_REMOVED lines=42> */
[----:B------:R-:W-:Y:S05]  /*a3d0*/  @!P3 BRA `(.L_x_26) ;  /* 0x000000000004b947 */ /* 0x000fea0003800000 */
[----:B------:R-:W-:Y:S01]  /*a3e0*/  BPT.TRAP 0x1 ;  /* 0x000000040000795c */ /* 0x000fe20000300000 */
.L_x_26:
[----:B------:R-:W2:Y:S04]  /*a3f0*/  LDL R0, [R1+0x8c] ;  /* 0x00008c0001007983 */ /* 0x000ea80000100800 */
[----:B------:R-:W-:Y:S01]  /*a400*/  STL [R1+0xb0], R2 ;  /* 0x0000b00201007387 */ /* 0x000fe20000100800 */
[----:B--2---:R-:W-:Y:S02]  /*a410*/  R2UR UR10, R0 ;  /* 0x00000000000a72ca */ /* 0x004fe400000e0000 */
[----:B-----5:R-:W-:-:S04]  /*a420*/  FMNMX R0, R24, R3, !PT ;  /* 0x0000000318007209 */ /* 0x020fc80007800000 */
[----:B------:R-:W-:-:S04]  /*a430*/  FMNMX R0, R25, R0, !PT ;  /* 0x0000000019007209 */ /* 0x000fc80007800000 */
        /* <DEDUP_REMOVED lines=61> */
[----:B------:R-:W-:-:S05]  /*a810*/  FMNMX R0, R149, R0, !PT ;  /* 0x0000000095007209 */ /* 0x000fca0007800000 */
[----:B------:R-:W1:Y:S02]  /*a820*/  SHFL.BFLY PT, R4, R0, 0x1, 0x1f ;  /* 0x0c201f0000047f89 */ /* 0x000e6400000e0000 */
[----:B-1----:R-:W-:-:S05]  /*a830*/  FMNMX R0, R0, R4, !PT ;  /* 0x0000000400007209 */ /* 0x002fca0007800000 */
[----:B------:R-:W1:Y:S02]  /*a840*/  SHFL.BFLY PT, R4, R0, 0x2, 0x1f ;  /* 0x0c401f0000047f89 */ /* 0x000e6400000e0000 */
[----:B-1----:R-:W-:-:S04]  /*a850*/  FMNMX R2, R0, R4, !PT ;  /* 0x0000000400027209 */ /* 0x002fc80007800000 */
[C---:B------:R-:W-:Y:S01]  /*a860*/  FSETP.NEU.AND P2, PT, R2.reuse, -INF , PT ;  /* 0xff8000000200780b */ /* 0x040fe20003f4d000 */
[----:B------:R1:W-:Y:S03]  /*a870*/  STL [R1+0x80], R2 ;  /* 0x0000800201007387 */ /* 0x0003e60000100800 */
[----:B------:R-:W-:-:S05]  /*a880*/  FSEL R4, R2, RZ, P2 ;  /* 0x000000ff02047208 */ /* 0x000fca0001000000 */
[C---:B------:R-:W-:Y:S01]  /*a890*/  FMUL R0, R4.reuse, UR5 ;  /* 0x0000000504007c20 */ /* 0x040fe20008400000 */
[----:B-1----:R-:W-:-:S03]  /*a8a0*/  FADD R2, -R4, R3 ;  /* 0x0000000304027221 */ /* 0x002fc60000000100 */
[--C-:B------:R-:W-:Y:S01]  /*a8b0*/  FFMA R24, R24, UR5, -R0.reuse ;  /* 0x0000000518187c23 */ /* 0x100fe20008000800 */
[--C-:B------:R-:W-:Y:S01]  /*a8c0*/  FFMA R29, R29, UR5, -R0.reuse ;  /* 0x000000051d1d7c23 */ /* 0x100fe20008000800 */
[--C-:B------:R-:W-:Y:S01]  /*a8d0*/  FFMA R25, R25, UR5, -R0.reuse ;  /* 0x0000000519197c23 */ /* 0x100fe20008000800 */
[--C-:B------:R-:W-:Y:S01]  /*a8e0*/  FFMA R28, R28, UR5, -R0.reuse ;  /* 0x000000051c1c7c23 */ /* 0x100fe20008000800 */
[--C-:B------:R-:W-:Y:S01]  /*a8f0*/  FFMA R33, R33, UR5, -R0.reuse ;  /* 0x0000000521217c23 */ /* 0x100fe20008000800 */
[----:B------:R-:W-:Y:S01]  /*a900*/  FSETP.GEU.AND P5, PT, R24, -126, PT ;  /* 0xc2fc00001800780b */ /* 0x000fe20003fae000 */
        /* <DEDUP_REMOVED lines=9> */
[--C-:B------:R-:W-:Y:S01]  /*a9a0*/  FFMA R49, R49, UR5, -R0.reuse ;  /* 0x0000000531317c23 */ /* 0x100fe20008000800 */
[--C-:B------:R-:W-:Y:S01]  /*a9b0*/  FFMA R44, R44, UR5, -R0.reuse ;  /* 0x000000052c2c7c23 */ /* 0x100fe20008000800 */
[--C-:B------:R-:W-:Y:S01]  /*a9c0*/  FFMA R45, R45, UR5, -R0.reuse ;  /* 0x000000052d2d7c23 */ /* 0x100fe20008000800 */
[----:B------:R-:W-:Y:S01]  /*a9d0*/  @!P5 FMUL R24, R24, 0.5 ;  /* 0x3f0000001818d820 */ /* 0x000fe20000400000 */
[--C-:B------:R-:W-:Y:S01]  /*a9e0*/  FFMA R48, R48, UR5, -R0.reuse ;  /* 0x0000000530307c23 */ /* 0x100fe20008000800 */
[----:B------:R-:W-:Y:S01]  /*a9f0*/  @!P2 FMUL R29, R29, 0.5 ;  /* 0x3f0000001d1da820 */ /* 0x000fe20000400000 */
[--C-:B------:R-:W-:Y:S01]  /*aa00*/  FFMA R60, R60, UR5, -R0.reuse ;  /* 0x000000053c3c7c23 */ /* 0x100fe20008000800 */
[----:B------:R-:W1:Y:S01]  /*aa10*/  MUFU.EX2 R12, R24 ;  /* 0x00000018000c7308 */ /* 0x000e620000000800 */
[----:B------:R-:W-:Y:S01]  /*aa20*/  @!P4 FMUL R25, R25, 0.5 ;  /* 0x3f0000001919c820 */ /* 0x000fe20000400000 */
[----:B------:R-:W-:Y:S01]  /*aa30*/  @!P3 FMUL R28, R28, 0.5 ;  /* 0x3f0000001c1cb820 */ /* 0x000fe20000400000 */
[--C-:B------:R-:W-:Y:S01]  /*aa40*/  FFMA R56, R56, UR5, -R0.reuse ;  /* 0x0000000538387c23 */ /* 0x100fe20008000800 */
[----:B------:R-:W-:Y:S01]  /*aa50*/  @!P6 FMUL R32, R32, 0.5 ;  /* 0x3f0000002020e820 */ /* 0x000fe20000400000 */
[--C-:B------:R-:W-:Y:S01]  /*aa60*/  FFMA R57, R57, UR5, -R0.reuse ;  /* 0x0000000539397c23 */ /* 0x100fe20008000800 */
[--C-:B------:R-:W-:Y:S01]  /*aa70*/  FFMA R53, R53, UR5, -R0.reuse ;  /* 0x0000000535357c23 */ /* 0x100fe20008000800 */
[--C-:B------:R-:W-:Y:S01]  /*aa80*/  FFMA R52, R52, UR5, -R0.reuse ;  /* 0x0000000534347c23 */ /* 0x100fe20008000800 */
[----:B------:R-:W-:Y:S01]  /*aa90*/  MUFU.EX2 R5, R29 ;  /* 0x0000001d00057308 */ /* 0x000fe20000000800 */
[--C-:B------:R-:W-:Y:S01]  /*aaa0*/  FFMA R69, R69, UR5, -R0.reuse ;  /* 0x0000000545457c23 */ /* 0x100fe20008000800 */
[--C-:B------:R-:W-:Y:S01]  /*aab0*/  FFMA R65, R65, UR5, -R0.reuse ;  /* 0x0000000541417c23 */ /* 0x100fe20008000800 */
[--C-:B------:R-:W-:Y:S01]  /*aac0*/  FFMA R68, R68, UR5, -R0.reuse ;  /* 0x0000000544447c23 */ /* 0x100fe20008000800 */
[--C-:B------:R-:W-:Y:S01]  /*aad0*/  FFMA R64, R64, UR5, -R0.reuse ;  /* 0x0000000540407c23 */ /* 0x100fe20008000800 */
[--C-:B------:R-:W-:Y:S01]  /*aae0*/  FFMA R61, R61, UR5, -R0.reuse ;  /* 0x000000053d3d7c23 */ /* 0x100fe20008000800 */
[--C-:B------:R-:W-:Y:S01]  /*aaf0*/  FFMA R80, R80, UR5, -R0.reuse ;  /* 0x0000000550507c23 */ /* 0x100fe20008000800 */
[--C-:B------:R-:W-:Y:S01]  /*ab00*/  FFMA R76, R76, UR5, -R0.reuse ;  /* 0x000000054c4c7c23 */ /* 0x100fe20008000800 */
[----:B------:R-:W2:Y:S01]  /*ab10*/  MUFU.EX2 R10, R25 ;  /* 0x00000019000a7308 */ /* 0x000ea20000000800 */
[----:B-1----:R-:W-:Y:S01]  /*ab20*/  @!P5 FMUL R12, R12, R12 ;  /* 0x0000000c0c0cd220 */ /* 0x002fe20000400000 */
[----:B------:R-:W-:Y:S01]  /*ab30*/  FSETP.GEU.AND P5, PT, R33, -126, PT ;  /* 0xc2fc00002100780b */ /* 0x000fe20003fae000 */
[--C-:B------:R-:W-:Y:S01]  /*ab40*/  FFMA R77, R77, UR5, -R0.reuse ;  /* 0x000000054d4d7c23 */ /* 0x100fe20008000800 */
[--C-:B------:R-:W-:Y:S01]  /*ab50*/  FFMA R73, R73, UR5, -R0.reuse ;  /* 0x0000000549497c23 */ /* 0x100fe20008000800 */
[--C-:B------:R-:W-:Y:S01]  /*ab60*/  FFMA R72, R72, UR5, -R0.reuse ;  /* 0x0000000548487c23 */ /* 0x100fe20008000800 */
[--C-:B------:R-:W-:Y:S01]  /*ab70*/  FFMA R3, R92, UR5, -R0.reuse ;  /* 0x000000055c037c23 */ /* 0x100fe20008000800 */
[--C-:B------:R-:W-:Y:S01]  /*ab80*/  FFMA R88, R88, UR5, -R0.reuse ;  /* 0x0000000558587c23 */ /* 0x100fe20008000800 */
[----:B------:R-:W1:Y:S01]  /*ab90*/  MUFU.EX2 R6, R28 ;  /* 0x0000001c00067308 */ /* 0x000e620000000800 */
[--C-:B------:R-:W-:Y:S01]  /*aba0*/  FFMA R89, R89, UR5, -R0.reuse ;  /* 0x0000000559597c23 */ /* 0x100fe20008000800 */
[--C-:B------:R-:W-:Y:S01]  /*abb0*/  FFMA R84, R84, UR5, -R0.reuse ;  /* 0x0000000554547c23 */ /* 0x100fe20008000800 */
[--C-:B------:R-:W-:Y:S01]  /*abc0*/  FFMA R4, R104, UR5, -R0.reuse ;  /* 0x0000000568047c23 */ /* 0x100fe20008000800 */
[--C-:B------:R-:W-:Y:S01]  /*abd0*/  FFMA R104, R136, UR5, -R0.reuse ;  /* 0x0000000588687c23 */ /* 0x100fe20008000800 */
[--C-:B------:R-:W-:Y:S01]  /*abe0*/  FFMA R18, R109, UR5, -R0.reuse ;  /* 0x000000056d127c23 */ /* 0x100fe20008000800 */
[--C-:B------:R-:W-:Y:S01]  /*abf0*/  FFMA R92, R93, UR5, -R0.reuse ;  /* 0x000000055d5c7c23 */ /* 0x100fe20008000800 */
[----:B------:R-:W-:Y:S01]  /*ac00*/  @!P5 FMUL R33, R33, 0.5 ;  /* 0x3f0000002121d820 */ /* 0x000fe20000400000 */
[----:B------:R1:W3:Y:S01]  /*ac10*/  MUFU.EX2 R28, R32 ;  /* 0x00000020001c7308 */ /* 0x0002e20000000800 */
[----:B--2---:R-:W-:Y:S01]  /*ac20*/  @!P4 FMUL R10, R10, R10 ;  /* 0x0000000a0a0ac220 */ /* 0x004fe20000400000 */
[----:B------:R-:W-:Y:S01]  /*ac30*/  FSETP.GEU.AND P4, PT, R36, -126, PT ;  /* 0xc2fc00002400780b */ /* 0x000fe20003f8e000 */
[----:B------:R-:W2:Y:S01]  /*ac40*/  LDL.LU R109, [R1+0x40] ;  /* 0x00004000016d7983 */ /* 0x000ea20000300800 */
[--C-:B------:R-:W-:Y:S01]  /*ac50*/  FFMA R21, R85, UR5, -R0.reuse ;  /* 0x0000000555157c23 */ /* 0x100fe20008000800 */
[--C-:B------:R-:W-:Y:S01]  /*ac60*/  FFMA R20, R101, UR5, -R0.reuse ;  /* 0x0000000565147c23 */ /* 0x100fe20008000800 */
[--C-:B------:R-:W-:Y:S01]  /*ac70*/  FFMA R19, R100, UR5, -R0.reuse ;  /* 0x0000000564137c23 */ /* 0x100fe20008000800 */
[--C-:B------:R-:W-:Y:S01]  /*ac80*/  FFMA R101, R144, UR5, -R0.reuse ;  /* 0x0000000590657c23 */ /* 0x100fe20008000800 */
[----:B------:R4:W3:Y:S01]  /*ac90*/  MUFU.EX2 R29, R33 ;  /* 0x00000021001d7308 */ /* 0x0008e20000000800 */
[----:B-1----:R-:W-:Y:S01]  /*aca0*/  MOV R32, R6 ;  /* 0x0000000600207202 */ /* 0x002fe20000000f00 */
[--C-:B------:R-:W-:Y:S01]  /*acb0*/  FFMA R100, R145, UR5, -R0.reuse ;  /* 0x0000000591647c23 */ /* 0x100fe20008000800 */
[--C-:B------:R-:W-:Y:S01]  /*acc0*/  FFMA R81, R81, UR5, -R0.reuse ;  /* 0x0000000551517c23 */ /* 0x100fe20008000800 */
[----:B------:R-:W-:-:S02]  /*acd0*/  FFMA R121, R121, UR5, -R0 ;  /* 0x0000000579797c23 */ /* 0x000fc40008000800 */
[----:B------:R-:W-:Y:S01]  /*ace0*/  @!P3 FMUL R32, R32, R32 ;  /* 0x000000202020b220 */ /* 0x000fe20000400000 */
[----:B------:R-:W-:Y:S01]  /*acf0*/  FSETP.GEU.AND P3, PT, R37, -126, PT ;  /* 0xc2fc00002500780b */ /* 0x000fe20003f6e000 */
[----:B------:R-:W-:Y:S01]  /*ad00*/  @!P4 FMUL R36, R36, 0.5 ;  /* 0x3f0000002424c820 */ /* 0x000fe20000400000 */
[----:B----4-:R-:W-:Y:S01]  /*ad10*/  MOV R33, R5 ;  /* 0x0000000500217202 */ /* 0x010fe20000000f00 */
[----:B---3--:R-:W-:Y:S01]  /*ad20*/  @!P6 FMUL R28, R28, R28 ;  /* 0x0000001c1c1ce220 */ /* 0x008fe20000400000 */
[----:B------:R-:W-:Y:S01]  /*ad30*/  FSETP.GEU.AND P6, PT, R41, -126, PT ;  /* 0xc2fc00002900780b */ /* 0x000fe20003fce000 */
[----:B------:R-:W1:Y:S02]  /*ad40*/  MUFU.EX2 R23, R36 ;  /* 0x0000002400177308 */ /* 0x000e640000000800 */
[----:B------:R-:W-:Y:S01]  /*ad50*/  @!P2 FMUL R33, R33, R33 ;  /* 0x000000212121a220 */ /* 0x000fe20000400000 */
[----:B------:R-:W-:Y:S01]  /*ad60*/  FSETP.GEU.AND P2, PT, R40, -126, PT ;  /* 0xc2fc00002800780b */ /* 0x000fe20003f4e000 */
[----:B------:R-:W-:Y:S01]  /*ad70*/  @!P5 FMUL R29, R29, R29 ;  /* 0x0000001d1d1dd220 */ /* 0x000fe20000400000 */
[----:B------:R-:W-:-:S03]  /*ad80*/  FSETP.GEU.AND P5, PT, R44, -126, PT ;  /* 0xc2fc00002c00780b */ /* 0x000fc60003fae000 */
[----:B------:R-:W-:-:S04]  /*ad90*/  @!P3 FMUL R37, R37, 0.5 ;  /* 0x3f0000002525b820 */ /* 0x000fc80000400000 */
[----:B------:R-:W3:Y:S01]  /*ada0*/  MUFU.EX2 R25, R37 ;  /* 0x0000002500197308 */ /* 0x000ee20000000800 */
[----:B------:R-:W-:-:S03]  /*adb0*/  @!P6 FMUL R41, R41, 0.5 ;  /* 0x3f0000002929e820 */ /* 0x000fc60000400000 */
[----:B------:R-:W-:Y:S01]  /*adc0*/  @!P2 FMUL R40, R40, 0.5 ;  /* 0x3f0000002828a820 */ /* 0x000fe20000400000 */
[----:B-1----:R-:W-:Y:S01]  /*add0*/  @!P4 FMUL R23, R23, R23 ;  /* 0x000000171717c220 */ /* 0x002fe20000400000 */
[----:B------:R-:W-:Y:S01]  /*ade0*/  FSETP.GEU.AND P4, PT, R45, -126, PT ;  /* 0xc2fc00002d00780b */ /* 0x000fe20003f8e000 */
[----:B------:R-:W-:Y:S01]  /*adf0*/  @!P5 FMUL R44, R44, 0.5 ;  /* 0x3f0000002c2cd820 */ /* 0x000fe20000400000 */
[----:B------:R-:W1:Y:S08]  /*ae00*/  MUFU.EX2 R36, R40 ;  /* 0x0000002800247308 */ /* 0x000e700000000800 */
[----:B------:R-:W4:Y:S01]  /*ae10*/  MUFU.EX2 R22, R41 ;  /* 0x0000002900167308 */ /* 0x000f220000000800 */
[----:B---3--:R-:W-:Y:S01]  /*ae20*/  @!P3 FMUL R25, R25, R25 ;  /* 0x000000191919b220 */ /* 0x008fe20000400000 */
[----:B------:R-:W-:Y:S01]  /*ae30*/  FSETP.GEU.AND P3, PT, R48, -126, PT ;  /* 0xc2fc00003000780b */ /* 0x000fe20003f6e000 */
[----:B------:R-:W-:-:S05]  /*ae40*/  @!P4 FMUL R45, R45, 0.5 ;  /* 0x3f0000002d2dc820 */ /* 0x000fca0000400000 */
[----:B------:R-:W3:Y:S01]  /*ae50*/  MUFU.EX2 R24, R45 ;  /* 0x0000002d00187308 */ /* 0x000ee20000000800 */
[----:B-1----:R-:W-:Y:S01]  /*ae60*/  @!P2 FMUL R36, R36, R36 ;  /* 0x000000242424a220 */ /* 0x002fe20000400000 */
[----:B------:R-:W-:-:S05]  /*ae70*/  FSETP.GEU.AND P2, PT, R49, -126, PT ;  /* 0xc2fc00003100780b */ /* 0x000fca0003f4e000 */
[----:B------:R-:W-:Y:S01]  /*ae80*/  @!P3 FMUL R48, R48, 0.5 ;  /* 0x3f0000003030b820 */ /* 0x000fe20000400000 */
[----:B------:R-:W1:Y:S01]  /*ae90*/  MUFU.EX2 R40, R44 ;  /* 0x0000002c00287308 */ /* 0x000e620000000800 */
[----:B----4-:R-:W-:Y:S01]  /*aea0*/  @!P6 FMUL R22, R22, R22 ;  /* 0x000000161616e220 */ /* 0x010fe20000400000 */
[----:B------:R-:W-:-:S05]  /*aeb0*/  FSETP.GEU.AND P6, PT, R52, -126, PT ;  /* 0xc2fc00003400780b */ /* 0x000fca0003fce000 */
[----:B------:R-:W-:Y:S01]  /*aec0*/  @!P2 FMUL R49, R49, 0.5 ;  /* 0x3f0000003131a820 */ /* 0x000fe20000400000 */
[----:B------:R-:W4:Y:S01]  /*aed0*/  MUFU.EX2 R44, R48 ;  /* 0x00000030002c7308 */ /* 0x000f220000000800 */
[----:B---3--:R-:W-:Y:S01]  /*aee0*/  @!P4 FMUL R24, R24, R24 ;  /* 0x000000181818c220 */ /* 0x008fe20000400000 */
[----:B------:R-:W-:-:S05]  /*aef0*/  FSETP.GEU.AND P4, PT, R56, -126, PT ;  /* 0xc2fc00003800780b */ /* 0x000fca0003f8e000 */
[----:B------:R-:W-:Y:S01]  /*af00*/  @!P6 FMUL R52, R52, 0.5 ;  /* 0x3f0000003434e820 */ /* 0x000fe20000400000 */
[----:B------:R-:W3:Y:S01]  /*af10*/  MUFU.EX2 R41, R49 ;  /* 0x0000003100297308 */ /* 0x000ee20000000800 */
[----:B-1----:R-:W-:Y:S01]  /*af20*/  @!P5 FMUL R40, R40, R40 ;  /* 0x000000282828d220 */ /* 0x002fe20000400000 */
[----:B------:R-:W-:-:S05]  /*af30*/  FSETP.GEU.AND P5, PT, R53, -126, PT ;  /* 0xc2fc00003500780b */ /* 0x000fca0003fae000 */
[----:B------:R-:W-:Y:S01]  /*af40*/  @!P4 FMUL R56, R56, 0.5 ;  /* 0x3f0000003838c820 */ /* 0x000fe20000400000 */
[----:B------:R-:W1:Y:S01]  /*af50*/  MUFU.EX2 R9, R52 ;  /* 0x0000003400097308 */ /* 0x000e620000000800 */
[----:B----4-:R-:W-:Y:S01]  /*af60*/  @!P3 FMUL R44, R44, R44 ;  /* 0x0000002c2c2cb220 */ /* 0x010fe20000400000 */
[----:B------:R-:W-:-:S04]  /*af70*/  FSETP.GEU.AND P3, PT, R57, -126, PT ;  /* 0xc2fc00003900780b */ /* 0x000fc80003f6e000 */
[----:B------:R-:W-:Y:S01]  /*af80*/  MOV R144, R44 ;  /* 0x0000002c00907202 */ /* 0x000fe20000000f00 */
[----:B------:R-:W-:Y:S01]  /*af90*/  @!P5 FMUL R53, R53, 0.5 ;  /* 0x3f0000003535d820 */ /* 0x000fe20000400000 */
[----:B------:R4:W4:Y:S01]  /*afa0*/  MUFU.EX2 R5, R56 ;  /* 0x0000003800057308 */ /* 0x0009220000000800 */
[----:B---3--:R-:W-:Y:S01]  /*afb0*/  @!P2 FMUL R41, R41, R41 ;  /* 0x000000292929a220 */ /* 0x008fe20000400000 */
[----:B------:R-:W-:-:S04]  /*afc0*/  FSETP.GEU.AND P2, PT, R60, -126, PT ;  /* 0xc2fc00003c00780b */ /* 0x000fc80003f4e000 */
[----:B------:R-:W-:Y:S01]  /*afd0*/  MOV R145, R41 ;  /* 0x0000002900917202 */ /* 0x000fe20000000f00 */
[----:B------:R-:W-:Y:S01]  /*afe0*/  @!P3 FMUL R57, R57, 0.5 ;  /* 0x3f0000003939b820 */ /* 0x000fe20000400000 */
[----:B------:R-:W3:Y:S01]  /*aff0*/  MUFU.EX2 R45, R53 ;  /* 0x00000035002d7308 */ /* 0x000ee20000000800 */
[----:B-1----:R-:W-:Y:S01]  /*b000*/  @!P6 FMUL R9, R9, R9 ;  /* 0x000000090909e220 */ /* 0x002fe20000400000 */
[----:B------:R-:W-:Y:S02]  /*b010*/  FSETP.GEU.AND P6, PT, R61, -126, PT ;  /* 0xc2fc00003d00780b */ /* 0x000fe40003fce000 */
[----:B----4-:R-:W-:Y:S01]  /*b020*/  MOV R56, R12 ;  /* 0x0000000c00387202 */ /* 0x010fe20000000f00 */
[----:B------:R-:W-:Y:S02]  /*b030*/  FFMA R12, R132, UR5, -R0 ;  /* 0x00000005840c7c23 */ /* 0x000fe40008000800 */
[----:B------:R-:W-:Y:S01]  /*b040*/  @!P2 FMUL R60, R60, 0.5 ;  /* 0x3f0000003c3ca820 */ /* 0x000fe20000400000 */
[----:B------:R-:W1:Y:S01]  /*b050*/  MUFU.EX2 R7, R57 ;  /* 0x0000003900077308 */ /* 0x000e620000000800 */
[----:B------:R-:W-:Y:S01]  /*b060*/  @!P4 FMUL R5, R5, R5 ;  /* 0x000000050505c220 */ /* 0x000fe20000400000 */
[----:B------:R-:W-:-:S05]  /*b070*/  FSETP.GEU.AND P4, PT, R65, -126, PT ;  /* 0xc2fc00004100780b */ /* 0x000fca0003f8e000 */
[----:B------:R-:W-:Y:S01]  /*b080*/  @!P6 FMUL R61, R61, 0.5 ;  /* 0x3f0000003d3de820 */ /* 0x000fe20000400000 */
[----:B------:R4:W4:Y:S01]  /*b090*/  MUFU.EX2 R13, R60 ;  /* 0x0000003c000d7308 */ /* 0x0009220000000800 */
[----:B---3--:R-:W-:Y:S01]  /*b0a0*/  @!P5 FMUL R45, R45, R45 ;  /* 0x0000002d2d2dd220 */ /* 0x008fe20000400000 */
[----:B------:R-:W-:-:S05]  /*b0b0*/  FSETP.GEU.AND P5, PT, R64, -126, PT ;  /* 0xc2fc00004000780b */ /* 0x000fca0003fae000 */
[----:B------:R-:W-:Y:S01]  /*b0c0*/  @!P4 FMUL R65, R65, 0.5 ;  /* 0x3f0000004141c820 */ /* 0x000fe20000400000 */
[----:B------:R-:W3:Y:S01]  /*b0d0*/  MUFU.EX2 R237, R61 ;  /* 0x0000003d00ed7308 */ /* 0x000ee20000000800 */
[----:B-1----:R-:W-:Y:S01]  /*b0e0*/  @!P3 FMUL R7, R7, R7 ;  /* 0x000000070707b220 */ /* 0x002fe20000400000 */
[----:B------:R-:W-:Y:S01]  /*b0f0*/  FSETP.GEU.AND P3, PT, R68, -126, PT ;  /* 0xc2fc00004400780b */ /* 0x000fe20003f6e000 */
[--C-:B----4-:R-:W-:Y:S01]  /*b100*/  FFMA R60, R96, UR5, -R0.reuse ;  /* 0x00000005603c7c23 */ /* 0x110fe20008000800 */
[----:B------:R-:W-:Y:S01]  /*b110*/  FFMA R96, R149, UR5, -R0 ;  /* 0x0000000595607c23 */ /* 0x000fe20008000800 */
[----:B------:R-:W-:Y:S02]  /*b120*/  MOV R149, R24 ;  /* 0x0000001800957202 */ /* 0x000fe40000000f00 */
        /* <DEDUP_REMOVED lines=9> */
[----:B------:R3:W3:Y:S01]  /*b1c0*/  MUFU.EX2 R37, R68 ;  /* 0x0000004400257308 */ /* 0x0006e20000000800 */
[----:B-1----:R-:W-:Y:S01]  /*b1d0*/  @!P4 FMUL R236, R236, R236 ;  /* 0x000000ecececc220 */ /* 0x002fe20000400000 */
[----:B------:R-:W-:Y:S01]  /*b1e0*/  FSETP.GEU.AND P4, PT, R76, -126, PT ;  /* 0xc2fc00004c00780b */ /* 0x000fe20003f8e000 */
[----:B----4-:R-:W-:-:S04]  /*b1f0*/  FFMA R64, R112, UR5, -R0 ;  /* 0x0000000570407c23 */ /* 0x010fc80008000800 */
[----:B------:R-:W-:Y:S01]  /*b200*/  @!P6 FMUL R72, R72, 0.5 ;  /* 0x3f0000004848e820 */ /* 0x000fe20000400000 */
[----:B------:R-:W1:Y:S01]  /*b210*/  MUFU.EX2 R235, R69 ;  /* 0x0000004500eb7308 */ /* 0x000e620000000800 */
[----:B------:R-:W-:Y:S01]  /*b220*/  @!P5 FMUL R11, R11, R11 ;  /* 0x0000000b0b0bd220 */ /* 0x000fe20000400000 */
[----:B------:R-:W-:Y:S01]  /*b230*/  FSETP.GEU.AND P5, PT, R73, -126, PT ;  /* 0xc2fc00004900780b */ /* 0x000fe20003fae000 */
[--C-:B---3--:R-:W-:Y:S01]  /*b240*/  FFMA R68, R105, UR5, -R0.reuse ;  /* 0x0000000569447c23 */ /* 0x108fe20008000800 */
[----:B------:R-:W-:-:S03]  /*b250*/  FFMA R105, R120, UR5, -R0 ;  /* 0x0000000578697c23 */ /* 0x000fc60008000800 */
[----:B------:R-:W-:Y:S01]  /*b260*/  @!P4 FMUL R76, R76, 0.5 ;  /* 0x3f0000004c4cc820 */ /* 0x000fe20000400000 */
[----:B------:R3:W4:Y:S01]  /*b270*/  MUFU.EX2 R8, R72 ;  /* 0x0000004800087308 */ /* 0x0007220000000800 */
[----:B------:R-:W-:Y:S01]  /*b280*/  @!P3 FMUL R37, R37, R37 ;  /* 0x000000252525b220 */ /* 0x000fe20000400000 */
[----:B------:R-:W-:-:S05]  /*b290*/  FSETP.GEU.AND P3, PT, R77, -126, PT ;  /* 0xc2fc00004d00780b */ /* 0x000fca0003f6e000 */
[----:B------:R-:W-:Y:S01]  /*b2a0*/  @!P5 FMUL R73, R73, 0.5 ;  /* 0x3f0000004949d820 */ /* 0x000fe20000400000 */
[----:B------:R4:W4:Y:S01]  /*b2b0*/  MUFU.EX2 R6, R76 ;  /* 0x0000004c00067308 */ /* 0x0009220000000800 */
[----:B-1----:R-:W-:Y:S01]  /*b2c0*/  @!P2 FMUL R235, R235, R235 ;  /* 0x000000ebebeba220 */ /* 0x002fe20000400000 */
[----:B------:R-:W-:Y:S02]  /*b2d0*/  FSETP.GEU.AND P2, PT, R80, -126, PT ;  /* 0xc2fc00005000780b */ /* 0x000fe40003f4e000 */
[----:B---3--:R-:W-:-:S03]  /*b2e0*/  MOV R72, R22 ;  /* 0x0000001600487202 */ /* 0x008fc60000000f00 */
[----:B------:R-:W-:Y:S01]  /*b2f0*/  @!P3 FMUL R77, R77, 0.5 ;  /* 0x3f0000004d4db820 */ /* 0x000fe20000400000 */
[----:B------:R-:W1:Y:S01]  /*b300*/  MUFU.EX2 R234, R73 ;  /* 0x0000004900ea7308 */ /* 0x000e620000000800 */
[----:B----4-:R-:W-:Y:S01]  /*b310*/  @!P6 FMUL R8, R8, R8 ;  /* 0x000000080808e220 */ /* 0x010fe20000400000 */
[----:B------:R-:W-:Y:S02]  /*b320*/  FSETP.GEU.AND P6, PT, R81, -126, PT ;  /* 0xc2fc00005100780b */ /* 0x000fe40003fce000 */
[----:B------:R-:W-:-:S03]  /*b330*/  MOV R76, R32 ;  /* 0x00000020004c7202 */ /* 0x000fc60000000f00 */
[----:B------:R-:W-:Y:S01]  /*b340*/  @!P2 FMUL R80, R80, 0.5 ;  /* 0x3f0000005050a820 */ /* 0x000fe20000400000 */
[----:B------:R-:W3:Y:S01]  /*b350*/  MUFU.EX2 R233, R77 ;  /* 0x0000004d00e97308 */ /* 0x000ee20000000800 */
[----:B------:R-:W-:Y:S01]  /*b360*/  @!P4 FMUL R6, R6, R6 ;  /* 0x000000060606c220 */ /* 0x000fe20000400000 */
[----:B------:R-:W-:-:S04]  /*b370*/  FSETP.GEU.AND P4, PT, R88, -126, PT ;  /* 0xc2fc00005800780b */ /* 0x000fc80003f8e000 */
[----:B------:R-:W-:Y:S01]  /*b380*/  MOV R136, R6 ;  /* 0x0000000600887202 */ /* 0x000fe20000000f00 */
[--C-:B------:R-:W-:Y:S01]  /*b390*/  FFMA R6, R124, UR5, -R0.reuse ;  /* 0x000000057c067c23 */ /* 0x100fe20008000800 */
[----:B------:R-:W4:Y:S01]  /*b3a0*/  MUFU.EX2 R48, R80 ;  /* 0x0000005000307308 */ /* 0x000f220000000800 */
[----:B-1----:R-:W-:Y:S01]  /*b3b0*/  @!P5 FMUL R234, R234, R234 ;  /* 0x000000eaeaead220 */ /* 0x002fe20000400000 */
[----:B------:R-:W-:Y:S01]  /*b3c0*/  FSETP.GEU.AND P5, PT, R84, -126, PT ;  /* 0xc2fc00005400780b */ /* 0x000fe20003fae000 */
[----:B------:R-:W-:Y:S01]  /*b3d0*/  @!P6 FMUL R81, R81, 0.5 ;  /* 0x3f0000005151e820 */ /* 0x000fe20000400000 */
[----:B------:R-:W-:Y:S01]  /*b3e0*/  MOV R124, R8 ;  /* 0x00000008007c7202 */ /* 0x000fe20000000f00 */
[--C-:B------:R-:W-:Y:S01]  /*b3f0*/  FFMA R8, R125, UR5, -R0.reuse ;  /* 0x000000057d087c23 */ /* 0x100fe20008000800 */
[----:B------:R-:W-:Y:S01]  /*b400*/  MOV R125, R37 ;  /* 0x00000025007d7202 */ /* 0x000fe20000000f00 */
[----:B------:R-:W-:Y:S01]  /*b410*/  @!P4 FMUL R88, R88, 0.5 ;  /* 0x3f0000005858c820 */ /* 0x000fe20000400000 */
[----:B------:R-:W-:Y:S01]  /*b420*/  MOV R37, R10 ;  /* 0x0000000a00257202 */ /* 0x000fe20000000f00 */
[----:B---3--:R-:W-:Y:S01]  /*b430*/  @!P3 FMUL R233, R233, R233 ;  /* 0x000000e9e9e9b220 */ /* 0x008fe20000400000 */
[----:B------:R-:W-:Y:S01]  /*b440*/  FSETP.GEU.AND P3, PT, R89, -126, PT ;  /* 0xc2fc00005900780b */ /* 0x000fe20003f6e000 */
[----:B------:R-:W1:Y:S01]  /*b450*/  MUFU.EX2 R16, R88 ;  /* 0x0000005800107308 */ /* 0x000e620000000800 */
[--C-:B------:R-:W-:Y:S01]  /*b460*/  FFMA R10, R128, UR5, -R0.reuse ;  /* 0x00000005800a7c23 */ /* 0x100fe20008000800 */
[----:B------:R-:W-:Y:S01]  /*b470*/  MOV R128, R11 ;  /* 0x0000000b00807202 */ /* 0x000fe20000000f00 */
[--C-:B------:R-:W-:Y:S01]  /*b480*/  FFMA R11, R129, UR5, -R0.reuse ;  /* 0x00000005810b7c23 */ /* 0x100fe20008000800 */
[----:B------:R-:W-:Y:S01]  /*b490*/  @!P5 FMUL R84, R84, 0.5 ;  /* 0x3f0000005454d820 */ /* 0x000fe20000400000 */
[----:B------:R-:W-:Y:S01]  /*b4a0*/  MOV R129, R13 ;  /* 0x0000000d00817202 */ /* 0x000fe20000000f00 */
[----:B----4-:R-:W-:Y:S01]  /*b4b0*/  @!P2 FMUL R48, R48, R48 ;  /* 0x000000303030a220 */ /* 0x010fe20000400000 */
[----:B------:R-:W-:Y:S01]  /*b4c0*/  FSETP.GEU.AND P2, PT, R3, -126, PT ;  /* 0xc2fc00000300780b */ /* 0x000fe20003f4e000 */
[----:B------:R-:W3:Y:S01]  /*b4d0*/  MUFU.EX2 R15, R84 ;  /* 0x00000054000f7308 */ /* 0x000ee20000000800 */
[--C-:B------:R-:W-:Y:S01]  /*b4e0*/  FFMA R13, R133, UR5, -R0.reuse ;  /* 0x00000005850d7c23 */ /* 0x100fe20008000800 */
[----:B------:R-:W-:Y:S01]  /*b4f0*/  MOV R133, R5 ;  /* 0x0000000500857202 */ /* 0x000fe20000000f00 */
[--C-:B------:R-:W-:Y:S01]  /*b500*/  FFMA R5, R137, UR5, -R0.reuse ;  /* 0x0000000589057c23 */ /* 0x100fe20008000800 */
[----:B------:R-:W-:Y:S01]  /*b510*/  @!P3 FMUL R89, R89, 0.5 ;  /* 0x3f0000005959b820 */ /* 0x000fe20000400000 */
[----:B------:R-:W-:Y:S01]  /*b520*/  MOV R137, R7 ;  /* 0x0000000700897202 */ /* 0x000fe20000000f00 */
[--C-:B------:R-:W-:Y:S01]  /*b530*/  FFMA R7, R140, UR5, -R0.reuse ;  /* 0x000000058c077c23 */ /* 0x100fe20008000800 */
[----:B------:R-:W-:Y:S01]  /*b540*/  MOV R140, R9 ;  /* 0x00000009008c7202 */ /* 0x000fe20000000f00 */
[----:B------:R-:W4:Y:S01]  /*b550*/  MUFU.EX2 R14, R89 ;  /* 0x00000059000e7308 */ /* 0x000f220000000800 */
[----:B-1----:R-:W-:Y:S01]  /*b560*/  @!P4 FMUL R16, R16, R16 ;  /* 0x000000101010c220 */ /* 0x002fe20000400000 */
[----:B------:R-:W-:Y:S01]  /*b570*/  FFMA R9, R141, UR5, -R0 ;  /* 0x000000058d097c23 */ /* 0x000fe20008000800 */
[----:B------:R-:W-:Y:S01]  /*b580*/  MOV R141, R45 ;  /* 0x0000002d008d7202 */ /* 0x000fe20000000f00 */
[----:B------:R-:W-:Y:S01]  /*b590*/  @!P2 FMUL R3, R3, 0.5 ;  /* 0x3f0000000303a820 */ /* 0x000fe20000400000 */
[----:B------:R-:W-:-:S02]  /*b5a0*/  MOV R88, R23 ;  /* 0x0000001700587202 */ /* 0x000fc40000000f00 */
[----:B------:R-:W-:Y:S01]  /*b5b0*/  MOV R112, R16 ;  /* 0x0000001000707202 */ /* 0x000fe20000000f00 */
[----:B------:R1:W1:Y:S01]  /*b5c0*/  MUFU.EX2 R17, R3 ;  /* 0x0000000300117308 */ /* 0x0002620000000800 */
[----:B---3--:R-:W-:Y:S01]  /*b5d0*/  @!P5 FMUL R15, R15, R15 ;  /* 0x0000000f0f0fd220 */ /* 0x008fe20000400000 */
[----:B------:R-:W-:Y:S01]  /*b5e0*/  FFMA R16, R113, UR5, -R0 ;  /* 0x0000000571107c23 */ /* 0x000fe20008000800 */
[----:B------:R-:W-:Y:S01]  /*b5f0*/  FSETP.GEU.AND P5, PT, R60, -126, PT ;  /* 0xc2fc00003c00780b */ /* 0x000fe20003fae000 */
[----:B------:R-:W-:Y:S01]  /*b600*/  FADD R22, R56, R112 ;  /* 0x0000007038167221 */ /* 0x000fe20000000000 */
[----:B------:R-:W-:Y:S02]  /*b610*/  MOV R52, R37 ;  /* 0x0000002500347202 */ /* 0x000fe40000000f00 */
[----:B------:R-:W-:Y:S01]  /*b620*/  MOV R84, R25 ;  /* 0x0000001900547202 */ /* 0x000fe20000000f00 */
[----:B------:R-:W3:Y:S01]  /*b630*/  MUFU.EX2 R232, R81 ;  /* 0x0000005100e87308 */ /* 0x000ee20000000800 */
[----:B----4-:R-:W-:Y:S01]  /*b640*/  @!P3 FMUL R14, R14, R14 ;  /* 0x0000000e0e0eb220 */ /* 0x010fe20000400000 */
[--C-:B-1----:R-:W-:Y:S01]  /*b650*/  FFMA R3, R97, UR5, -R0.reuse ;  /* 0x0000000561037c23 */ /* 0x102fe20008000800 */
[----:B------:R-:W-:Y:S01]  /*b660*/  FFMA R97, R148, UR5, -R0 ;  /* 0x0000000594617c23 */ /* 0x000fe20008000800 */
[----:B------:R-:W-:-:S02]  /*b670*/  MOV R148, R40 ;  /* 0x0000002800947202 */ /* 0x000fc40000000f00 */
[----:B------:R-:W-:Y:S01]  /*b680*/  MOV R113, R14 ;  /* 0x0000000e00717202 */ /* 0x000fe20000000f00 */
[--C-:B------:R-:W-:Y:S01]  /*b690*/  FFMA R14, R116, UR5, -R0.reuse ;  /* 0x00000005740e7c23 */ /* 0x100fe20008000800 */
[----:B------:R-:W-:Y:S01]  /*b6a0*/  MOV R116, R15 ;  /* 0x0000000f00747202 */ /* 0x000fe20000000f00 */
[--C-:B------:R-:W-:Y:S01]  /*b6b0*/  FFMA R15, R117, UR5, -R0.reuse ;  /* 0x00000005750f7c23 */ /* 0x100fe20008000800 */
[----:B------:R-:W-:Y:S01]  /*b6c0*/  MOV R120, R17 ;  /* 0x0000001100787202 */ /* 0x000fe20000000f00 */
[----:B------:R-:W-:Y:S01]  /*b6d0*/  FFMA R17, R108, UR5, -R0 ;  /* 0x000000056c117c23 */ /* 0x000fe20008000800 */
[----:B------:R-:W-:Y:S01]  /*b6e0*/  MOV R117, R48 ;  /* 0x0000003000757202 */ /* 0x000fe20000000f00 */
[----:B------:R-:W4:Y:S01]  /*b6f0*/  LDL.LU R108, [R1+0x44] ;  /* 0x00004400016c7983 */ /* 0x000f220000300800 */
[----:B------:R-:W-:Y:S01]  /*b700*/  FSETP.GEU.AND P4, PT, R3, -126, PT ;  /* 0xc2fc00000300780b */ /* 0x000fe20003f8e000 */
[----:B------:R-:W-:Y:S01]  /*b710*/  @!P2 FMUL R120, R120, R120 ;  /* 0x000000787878a220 */ /* 0x000fe20000400000 */
[----:B------:R-:W-:Y:S01]  /*b720*/  FSETP.GEU.AND P2, PT, R4, -126, PT ;  /* 0xc2fc00000400780b */ /* 0x000fe20003f4e000 */
[----:B------:R-:W4:Y:S01]  /*b730*/  LDL.LU R93, [R1+0x50] ;  /* 0x00005000015d7983 */ /* 0x000f220000300800 */
[----:B---3--:R-:W-:Y:S01]  /*b740*/  @!P6 FMUL R232, R232, R232 ;  /* 0x000000e8e8e8e220 */ /* 0x008fe20000400000 */
[----:B------:R-:W-:Y:S01]  /*b750*/  FSETP.GEU.AND P6, PT, R92, -126, PT ;  /* 0xc2fc00005c00780b */ /* 0x000fe20003fce000 */
[----:B------:R-:W-:Y:S01]  /*b760*/  @!P5 FMUL R60, R60, 0.5 ;  /* 0x3f0000003c3cd820 */ /* 0x000fe20000400000 */
[----:B------:R-:W3:Y:S01]  /*b770*/  LDL.LU R89, [R1+0x54] ;  /* 0x0000540001597983 */ /* 0x000ee20000300800 */
[----:B------:R-:W-:-:S02]  /*b780*/  FSETP.GEU.AND P3, PT, R105, -126, PT ;  /* 0xc2fc00006900780b */ /* 0x000fc40003f6e000 */
[----:B------:R-:W-:Y:S01]  /*b790*/  MOV R81, R28 ;  /* 0x0000001c00517202 */ /* 0x000fe20000000f00 */
[----:B------:R-:W3:Y:S01]  /*b7a0*/  LDL.LU R85, [R1+0x60] ;  /* 0x0000600001557983 */ /* 0x000ee20000300800 */
[----:B------:R-:W1:Y:S01]  /*b7b0*/  MUFU.EX2 R60, R60 ;  /* 0x0000003c003c7308 */ /* 0x000e620000000800 */
[----:B------:R-:W-:Y:S01]  /*b7c0*/  @!P4 FMUL R3, R3, 0.5 ;  /* 0x3f0000000303c820 */ /* 0x000fe20000400000 */
[----:B------:R-:W-:Y:S01]  /*b7d0*/  MOV R77, R33 ;  /* 0x00000021004d7202 */ /* 0x000fe20000000f00 */
[----:B------:R-:W3:Y:S01]  /*b7e0*/  LDL.LU R73, [R1+0x64] ;  /* 0x0000640001497983 */ /* 0x000ee20000300800 */
[----:B------:R-:W-:Y:S01]  /*b7f0*/  @!P2 FMUL R4, R4, 0.5 ;  /* 0x3f0000000404a820 */ /* 0x000fe20000400000 */
[----:B------:R-:W-:Y:S01]  /*b800*/  MOV R80, R29 ;  /* 0x0000001d00507202 */ /* 0x000fe20000000f00 */
[----:B------:R-:W-:Y:S01]  /*b810*/  @!P6 FMUL R92, R92, 0.5 ;  /* 0x3f0000005c5ce820 */ /* 0x000fe20000400000 */
[----:B------:R-:W3:Y:S01]  /*b820*/  LDL.LU R69, [R1+0x70] ;  /* 0x0000700001457983 */ /* 0x000ee20000300800 */
[----:B------:R-:W1:Y:S01]  /*b830*/  MUFU.EX2 R3, R3 ;  /* 0x0000000300037308 */ /* 0x000e620000000800 */
[----:B------:R-:W-:-:S02]  /*b840*/  @!P3 FMUL R105, R105, 0.5 ;  /* 0x3f0000006969b820 */ /* 0x000fc40000400000 */
[----:B------:R-:W3:Y:S04]  /*b850*/  LDL.LU R65, [R1+0x74] ;  /* 0x0000740001417983 */ /* 0x000ee80000300800 */
[----:B------:R-:W3:Y:S01]  /*b860*/  LDL.LU R61, [R1] ;  /* 0x00000000013d7983 */ /* 0x000ee20000300800 */
[----:B------:R-:W2:Y:S01]  /*b870*/  MUFU.EX2 R92, R92 ;  /* 0x0000005c005c7308 */ /* 0x000ea20000000800 */
[----:B-1----:R-:W-:Y:S01]  /*b880*/  @!P5 FMUL R60, R60, R60 ;  /* 0x0000003c3c3cd220 */ /* 0x002fe20000400000 */
[----:B------:R-:W-:Y:S01]  /*b890*/  FSETP.GEU.AND P5, PT, R19, -126, PT ;  /* 0xc2fc00001300780b */ /* 0x000fe20003fae000 */
[----:B------:R-:W3:Y:S04]  /*b8a0*/  LDL.LU R57, [R1+0x4] ;  /* 0x0000040001397983 */ /* 0x000ee80000300800 */
[----:B------:R-:W3:Y:S01]  /*b8b0*/  LDL.LU R53, [R1+0x10] ;  /* 0x0000100001357983 */ /* 0x000ee20000300800 */
[----:B------:R-:W1:Y:S01]  /*b8c0*/  MUFU.EX2 R4, R4 ;  /* 0x0000000400047308 */ /* 0x000e620000000800 */
[----:B------:R-:W-:Y:S01]  /*b8d0*/  @!P4 FMUL R3, R3, R3 ;  /* 0x000000030303c220 */ /* 0x000fe20000400000 */
[----:B------:R-:W-:Y:S01]  /*b8e0*/  FSETP.GEU.AND P4, PT, R68, -126, PT ;  /* 0xc2fc00004400780b */ /* 0x000fe20003f8e000 */
[----:B------:R-:W3:Y:S04]  /*b8f0*/  LDL.LU R49, [R1+0x14] ;  /* 0x0000140001317983 */ /* 0x000ee80000300800 */
[----:B------:R-:W3:Y:S01]  /*b900*/  LDL.LU R48, [R1+0x20] ;  /* 0x0000200001307983 */ /* 0x000ee20000300800 */
[----:B------:R-:W1:Y:S01]  /*b910*/  MUFU.EX2 R105, R105 ;  /* 0x0000006900697308 */ /* 0x000e620000000800 */
[----:B--2---:R-:W-:Y:S01]  /*b920*/  @!P6 FMUL R92, R92, R92 ;  /* 0x0000005c5c5ce220 */ /* 0x004fe20000400000 */
[----:B------:R-:W-:Y:S01]  /*b930*/  FSETP.GEU.AND P6, PT, R104, -126, PT ;  /* 0xc2fc00006800780b */ /* 0x000fe20003fce000 */
[----:B------:R-:W2:Y:S01]  /*b940*/  LDL.LU R45, [R1+0x24] ;  /* 0x00002400012d7983 */ /* 0x000ea20000300800 */
[----:B------:R-:W-:-:S03]  /*b950*/  @!P5 FMUL R19, R19, 0.5 ;  /* 0x3f0000001313d820 */ /* 0x000fc60000400000 */
[----:B------:R-:W2:Y:S01]  /*b960*/  LDL.LU R44, [R1+0x30] ;  /* 0x00003000012c7983 */ /* 0x000ea20000300800 */
[----:B------:R-:W-:Y:S01]  /*b970*/  @!P4 FMUL R68, R68, 0.5 ;  /* 0x3f0000004444c820 */ /* 0x000fe20000400000 */
[----:B-1----:R-:W-:Y:S01]  /*b980*/  @!P2 FMUL R4, R4, R4 ;  /* 0x000000040404a220 */ /* 0x002fe20000400000 */
[----:B------:R-:W-:Y:S01]  /*b990*/  FSETP.GEU.AND P2, PT, R5, -126, PT ;  /* 0xc2fc00000500780b */ /* 0x000fe20003f4e000 */
[----:B------:R-:W2:Y:S01]  /*b9a0*/  LDL.LU R41, [R1+0x34] ;  /* 0x0000340001297983 */ /* 0x000ea20000300800 */
[----:B------:R-:W-:Y:S03]  /*b9b0*/  MUFU.EX2 R19, R19 ;  /* 0x0000001300137308 */ /* 0x000fe60000000800 */
[----:B------:R-:W4:Y:S01]  /*b9c0*/  LDL.LU R40, [R1+0x88] ;  /* 0x0000880001287983 */ /* 0x000f220000300800 */
[----:B------:R-:W-:Y:S01]  /*b9d0*/  @!P6 FMUL R104, R104, 0.5 ;  /* 0x3f0000006868e820 */ /* 0x000fe20000400000 */
[----:B------:R-:W-:Y:S01]  /*b9e0*/  @!P3 FMUL R105, R105, R105 ;  /* 0x000000696969b220 */ /* 0x000fe20000400000 */
[----:B------:R-:W-:-:S02]  /*b9f0*/  FSETP.GEU.AND P3, PT, R121, -126, PT ;  /* 0xc2fc00007900780b */ /* 0x000fc40003f6e000 */
[----:B------:R-:W-:Y:S01]  /*ba00*/  MUFU.EX2 R68, R68 ;  /* 0x0000004400447308 */ /* 0x000fe20000000800 */
[----:B------:R-:W-:Y:S02]  /*ba10*/  FADD R0, R133, R105 ;  /* 0x0000006985007221 */ /* 0x000fe40000000000 */
[----:B------:R-:W-:Y:S02]  /*ba20*/  @!P2 FMUL R5, R5, 0.5 ;  /* 0x3f0000000505a820 */ /* 0x000fe40000400000 */
[----:B------:R-:W-:-:S03]  /*ba30*/  FADD R24, R22, R0 ;  /* 0x0000000016187221 */ /* 0x000fc60000000000 */
[----:B------:R-:W1:Y:S03]  /*ba40*/  MUFU.EX2 R104, R104 ;  /* 0x0000006800687308 */ /* 0x000e660000000800 */
[----:B------:R-:W-:-:S05]  /*ba50*/  @!P3 FMUL R121, R121, 0.5 ;  /* 0x3f0000007979b820 */ /* 0x000fca0000400000 */
[----:B------:R-:W1:Y:S08]  /*ba60*/  MUFU.EX2 R0, R121 ;  /* 0x0000007900007308 */ /* 0x000e700000000800 */
[----:B------:R-:W1:Y:S02]  /*ba70*/  MUFU.EX2 R5, R5 ;  /* 0x0000000500057308 */ /* 0x000e640000000800 */
[----:B-1----:R-:W-:Y:S01]  /*ba80*/  @!P6 FMUL R104, R104, R104 ;  /* 0x000000686868e220 */ /* 0x002fe20000400000 */
[----:B------:R-:W-:Y:S01]  /*ba90*/  @!P4 FMUL R68, R68, R68 ;  /* 0x000000444444c220 */ /* 0x000fe20000400000 */
[----:B------:R-:W-:Y:S01]  /*baa0*/  @!P5 FMUL R19, R19, R19 ;  /* 0x000000131313d220 */ /* 0x000fe20000400000 */
[----:B------:R-:W-:-:S02]  /*bab0*/  FSETP.GEU.AND P6, PT, R6, -126, PT ;  /* 0xc2fc00000600780b */ /* 0x000fc40003fce000 */
[----:B------:R-:W-:Y:S02]  /*bac0*/  FSETP.GEU.AND P4, PT, R17, -126, PT ;  /* 0xc2fc00001100780b */ /* 0x000fe40003f8e000 */
[----:B------:R-:W-:Y:S01]  /*bad0*/  FSETP.GEU.AND P5, PT, R8, -126, PT ;  /* 0xc2fc00000800780b */ /* 0x000fe20003fae000 */
[----:B------:R-:W-:Y:S01]  /*bae0*/  @!P3 FMUL R0, R0, R0 ;  /* 0x000000000000b220 */ /* 0x000fe20000400000 */
[----:B------:R-:W-:Y:S02]  /*baf0*/  FSETP.GEU.AND P3, PT, R7, -126, PT ;  /* 0xc2fc00000700780b */ /* 0x000fe40003f6e000 */
[----:B------:R-:W-:Y:S01]  /*bb00*/  MOV R121, R36 ;  /* 0x0000002400797202 */ /* 0x000fe20000000f00 */
[----:B------:R-:W-:Y:S01]  /*bb10*/  @!P2 FMUL R5, R5, R5 ;  /* 0x000000050505a220 */ /* 0x000fe20000400000 */
[----:B------:R-:W-:-:S03]  /*bb20*/  FSETP.GEU.AND P2, PT, R18, -126, PT ;  /* 0xc2fc00001200780b */ /* 0x000fc60003f4e000 */
[----:B------:R-:W-:Y:S02]  /*bb30*/  @!P6 FMUL R6, R6, 0.5 ;  /* 0x3f0000000606e820 */ /* 0x000fe40000400000 */
[----:B------:R-:W-:Y:S02]  /*bb40*/  @!P4 FMUL R17, R17, 0.5 ;  /* 0x3f0000001111c820 */ /* 0x000fe40000400000 */
[----:B------:R-:W-:Y:S02]  /*bb50*/  @!P5 FMUL R8, R8, 0.5 ;  /* 0x3f0000000808d820 */ /* 0x000fe40000400000 */
[----:B------:R-:W-:Y:S01]  /*bb60*/  @!P3 FMUL R7, R7, 0.5 ;  /* 0x3f0000000707b820 */ /* 0x000fe20000400000 */
[----:B------:R-:W1:Y:S03]  /*bb70*/  MUFU.EX2 R6, R6 ;  /* 0x0000000600067308 */ /* 0x000e660000000800 */
[----:B------:R-:W-:-:S05]  /*bb80*/  @!P2 FMUL R18, R18, 0.5 ;  /* 0x3f0000001212a820 */ /* 0x000fca0000400000 */
[----:B------:R-:W1:Y:S08]  /*bb90*/  MUFU.EX2 R17, R17 ;  /* 0x0000001100117308 */ /* 0x000e700000000800 */
[----:B------:R-:W1:Y:S08]  /*bba0*/  MUFU.EX2 R8, R8 ;  /* 0x0000000800087308 */ /* 0x000e700000000800 */
        /* <DEDUP_REMOVED lines=9> */
[----:B------:R-:W-:Y:S01]  /*bc40*/  FSETP.GEU.AND P3, PT, R16, -126, PT ;  /* 0xc2fc00001000780b */ /* 0x000fe20003f6e000 */
[----:B------:R-:W-:Y:S01]  /*bc50*/  @!P2 FMUL R18, R18, R18 ;  /* 0x000000121212a220 */ /* 0x000fe20000400000 */
[----:B------:R-:W-:-:S05]  /*bc60*/  FSETP.GEU.AND P2, PT, R14, -126, PT ;  /* 0xc2fc00000e00780b */ /* 0x000fca0003f4e000 */
[----:B------:R-:W-:Y:S02]  /*bc70*/  @!P6 FMUL R64, R64, 0.5 ;  /* 0x3f0000004040e820 */ /* 0x000fe40000400000 */
[----:B------:R-:W-:Y:S02]  /*bc80*/  @!P4 FMUL R9, R9, 0.5 ;  /* 0x3f0000000909c820 */ /* 0x000fe40000400000 */
[----:B------:R-:W-:Y:S02]  /*bc90*/  @!P5 FMUL R10, R10, 0.5 ;  /* 0x3f0000000a0ad820 */ /* 0x000fe40000400000 */
[----:B------:R-:W-:Y:S01]  /*bca0*/  @!P3 FMUL R16, R16, 0.5 ;  /* 0x3f0000001010b820 */ /* 0x000fe20000400000 */
[----:B------:R-:W1:Y:S01]  /*bcb0*/  MUFU.EX2 R64, R64 ;  /* 0x0000004000407308 */ /* 0x000e620000000800 */
[----:B------:R-:W-:-:S07]  /*bcc0*/  @!P2 FMUL R14, R14, 0.5 ;  /* 0x3f0000000e0ea820 */ /* 0x000fce0000400000 */
[----:B------:R-:W1:Y:S01]  /*bcd0*/  MUFU.EX2 R9, R9 ;  /* 0x0000000900097308 */ /* 0x000e620000000800 */
[----:B------:R-:W-:Y:S01]  /*bce0*/  FADD R23, R121, R4 ;  /* 0x0000000479177221 */ /* 0x000fe20000000000 */
[----:B------:R-:W-:-:S06]  /*bcf0*/  FADD R22, R124, R104 ;  /* 0x000000687c167221 */ /* 0x000fcc0000000000 */
[----:B------:R-:W1:Y:S01]  /*bd00*/  MUFU.EX2 R10, R10 ;  /* 0x0000000a000a7308 */ /* 0x000e620000000800 */
[----:B------:R-:W-:-:S07]  /*bd10*/  FADD R22, R23, R22 ;  /* 0x0000001617167221 */ /* 0x000fce0000000000 */
[----:B------:R-:W1:Y:S08]  /*bd20*/  MUFU.EX2 R16, R16 ;  /* 0x0000001000107308 */ /* 0x000e700000000800 */
[----:B------:R-:W1:Y:S01]  /*bd30*/  MUFU.EX2 R14, R14 ;  /* 0x0000000e000e7308 */ /* 0x000e620000000800 */
[----:B------:R-:W-:Y:S01]  /*bd40*/  FADD R32, R24, R22 ;  /* 0x0000001618207221 */ /* 0x000fe20000000000 */
[----:B------:R-:W-:Y:S01]  /*bd50*/  FADD R23, R52, R113 ;  /* 0x0000007134177221 */ /* 0x000fe20000000000 */
[----:B------:R-:W-:Y:S01]  /*bd60*/  FADD R22, R137, R0 ;  /* 0x0000000089167221 */ /* 0x000fe20000000000 */
[----:B-1----:R-:W-:Y:S01]  /*bd70*/  @!P6 FMUL R64, R64, R64 ;  /* 0x000000404040e220 */ /* 0x002fe20000400000 */
[----:B------:R-:W-:Y:S01]  /*bd80*/  @!P4 FMUL R9, R9, R9 ;  /* 0x000000090909c220 */ /* 0x000fe20000400000 */
[----:B------:R-:W-:Y:S01]  /*bd90*/  @!P5 FMUL R10, R10, R10 ;  /* 0x0000000a0a0ad220 */ /* 0x000fe20000400000 */
[----:B------:R-:W-:Y:S01]  /*bda0*/  FSETP.GEU.AND P6, PT, R101, -126, PT ;  /* 0xc2fc00006500780b */ /* 0x000fe20003fce000 */
[----:B------:R-:W-:Y:S01]  /*bdb0*/  FADD R28, R23, R22 ;  /* 0x00000016171c7221 */ /* 0x000fe20000000000 */
[----:B------:R-:W-:-:S02]  /*bdc0*/  FSETP.GEU.AND P4, PT, R11, -126, PT ;  /* 0xc2fc00000b00780b */ /* 0x000fc40003f8e000 */
[----:B------:R-:W-:Y:S01]  /*bdd0*/  FSETP.GEU.AND P5, PT, R100, -126, PT ;  /* 0xc2fc00006400780b */ /* 0x000fe20003fae000 */
[----:B------:R-:W-:Y:S01]  /*bde0*/  FADD R23, R72, R68 ;  /* 0x0000004448177221 */ /* 0x000fe20000000000 */
[----:B------:R-:W-:Y:S01]  /*bdf0*/  FADD R22, R234, R5 ;  /* 0x00000005ea167221 */ /* 0x000fe20000000000 */
[----:B------:R-:W-:Y:S01]  /*be00*/  @!P3 FMUL R16, R16, R16 ;  /* 0x000000101010b220 */ /* 0x000fe20000400000 */
[----:B------:R-:W-:Y:S01]  /*be10*/  FSETP.GEU.AND P3, PT, R12, -126, PT ;  /* 0xc2fc00000c00780b */ /* 0x000fe20003f6e000 */
[----:B------:R-:W-:Y:S01]  /*be20*/  @!P2 FMUL R14, R14, R14 ;  /* 0x0000000e0e0ea220 */ /* 0x000fe20000400000 */
[----:B------:R-:W-:Y:S01]  /*be30*/  FSETP.GEU.AND P2, PT, R97, -126, PT ;  /* 0xc2fc00006100780b */ /* 0x000fe20003f4e000 */
[----:B------:R-:W-:Y:S01]  /*be40*/  FADD R25, R23, R22 ;  /* 0x0000001617197221 */ /* 0x000fe20000000000 */
[----:B------:R-:W-:Y:S01]  /*be50*/  FADD R23, R76, R120 ;  /* 0x000000784c177221 */ /* 0x000fe20000000000 */
[----:B------:R-:W-:Y:S01]  /*be60*/  FADD R22, R129, R6 ;  /* 0x0000000681167221 */ /* 0x000fe20000000000 */
[----:B------:R-:W-:Y:S01]  /*be70*/  @!P6 FMUL R101, R101, 0.5 ;  /* 0x3f0000006565e820 */ /* 0x000fe20000400000 */
[----:B------:R-:W-:-:S02]  /*be80*/  @!P4 FMUL R11, R11, 0.5 ;  /* 0x3f0000000b0bc820 */ /* 0x000fc40000400000 */
[----:B------:R-:W-:Y:S01]  /*be90*/  FADD R24, R23, R22 ;  /* 0x0000001617187221 */ /* 0x000fe20000000000 */
[----:B------:R-:W-:Y:S01]  /*bea0*/  FADD R23, R148, R17 ;  /* 0x0000001194177221 */ /* 0x000fe20000000000 */
[----:B------:R-:W-:Y:S01]  /*beb0*/  FADD R22, R136, R7 ;  /* 0x0000000788167221 */ /* 0x000fe20000000000 */
[----:B------:R-:W-:Y:S01]  /*bec0*/  @!P5 FMUL R100, R100, 0.5 ;  /* 0x3f0000006464d820 */ /* 0x000fe20000400000 */
[----:B------:R-:W-:Y:S02]  /*bed0*/  @!P3 FMUL R12, R12, 0.5 ;  /* 0x3f0000000c0cb820 */ /* 0x000fe40000400000 */
[----:B------:R-:W-:Y:S01]  /*bee0*/  FADD R22, R23, R22 ;  /* 0x0000001617167221 */ /* 0x000fe20000000000 */
[----:B------:R-:W-:Y:S01]  /*bef0*/  @!P2 FMUL R97, R97, 0.5 ;  /* 0x3f0000006161a820 */ /* 0x000fe20000400000 */
[----:B------:R-:W1:Y:S01]  /*bf00*/  MUFU.EX2 R101, R101 ;  /* 0x0000006500657308 */ /* 0x000e620000000800 */
[----:B------:R-:W-:Y:S01]  /*bf10*/  FADD R23, R77, R92 ;  /* 0x0000005c4d177221 */ /* 0x000fe20000000000 */
[----:B------:R-:W-:Y:S01]  /*bf20*/  FADD R37, R24, R22 ;  /* 0x0000001618257221 */ /* 0x000fe20000000000 */
[----:B------:R-:W-:-:S05]  /*bf30*/  FADD R22, R237, R8 ;  /* 0x00000008ed167221 */ /* 0x000fca0000000000 */
[----:B------:R-:W1:Y:S01]  /*bf40*/  MUFU.EX2 R11, R11 ;  /* 0x0000000b000b7308 */ /* 0x000e620000000800 */
[----:B------:R-:W-:-:S07]  /*bf50*/  FADD R24, R23, R22 ;  /* 0x0000001617187221 */ /* 0x000fce0000000000 */
[----:B------:R-:W1:Y:S01]  /*bf60*/  MUFU.EX2 R100, R100 ;  /* 0x0000006400647308 */ /* 0x000e620000000800 */
[----:B------:R-:W-:Y:S01]  /*bf70*/  FADD R23, R149, R18 ;  /* 0x0000001295177221 */ /* 0x000fe20000000000 */
[----:B------:R-:W-:-:S06]  /*bf80*/  FADD R22, R233, R9 ;  /* 0x00000009e9167221 */ /* 0x000fcc0000000000 */
[----:B------:R-:W1:Y:S01]  /*bf90*/  MUFU.EX2 R12, R12 ;  /* 0x0000000c000c7308 */ /* 0x000e620000000800 */
[----:B------:R-:W-:-:S07]  /*bfa0*/  FADD R22, R23, R22 ;  /* 0x0000001617167221 */ /* 0x000fce0000000000 */
[----:B------:R-:W1:Y:S01]  /*bfb0*/  MUFU.EX2 R97, R97 ;  /* 0x0000006100617308 */ /* 0x000e620000000800 */
[----:B------:R-:W-:Y:S01]  /*bfc0*/  FADD R36, R24, R22 ;  /* 0x0000001618247221 */ /* 0x000fe20000000000 */
[----:B------:R-:W-:Y:S01]  /*bfd0*/  FADD R23, R81, R60 ;  /* 0x0000003c51177221 */ /* 0x000fe20000000000 */
[----:B------:R-:W-:Y:S01]  /*bfe0*/  FADD R22, R128, R10 ;  /* 0x0000000a80167221 */ /* 0x000fe20000000000 */
[----:B-1----:R-:W-:Y:S01]  /*bff0*/  @!P6 FMUL R101, R101, R101 ;  /* 0x000000656565e220 */ /* 0x002fe20000400000 */
[----:B------:R-:W-:Y:S01]  /*c000*/  @!P4 FMUL R11, R11, R11 ;  /* 0x0000000b0b0bc220 */ /* 0x000fe20000400000 */
[----:B------:R-:W-:Y:S01]  /*c010*/  @!P5 FMUL R100, R100, R100 ;  /* 0x000000646464d220 */ /* 0x000fe20000400000 */
[----:B------:R-:W-:Y:S02]  /*c020*/  FSETP.GEU.AND P4, PT, R20, -126, PT ;  /* 0xc2fc00001400780b */ /* 0x000fe40003f8e000 */
[----:B------:R-:W-:Y:S01]  /*c030*/  FSETP.GEU.AND P5, PT, R13, -126, PT ;  /* 0xc2fc00000d00780b */ /* 0x000fe20003fae000 */
[----:B------:R-:W-:Y:S01]  /*c040*/  FADD R24, R23, R22 ;  /* 0x0000001617187221 */ /* 0x000fe20000000000 */
[----:B------:R-:W-:Y:S01]  /*c050*/  FADD R23, R144, R64 ;  /* 0x0000004090177221 */ /* 0x000fe20000000000 */
[----:B------:R-:W-:Y:S01]  /*c060*/  FADD R22, R117, R101 ;  /* 0x0000006575167221 */ /* 0x000fe20000000000 */
[----:B------:R-:W-:Y:S01]  /*c070*/  @!P3 FMUL R12, R12, R12 ;  /* 0x0000000c0c0cb220 */ /* 0x000fe20000400000 */
[----:B------:R-:W-:-:S02]  /*c080*/  FSETP.GEU.AND P6, PT, R21, -126, PT ;  /* 0xc2fc00001500780b */ /* 0x000fc40003fce000 */
[----:B------:R-:W-:Y:S01]  /*c090*/  FSETP.GEU.AND P3, PT, R15, -126, PT ;  /* 0xc2fc00000f00780b */ /* 0x000fe20003f6e000 */
[----:B------:R-:W-:Y:S01]  /*c0a0*/  @!P2 FMUL R97, R97, R97 ;  /* 0x000000616161a220 */ /* 0x000fe20000400000 */
[----:B------:R-:W-:Y:S01]  /*c0b0*/  FSETP.GEU.AND P2, PT, R96, -126, PT ;  /* 0xc2fc00006000780b */ /* 0x000fe20003f4e000 */
[----:B------:R-:W-:Y:S01]  /*c0c0*/  FADD R22, R23, R22 ;  /* 0x0000001617167221 */ /* 0x000fe20000000000 */
[----:B------:R-:W-:Y:S01]  /*c0d0*/  FADD R29, R28, R25 ;  /* 0x000000191c1d7221 */ /* 0x000fe20000000000 */
[----:B------:R-:W-:Y:S02]  /*c0e0*/  FADD R23, R80, R3 ;  /* 0x0000000350177221 */ /* 0x000fe40000000000 */
        /* <DEDUP_REMOVED lines=8> */
[----:B------:R-:W-:Y:S01]  /*c170*/  @!P3 FMUL R15, R15, 0.5 ;  /* 0x3f0000000f0fb820 */ /* 0x000fe20000400000 */
[----:B------:R-:W-:Y:S01]  /*c180*/  @!P2 FMUL R96, R96, 0.5 ;  /* 0x3f0000006060a820 */ /* 0x000fe20000400000 */
[----:B------:R-:W1:Y:S01]  /*c190*/  MUFU.EX2 R20, R20 ;  /* 0x0000001400147308 */ /* 0x000e620000000800 */
[----:B------:R-:W-:-:S07]  /*c1a0*/  FADD R22, R23, R22 ;  /* 0x0000001617167221 */ /* 0x000fce0000000000 */
[----:B------:R-:W1:Y:S01]  /*c1b0*/  MUFU.EX2 R13, R13 ;  /* 0x0000000d000d7308 */ /* 0x000e620000000800 */
[----:B------:R-:W-:Y:S01]  /*c1c0*/  FADD R25, R24, R22 ;  /* 0x0000001618197221 */ /* 0x000fe20000000000 */
[----:B------:R-:W-:Y:S01]  /*c1d0*/  FADD R23, R88, R19 ;  /* 0x0000001358177221 */ /* 0x000fe20000000000 */
[----:B------:R-:W-:-:S05]  /*c1e0*/  FADD R22, R125, R12 ;  /* 0x0000000c7d167221 */ /* 0x000fca0000000000 */
[----:B------:R-:W3:Y:S01]  /*c1f0*/  MUFU.EX2 R21, R21 ;  /* 0x0000001500157308 */ /* 0x000ee20000000800 */
[----:B------:R-:W-:-:S07]  /*c200*/  FADD R24, R23, R22 ;  /* 0x0000001617187221 */ /* 0x000fce0000000000 */
[----:B------:R-:W3:Y:S01]  /*c210*/  MUFU.EX2 R15, R15 ;  /* 0x0000000f000f7308 */ /* 0x000ee20000000800 */
[----:B------:R-:W-:-:S07]  /*c220*/  FADD R23, R140, R14 ;  /* 0x0000000e8c177221 */ /* 0x000fce0000000000 */
[----:B------:R-:W2:Y:S01]  /*c230*/  MUFU.EX2 R96, R96 ;  /* 0x0000006000607308 */ /* 0x000ea20000000800 */
[----:B------:R-:W-:Y:S01]  /*c240*/  FADD R22, R116, R97 ;  /* 0x0000006174167221 */ /* 0x000fe20000000000 */
[----:B-1----:R-:W-:Y:S01]  /*c250*/  @!P4 FMUL R20, R20, R20 ;  /* 0x000000141414c220 */ /* 0x002fe20000400000 */
[----:B------:R-:W-:Y:S02]  /*c260*/  @!P5 FMUL R13, R13, R13 ;  /* 0x0000000d0d0dd220 */ /* 0x000fe40000400000 */
[----:B------:R-:W-:Y:S01]  /*c270*/  FADD R22, R23, R22 ;  /* 0x0000001617167221 */ /* 0x000fe20000000000 */
[----:B------:R-:W-:Y:S01]  /*c280*/  FADD R23, R84, R20 ;  /* 0x0000001454177221 */ /* 0x000fe20000000000 */
[----:B---3--:R-:W-:Y:S02]  /*c290*/  @!P6 FMUL R21, R21, R21 ;  /* 0x000000151515e220 */ /* 0x008fe40000400000 */
[----:B------:R-:W-:Y:S01]  /*c2a0*/  FADD R33, R24, R22 ;  /* 0x0000001618217221 */ /* 0x000fe20000000000 */
[----:B------:R-:W-:Y:S01]  /*c2b0*/  FADD R22, R235, R13 ;  /* 0x0000000deb167221 */ /* 0x000fe20000000000 */
[----:B------:R-:W-:-:S03]  /*c2c0*/  @!P3 FMUL R15, R15, R15 ;  /* 0x0000000f0f0fb220 */ /* 0x000fc60000400000 */
[----:B------:R-:W-:Y:S01]  /*c2d0*/  FADD R24, R23, R22 ;  /* 0x0000001617187221 */ /* 0x000fe20000000000 */
[----:B--2---:R-:W-:Y:S01]  /*c2e0*/  @!P2 FMUL R96, R96, R96 ;  /* 0x000000606060a220 */ /* 0x004fe20000400000 */
[----:B------:R-:W-:-:S03]  /*c2f0*/  FADD R23, R141, R15 ;  /* 0x0000000f8d177221 */ /* 0x000fc60000000000 */
[----:B------:R-:W-:-:S04]  /*c300*/  FADD R22, R21, R96 ;  /* 0x0000006015167221 */ /* 0x000fc80000000000 */
[----:B------:R-:W-:-:S04]  /*c310*/  FADD R22, R23, R22 ;  /* 0x0000001617167221 */ /* 0x000fc80000000000 */
[----:B------:R-:W-:Y:S01]  /*c320*/  FADD R24, R24, R22 ;  /* 0x0000001618187221 */ /* 0x000fe20000000000 */
[----:B----4-:R-:W-:-:S04]  /*c330*/  FMNMX R22, R26, R40, !PT ;  /* 0x000000281a167209 */ /* 0x010fc80007800000 */
        /* <DEDUP_REMOVED lines=62> */
[----:B------:R-:W-:Y:S01]  /*c720*/  FMNMX R132, R151, R22, !PT ;  /* 0x0000001697847209 */ /* 0x000fe20007800000 */
[----:B------:R-:W-:Y:S02]  /*c730*/  FMUL R22, R2, UR5 ;  /* 0x0000000502167c20 */ /* 0x000fe40008400000 */
[----:B------:R1:W5:Y:S03]  /*c740*/  LDL.LU R2, [R1+0xb0] ;  /* 0x0000b00001027983 */ /* 0x0003660000300800 */
[----:B------:R-:W-:Y:S01]  /*c750*/  FSETP.GEU.AND P2, PT, R22, -126, PT ;  /* 0xc2fc00001600780b */ /* 0x000fe20003f4e000 */
[----:B------:R-:W2:-:S12]  /*c760*/  SHFL.BFLY PT, R23, R132, 0x1, 0x1f ;  /* 0x0c201f0084177f89 */ /* 0x000e9800000e0000 */
[----:B------:R-:W-:-:S06]  /*c770*/  @!P2 FMUL R22, R22, 0.5 ;  /* 0x3f0000001616a820 */ /* 0x000fcc0000400000 */
[----:B------:R-:W3:Y:S01]  /*c780*/  MUFU.EX2 R22, R22 ;  /* 0x0000001600167308 */ /* 0x000ee20000000800 */
[----:B------:R-:W-:Y:S01]  /*c790*/  FADD R28, R32, R28 ;  /* 0x0000001c201c7221 */ /* 0x000fe20000000000 */
[----:B------:R-:W-:Y:S01]  /*c7a0*/  FADD R29, R29, R25 ;  /* 0x000000191d1d7221 */ /* 0x000fe20000000000 */
[----:B--2---:R-:W-:Y:S01]  /*c7b0*/  FMNMX R132, R132, R23, !PT ;  /* 0x0000001784847209 */ /* 0x004fe20007800000 */
[----:B---3--:R-:W-:-:S04]  /*c7c0*/  @!P2 FMUL R22, R22, R22 ;  /* 0x000000161616a220 */ /* 0x008fc80000400000 */
[-C--:B------:R-:W-:Y:S01]  /*c7d0*/  FMUL R109, R109, R22.reuse ;  /* 0x000000166d6d7220 */ /* 0x080fe20000400000 */
[-C--:B------:R-:W-:Y:S01]  /*c7e0*/  FMUL R108, R108, R22.reuse ;  /* 0x000000166c6c7220 */ /* 0x080fe20000400000 */
[-C--:B------:R-:W-:Y:S01]  /*c7f0*/  FMUL R93, R93, R22.reuse ;  /* 0x000000165d5d7220 */ /* 0x080fe20000400000 */
[-C--:B------:R-:W-:Y:S01]  /*c800*/  FMUL R89, R89, R22.reuse ;  /* 0x0000001659597220 */ /* 0x080fe20000400000 */
[-C--:B------:R-:W-:Y:S01]  /*c810*/  FMUL R85, R85, R22.reuse ;  /* 0x0000001655557220 */ /* 0x080fe20000400000 */
[----:B------:R-:W-:Y:S01]  /*c820*/  STL [R1+0x40], R109 ;  /* 0x0000406d01007387 */ /* 0x000fe20000100800 */
[-C--:B------:R-:W-:Y:S01]  /*c830*/  FMUL R73, R73, R22.reuse ;  /* 0x0000001649497220 */ /* 0x080fe20000400000 */
[-C--:B------:R-:W-:Y:S01]  /*c840*/  FMUL R69, R69, R22.reuse ;  /* 0x0000001645457220 */ /* 0x080fe20000400000 */
[----:B------:R-:W-:Y:S01]  /*c850*/  FADD R23, R36, R24 ;  /* 0x0000001824177221 */ /* 0x000fe20000000000 */
[----:B------:R-:W-:Y:S01]  /*c860*/  STL [R1+0x44], R108 ;  /* 0x0000446c01007387 */ /* 0x000fe20000100800 */
[-C--:B------:R-:W-:Y:S01]  /*c870*/  FMUL R65, R65, R22.reuse ;  /* 0x0000001641417220 */ /* 0x080fe20000400000 */
[----:B------:R-:W-:Y:S01]  /*c880*/  FADD R24, R37, R33 ;  /* 0x0000002125187221 */ /* 0x000fe20000000000 */
[-C--:B------:R-:W-:Y:S01]  /*c890*/  FMUL R61, R61, R22.reuse ;  /* 0x000000163d3d7220 */ /* 0x080fe20000400000 */
[----:B------:R-:W-:Y:S01]  /*c8a0*/  STL [R1+0x50], R93 ;  /* 0x0000505d01007387 */ /* 0x000fe20000100800 */
[-C--:B------:R-:W-:Y:S01]  /*c8b0*/  FMUL R57, R57, R22.reuse ;  /* 0x0000001639397220 */ /* 0x080fe20000400000 */
[----:B------:R-:W-:-:S02]  /*c8c0*/  FMUL R53, R53, R22 ;  /* 0x0000001635357220 */ /* 0x000fc40000400000 */
[----:B------:R-:W-:Y:S01]  /*c8d0*/  STL [R1+0x54], R89 ;  /* 0x0000545901007387 */ /* 0x000fe20000100800 */
[----:B------:R-:W-:-:S03]  /*c8e0*/  FMUL R49, R49, R22 ;  /* 0x0000001631317220 */ /* 0x000fc60000400000 */
[----:B------:R-:W-:Y:S01]  /*c8f0*/  STL [R1+0x60], R85 ;  /* 0x0000605501007387 */ /* 0x000fe20000100800 */
[----:B------:R-:W-:Y:S01]  /*c900*/  FADD R24, R28, R24 ;  /* 0x000000181c187221 */ /* 0x000fe20000000000 */
[----:B------:R-:W-:Y:S02]  /*c910*/  FMUL R48, R48, R22 ;  /* 0x0000001630307220 */ /* 0x000fe40000400000 */
[----:B------:R-:W-:Y:S01]  /*c920*/  STL [R1+0x64], R73 ;  /* 0x0000644901007387 */ /* 0x000fe20000100800 */
[----:B------:R-:W-:-:S03]  /*c930*/  FADD R23, R29, R23 ;  /* 0x000000171d177221 */ /* 0x000fc60000000000 */
[----:B------:R-:W-:Y:S04]  /*c940*/  STL [R1+0x70], R69 ;  /* 0x0000704501007387 */ /* 0x000fe80000100800 */
[----:B------:R-:W-:Y:S04]  /*c950*/  STL [R1+0x74], R65 ;  /* 0x0000744101007387 */ /* 0x000fe80000100800 */
[----:B------:R-:W-:Y:S01]  /*c960*/  STL [R1], R61 ;  /* 0x0000003d01007387 */ /* 0x000fe20000100800 */
[----:B------:R-:W-:-:S03]  /*c970*/  FADD R23, R24, R23 ;  /* 0x0000001718177221 */ /* 0x000fc60000000000 */
[----:B------:R-:W-:Y:S04]  /*c980*/  STL [R1+0x4], R57 ;  /* 0x0000043901007387 */ /* 0x000fe80000100800 */
[----:B------:R-:W-:Y:S04]  /*c990*/  STL [R1+0x10], R53 ;  /* 0x0000103501007387 */ /* 0x000fe80000100800 */
[----:B------:R-:W-:Y:S04]  /*c9a0*/  STL [R1+0x14], R49 ;  /* 0x0000143101007387 */ /* 0x000fe80000100800 */
[----:B------:R-:W-:Y:S04]  /*c9b0*/  STL [R1+0x20], R48 ;  /* 0x0000203001007387 */ /* 0x000fe80000100800 */
[----:B------:R-:W2:Y:S04]  /*c9c0*/  LDL.LU R24, [R1+0x94] ;  /* 0x0000940001187983 */ /* 0x000ea80000300800 */
[----:B------:R-:W3:Y:S02]  /*c9d0*/  SHFL.BFLY PT, R25, R132, 0x2, 0x1f ;  /* 0x0c401f0084197f89 */ /* 0x000ee400000e0000 */
[----:B---3--:R-:W-:-:S04]  /*c9e0*/  FMNMX R132, R132, R25, !PT ;  /* 0x0000001984847209 */ /* 0x008fc80007800000 */
[----:B------:R-:W-:Y:S01]  /*c9f0*/  FSETP.NEU.AND P2, PT, R132, -INF , PT ;  /* 0xff8000008400780b */ /* 0x000fe20003f4d000 */
[-C--:B------:R-:W-:Y:S01]  /*ca00*/  FMUL R45, R45, R22.reuse ;  /* 0x000000162d2d7220 */ /* 0x080fe20000400000 */
        /* <DEDUP_REMOVED lines=41> */
[----:B------:R-:W-:Y:S01]  /*cca0*/  FMUL R165, R165, R22 ;  /* 0x00000016a5a57220 */ /* 0x000fe20000400000 */
[----:B------:R3:W-:Y:S04]  /*ccb0*/  STL [R1+0x24], R45 ;  /* 0x0000242d01007387 */ /* 0x0007e80000100800 */
[----:B------:R4:W-:Y:S04]  /*ccc0*/  STL [R1+0x30], R44 ;  /* 0x0000302c01007387 */ /* 0x0009e80000100800 */
[----:B------:R1:W-:Y:S01]  /*ccd0*/  STL [R1+0x34], R41 ;  /* 0x0000342901007387 */ /* 0x0003e20000100800 */
[----:B--2---:R-:W-:Y:S01]  /*cce0*/  FFMA R24, R22, R24, R23 ;  /* 0x0000001816187223 */ /* 0x004fe20000000017 */
[----:B------:R-:W-:-:S05]  /*ccf0*/  FSEL R23, R132, RZ, P2 ;  /* 0x000000ff84177208 */ /* 0x000fca0001000000 */
[----:B------:R-:W-:-:S04]  /*cd00*/  FMUL R48, R23, UR5 ;  /* 0x0000000517307c20 */ /* 0x000fc80008400000 */
[----:B------:R-:W-:-:S05]  /*cd10*/  FFMA R30, R30, UR5, -R48 ;  /* 0x000000051e1e7c23 */ /* 0x000fca0008000830 */
[----:B------:R-:W-:Y:S01]  /*cd20*/  FSETP.GEU.AND P4, PT, R30, -126, PT ;  /* 0xc2fc00001e00780b */ /* 0x000fe20003f8e000 */
[----:B------:R-:W-:-:S05]  /*cd30*/  FFMA R22, R27, UR5, -R48 ;  /* 0x000000051b167c23 */ /* 0x000fca0008000830 */
[----:B------:R-:W-:-:S07]  /*cd40*/  FSETP.GEU.AND P3, PT, R22, -126, PT ;  /* 0xc2fc00001600780b */ /* 0x000fce0003f6e000 */
[----:B------:R-:W-:-:S04]  /*cd50*/  @!P4 FMUL R30, R30, 0.5 ;  /* 0x3f0000001e1ec820 */ /* 0x000fc80000400000 */
[----:B------:R-:W2:Y:S02]  /*cd60*/  MUFU.EX2 R36, R30 ;  /* 0x0000001e00247308 */ /* 0x000ea40000000800 */
[----:B------:R-:W-:Y:S01]  /*cd70*/  @!P3 FMUL R22, R22, 0.5 ;  /* 0x3f0000001616b820 */ /* 0x000fe20000400000 */
[--C-:B------:R-:W-:Y:S01]  /*cd80*/  FFMA R26, R26, UR5, -R48.reuse ;  /* 0x000000051a1a7c23 */ /* 0x100fe20008000830 */
[--C-:B------:R-:W-:Y:S01]  /*cd90*/  FFMA R53, R34, UR5, -R48.reuse ;  /* 0x0000000522357c23 */ /* 0x100fe20008000830 */
[----:B------:R-:W-:-:S03]  /*cda0*/  FFMA R39, R39, UR5, -R48 ;  /* 0x0000000527277c23 */ /* 0x000fc60008000830 */
[----:B------:R-:W3:Y:S01]  /*cdb0*/  MUFU.EX2 R22, R22 ;  /* 0x0000001600167308 */ /* 0x000ee20000000800 */
[----:B------:R-:W-:Y:S02]  /*cdc0*/  FSETP.GEU.AND P2, PT, R26, -126, PT ;  /* 0xc2fc00001a00780b */ /* 0x000fe40003f4e000 */
[----:B------:R-:W-:Y:S01]  /*cdd0*/  FSETP.GEU.AND P6, PT, R53, -126, PT ;  /* 0xc2fc00003500780b */ /* 0x000fe20003fce000 */
[----:B--2---:R-:W-:Y:S01]  /*cde0*/  @!P4 FMUL R36, R36, R36 ;  /* 0x000000242424c220 */ /* 0x004fe20000400000 */
[----:B------:R-:W-:Y:S01]  /*cdf0*/  FSETP.GEU.AND P4, PT, R39, -126, PT ;  /* 0xc2fc00002700780b */ /* 0x000fe20003f8e000 */
[--C-:B------:R-:W-:Y:S01]  /*ce00*/  FFMA R34, R38, UR5, -R48.reuse ;  /* 0x0000000526227c23 */ /* 0x100fe20008000830 */
[----:B------:R-:W-:-:S07]  /*ce10*/  FFMA R31, R31, UR5, -R48 ;  /* 0x000000051f1f7c23 */ /* 0x000fce0008000830 */
[----:B------:R-:W-:Y:S01]  /*ce20*/  @!P2 FMUL R26, R26, 0.5 ;  /* 0x3f0000001a1aa820 */ /* 0x000fe20000400000 */
[----:B---3--:R-:W-:Y:S01]  /*ce30*/  @!P3 FMUL R22, R22, R22 ;  /* 0x000000161616b220 */ /* 0x008fe20000400000 */
[----:B------:R-:W-:Y:S01]  /*ce40*/  FSETP.GEU.AND P3, PT, R34, -126, PT ;  /* 0xc2fc00002200780b */ /* 0x000fe20003f6e000 */
[----:B------:R-:W-:Y:S01]  /*ce50*/  @!P6 FMUL R53, R53, 0.5 ;  /* 0x3f0000003535e820 */ /* 0x000fe20000400000 */
[----:B------:R-:W-:Y:S01]  /*ce60*/  FSETP.GEU.AND P5, PT, R31, -126, PT ;  /* 0xc2fc00001f00780b */ /* 0x000fe20003fae000 */
[----:B------:R-:W2:Y:S01]  /*ce70*/  MUFU.EX2 R57, R26 ;  /* 0x0000001a00397308 */ /* 0x000ea20000000800 */
[----:B------:R-:W-:Y:S01]  /*ce80*/  @!P4 FMUL R39, R39, 0.5 ;  /* 0x3f0000002727c820 */ /* 0x000fe20000400000 */
[----:B------:R-:W-:-:S06]  /*ce90*/  FFMA R49, R42, UR5, -R48 ;  /* 0x000000052a317c23 */ /* 0x000fcc0008000830 */
[----:B------:R-:W3:Y:S02]  /*cea0*/  MUFU.EX2 R42, R39 ;  /* 0x00000027002a7308 */ /* 0x000ee40000000800 */
[----:B------:R-:W-:-:S06]  /*ceb0*/  @!P3 FMUL R34, R34, 0.5 ;  /* 0x3f0000002222b820 */ /* 0x000fcc0000400000 */
[----:B------:R-:W4:Y:S01]  /*cec0*/  MUFU.EX2 R53, R53 ;  /* 0x0000003500357308 */ /* 0x000f220000000800 */
[----:B------:R-:W-:Y:S01]  /*ced0*/  @!P5 FMUL R31, R31, 0.5 ;  /* 0x3f0000001f1fd820 */ /* 0x000fe20000400000 */
[----:B------:R-:W-:Y:S01]  /*cee0*/  FFMA R35, R35, UR5, -R48 ;  /* 0x0000000523237c23 */ /* 0x000fe20008000830 */
[----:B------:R-:W-:Y:S01]  /*cef0*/  FADD R73, -R23, R40 ;  /* 0x0000002817497221 */ /* 0x000fe20000000100 */
[--C-:B------:R-:W-:Y:S01]  /*cf00*/  FFMA R45, R50, UR5, -R48.reuse ;  /* 0x00000005322d7c23 */ /* 0x100fe20008000830 */
[----:B--2---:R-:W-:Y:S01]  /*cf10*/  @!P2 FMUL R57, R57, R57 ;  /* 0x000000393939a220 */ /* 0x004fe20000400000 */
[----:B------:R-:W-:Y:S02]  /*cf20*/  FFMA R43, R43, UR5, -R48 ;  /* 0x000000052b2b7c23 */ /* 0x000fe40008000830 */
[----:B------:R-:W2:Y:S01]  /*cf30*/  MUFU.EX2 R40, R31 ;  /* 0x0000001f00287308 */ /* 0x000ea20000000800 */
[----:B------:R-:W-:Y:S01]  /*cf40*/  FSETP.GEU.AND P2, PT, R35, -126, PT ;  /* 0xc2fc00002300780b */ /* 0x000fe20003f4e000 */
[----:B---3--:R-:W-:Y:S01]  /*cf50*/  @!P4 FMUL R42, R42, R42 ;  /* 0x0000002a2a2ac220 */ /* 0x008fe20000400000 */
[----:B------:R-:W-:-:S05]  /*cf60*/  FSETP.GEU.AND P4, PT, R45, -126, PT ;  /* 0xc2fc00002d00780b */ /* 0x000fca0003f8e000 */
[----:B------:R-:W3:Y:S01]  /*cf70*/  MUFU.EX2 R34, R34 ;  /* 0x0000002200227308 */ /* 0x000ee20000000800 */
[----:B----4-:R-:W-:Y:S01]  /*cf80*/  @!P6 FMUL R53, R53, R53 ;  /* 0x000000353535e220 */ /* 0x010fe20000400000 */
[----:B------:R-:W-:Y:S01]  /*cf90*/  FSETP.GEU.AND P6, PT, R43, -126, PT ;  /* 0xc2fc00002b00780b */ /* 0x000fe20003fce000 */
[----:B------:R-:W-:-:S03]  /*cfa0*/  FFMA R47, R47, UR5, -R48 ;  /* 0x000000052f2f7c23 */ /* 0x000fc60008000830 */
[----:B------:R-:W-:Y:S02]  /*cfb0*/  @!P2 FMUL R35, R35, 0.5 ;  /* 0x3f0000002323a820 */ /* 0x000fe40000400000 */
[----:B------:R-:W-:Y:S01]  /*cfc0*/  @!P4 FMUL R45, R45, 0.5 ;  /* 0x3f0000002d2dc820 */ /* 0x000fe20000400000 */
[----:B--2---:R-:W-:Y:S01]  /*cfd0*/  @!P5 FMUL R40, R40, R40 ;  /* 0x000000282828d220 */ /* 0x004fe20000400000 */
[----:B------:R-:W-:Y:S01]  /*cfe0*/  FSETP.GEU.AND P5, PT, R49, -126, PT ;  /* 0xc2fc00003100780b */ /* 0x000fe20003fae000 */
[----:B------:R-:W2:Y:S04]  /*cff0*/  MUFU.EX2 R38, R35 ;  /* 0x0000002300267308 */ /* 0x000ea80000000800 */
[----:B------:R-:W-:Y:S01]  /*d000*/  @!P6 FMUL R43, R43, 0.5 ;  /* 0x3f0000002b2be820 */ /* 0x000fe20000400000 */
[----:B---3--:R-:W-:Y:S01]  /*d010*/  @!P3 FMUL R34, R34, R34 ;  /* 0x000000222222b220 */ /* 0x008fe20000400000 */
[----:B------:R-:W-:-:S02]  /*d020*/  FSETP.GEU.AND P3, PT, R47, -126, PT ;  /* 0xc2fc00002f00780b */ /* 0x000fc40003f6e000 */
[----:B------:R3:W4:Y:S08]  /*d030*/  MUFU.EX2 R44, R43 ;  /* 0x0000002b002c7308 */ /* 0x0007300000000800 */
[----:B------:R-:W1:Y:S01]  /*d040*/  MUFU.EX2 R45, R45 ;  /* 0x0000002d002d7308 */ /* 0x000e620000000800 */
[----:B------:R-:W-:Y:S01]  /*d050*/  @!P5 FMUL R49, R49, 0.5 ;  /* 0x3f0000003131d820 */ /* 0x000fe20000400000 */
[--C-:B------:R-:W-:Y:S01]  /*d060*/  FFMA R32, R46, UR5, -R48.reuse ;  /* 0x000000052e207c23 */ /* 0x100fe20008000830 */
[----:B------:R-:W-:Y:S01]  /*d070*/  @!P3 FMUL R47, R47, 0.5 ;  /* 0x3f0000002f2fb820 */ /* 0x000fe20000400000 */
[----:B------:R-:W-:Y:S01]  /*d080*/  FFMA R46, R51, UR5, -R48 ;  /* 0x00000005332e7c23 */ /* 0x000fe20008000830 */
[----:B--2---:R-:W-:-:S02]  /*d090*/  @!P2 FMUL R38, R38, R38 ;  /* 0x000000262626a220 */ /* 0x004fc40000400000 */
[----:B------:R-:W-:Y:S01]  /*d0a0*/  FSETP.GEU.AND P2, PT, R32, -126, PT ;  /* 0xc2fc00002000780b */ /* 0x000fe20003f4e000 */
[----:B------:R2:W-:Y:S01]  /*d0b0*/  MUFU.EX2 R51, R47 ;  /* 0x0000002f00337308 */ /* 0x0005e20000000800 */
[----:B---3--:R-:W-:Y:S01]  /*d0c0*/  FFMA R43, R62, UR5, -R48 ;  /* 0x000000053e2b7c23 */ /* 0x008fe20008000830 */
[----:B----4-:R-:W-:-:S06]  /*d0d0*/  @!P6 FMUL R44, R44, R44 ;  /* 0x0000002c2c2ce220 */ /* 0x010fcc0000400000 */
[----:B------:R-:W3:Y:S01]  /*d0e0*/  MUFU.EX2 R49, R49 ;  /* 0x0000003100317308 */ /* 0x000ee20000000800 */
[----:B--2---:R-:W-:Y:S01]  /*d0f0*/  FFMA R47, R54, UR5, -R48 ;  /* 0x00000005362f7c23 */ /* 0x004fe20008000830 */
[----:B-1----:R-:W-:Y:S01]  /*d100*/  @!P4 FMUL R45, R45, R45 ;  /* 0x0000002d2d2dc220 */ /* 0x002fe20000400000 */
[----:B------:R-:W-:-:S03]  /*d110*/  FSETP.GEU.AND P4, PT, R43, -126, PT ;  /* 0xc2fc00002b00780b */ /* 0x000fc60003f8e000 */
[----:B------:R-:W-:Y:S01]  /*d120*/  FSETP.GEU.AND P6, PT, R47, -126, PT ;  /* 0xc2fc00002f00780b */ /* 0x000fe20003fce000 */
[----:B------:R-:W-:Y:S01]  /*d130*/  @!P2 FMUL R32, R32, 0.5 ;  /* 0x3f0000002020a820 */ /* 0x000fe20000400000 */
[----:B------:R-:W-:-:S05]  /*d140*/  FFMA R23, R59, UR5, -R48 ;  /* 0x000000053b177c23 */ /* 0x000fca0008000830 */
[----:B------:R-:W1:Y:S03]  /*d150*/  MUFU.EX2 R32, R32 ;  /* 0x0000002000207308 */ /* 0x000e660000000800 */
[----:B------:R-:W-:Y:S01]  /*d160*/  @!P4 FMUL R43, R43, 0.5 ;  /* 0x3f0000002b2bc820 */ /* 0x000fe20000400000 */
[----:B---3--:R-:W-:Y:S01]  /*d170*/  @!P5 FMUL R49, R49, R49 ;  /* 0x000000313131d220 */ /* 0x008fe20000400000 */
[----:B------:R-:W-:Y:S01]  /*d180*/  FSETP.GEU.AND P5, PT, R46, -126, PT ;  /* 0xc2fc00002e00780b */ /* 0x000fe20003fae000 */
[----:B------:R-:W-:-:S03]  /*d190*/  @!P6 FMUL R47, R47, 0.5 ;  /* 0x3f0000002f2fe820 */ /* 0x000fc60000400000 */
[----:B------:R-:W2:Y:S01]  /*d1a0*/  MUFU.EX2 R43, R43 ;  /* 0x0000002b002b7308 */ /* 0x000ea20000000800 */
[----:B------:R-:W-:Y:S01]  /*d1b0*/  @!P3 FMUL R51, R51, R51 ;  /* 0x000000333333b220 */ /* 0x000fe20000400000 */
[----:B------:R-:W-:-:S06]  /*d1c0*/  FSETP.GEU.AND P3, PT, R23, -126, PT ;  /* 0xc2fc00001700780b */ /* 0x000fcc0003f6e000 */
[----:B------:R-:W3:Y:S01]  /*d1d0*/  MUFU.EX2 R47, R47 ;  /* 0x0000002f002f7308 */ /* 0x000ee20000000800 */
[----:B------:R-:W-:Y:S01]  /*d1e0*/  @!P5 FMUL R46, R46, 0.5 ;  /* 0x3f0000002e2ed820 */ /* 0x000fe20000400000 */
[--C-:B------:R-:W-:Y:S01]  /*d1f0*/  FFMA R41, R58, UR5, -R48.reuse ;  /* 0x000000053a297c23 */ /* 0x100fe20008000830 */
[----:B-1----:R-:W-:Y:S01]  /*d200*/  @!P2 FMUL R32, R32, R32 ;  /* 0x000000202020a220 */ /* 0x002fe20000400000 */
[--C-:B------:R-:W-:Y:S01]  /*d210*/  FFMA R37, R66, UR5, -R48.reuse ;  /* 0x0000000542257c23 */ /* 0x100fe20008000830 */
[----:B------:R-:W-:Y:S02]  /*d220*/  FFMA R27, R71, UR5, -R48 ;  /* 0x00000005471b7c23 */ /* 0x000fe40008000830 */
[----:B------:R-:W-:Y:S01]  /*d230*/  FSETP.GEU.AND P2, PT, R41, -126, PT ;  /* 0xc2fc00002900780b */ /* 0x000fe20003f4e000 */
[----:B------:R-:W1:Y:S01]  /*d240*/  MUFU.EX2 R46, R46 ;  /* 0x0000002e002e7308 */ /* 0x000e620000000800 */
[----:B------:R-:W-:Y:S01]  /*d250*/  @!P3 FMUL R23, R23, 0.5 ;  /* 0x3f0000001717b820 */ /* 0x000fe20000400000 */
[----:B--2---:R-:W-:Y:S01]  /*d260*/  @!P4 FMUL R43, R43, R43 ;  /* 0x0000002b2b2bc220 */ /* 0x004fe20000400000 */
[----:B------:R-:W-:Y:S01]  /*d270*/  FSETP.GEU.AND P4, PT, R27, -126, PT ;  /* 0xc2fc00001b00780b */ /* 0x000fe20003f8e000 */
[----:B---3--:R-:W-:Y:S01]  /*d280*/  @!P6 FMUL R47, R47, R47 ;  /* 0x0000002f2f2fe220 */ /* 0x008fe20000400000 */
[----:B------:R-:W-:-:S03]  /*d290*/  FSETP.GEU.AND P6, PT, R37, -126, PT ;  /* 0xc2fc00002500780b */ /* 0x000fc60003fce000 */
[----:B------:R-:W2:Y:S01]  /*d2a0*/  MUFU.EX2 R23, R23 ;  /* 0x0000001700177308 */ /* 0x000ea20000000800 */
[----:B------:R3:W-:Y:S03]  /*d2b0*/  STL [R1+0x94], R24 ;  /* 0x0000941801007387 */ /* 0x0007e60000100800 */
[----:B------:R-:W-:-:S04]  /*d2c0*/  @!P2 FMUL R41, R41, 0.5 ;  /* 0x3f0000002929a820 */ /* 0x000fc80000400000 */
[----:B------:R-:W-:Y:S01]  /*d2d0*/  @!P4 FMUL R27, R27, 0.5 ;  /* 0x3f0000001b1bc820 */ /* 0x000fe20000400000 */
[----:B-1----:R-:W-:Y:S01]  /*d2e0*/  @!P5 FMUL R46, R46, R46 ;  /* 0x0000002e2e2ed220 */ /* 0x002fe20000400000 */
[--C-:B---3--:R-:W-:Y:S01]  /*d2f0*/  FFMA R24, R63, UR5, -R48.reuse ;  /* 0x000000053f187c23 */ /* 0x108fe20008000830 */
[----:B------:R-:W-:Y:S01]  /*d300*/  @!P6 FMUL R37, R37, 0.5 ;  /* 0x3f0000002525e820 */ /* 0x000fe20000400000 */
[----:B------:R-:W1:Y:S03]  /*d310*/  MUFU.EX2 R41, R41 ;  /* 0x0000002900297308 */ /* 0x000e660000000800 */
[----:B------:R-:W-:Y:S01]  /*d320*/  FSETP.GEU.AND P5, PT, R24, -126, PT ;  /* 0xc2fc00001800780b */ /* 0x000fe20003fae000 */
[----:B------:R-:W-:Y:S01]  /*d330*/  FFMA R39, R70, UR5, -R48 ;  /* 0x0000000546277c23 */ /* 0x000fe20008000830 */
[----:B--2---:R-:W-:-:S03]  /*d340*/  @!P3 FMUL R23, R23, R23 ;  /* 0x000000171717b220 */ /* 0x004fc60000400000 */
[----:B------:R-:W2:Y:S01]  /*d350*/  MUFU.EX2 R37, R37 ;  /* 0x0000002500257308 */ /* 0x000ea20000000800 */
[----:B------:R-:W-:-:S07]  /*d360*/  FSETP.GEU.AND P3, PT, R39, -126, PT ;  /* 0xc2fc00002700780b */ /* 0x000fce0003f6e000 */
        /* <DEDUP_REMOVED lines=13> */
[----:B------:R-:W2:Y:S04]  /*d440*/  MUFU.EX2 R39, R39 ;  /* 0x0000002700277308 */ /* 0x000ea80000000800 */
[----:B------:R-:W-:Y:S01]  /*d450*/  @!P2 FMUL R26, R26, 0.5 ;  /* 0x3f0000001a1aa820 */ /* 0x000fe20000400000 */
[----:B------:R-:W-:-:S03]  /*d460*/  FFMA R33, R74, UR5, -R48 ;  /* 0x000000054a217c23 */ /* 0x000fc60008000830 */
[----:B------:R-:W-:Y:S01]  /*d470*/  @!P6 FMUL R28, R28, 0.5 ;  /* 0x3f0000001c1ce820 */ /* 0x000fe20000400000 */
[----:B-1----:R-:W-:Y:S01]  /*d480*/  @!P5 FMUL R24, R24, R24 ;  /* 0x000000181818d220 */ /* 0x002fe20000400000 */
[----:B------:R-:W-:Y:S01]  /*d490*/  FSETP.GEU.AND P5, PT, R33, -126, PT ;  /* 0xc2fc00002100780b */ /* 0x000fe20003fae000 */
[----:B------:R-:W1:Y:S01]  /*d4a0*/  MUFU.EX2 R26, R26 ;  /* 0x0000001a001a7308 */ /* 0x000e620000000800 */
[----:B------:R-:W-:Y:S01]  /*d4b0*/  @!P4 FMUL R29, R29, 0.5 ;  /* 0x3f0000001d1dc820 */ /* 0x000fe20000400000 */
[----:B------:R-:W-:-:S06]  /*d4c0*/  FFMA R30, R79, UR5, -R48 ;  /* 0x000000054f1e7c23 */ /* 0x000fcc0008000830 */
[----:B------:R-:W3:Y:S01]  /*d4d0*/  MUFU.EX2 R28, R28 ;  /* 0x0000001c001c7308 */ /* 0x000ee20000000800 */
[----:B--2---:R-:W-:Y:S01]  /*d4e0*/  @!P3 FMUL R39, R39, R39 ;  /* 0x000000272727b220 */ /* 0x004fe20000400000 */
[----:B------:R-:W-:-:S06]  /*d4f0*/  FSETP.GEU.AND P3, PT, R30, -126, PT ;  /* 0xc2fc00001e00780b */ /* 0x000fcc0003f6e000 */
[----:B------:R-:W2:Y:S01]  /*d500*/  MUFU.EX2 R29, R29 ;  /* 0x0000001d001d7308 */ /* 0x000ea20000000800 */
        /* <DEDUP_REMOVED lines=8> */
[----:B---3--:R-:W-:Y:S01]  /*d590*/  @!P6 FMUL R28, R28, R28 ;  /* 0x0000001c1c1ce220 */ /* 0x008fe20000400000 */
[----:B------:R-:W-:Y:S01]  /*d5a0*/  FSETP.GEU.AND P6, PT, R31, -126, PT ;  /* 0xc2fc00001f00780b */ /* 0x000fe20003fce000 */
[----:B--2---:R-:W-:Y:S01]  /*d5b0*/  @!P4 FMUL R29, R29, R29 ;  /* 0x0000001d1d1dc220 */ /* 0x004fe20000400000 */
        /* <DEDUP_REMOVED lines=39> */
[--C-:B------:R-:W-:Y:S01]  /*d830*/  FFMA R71, R110, UR5, -R48.reuse ;  /* 0x000000056e477c23 */ /* 0x100fe20008000830 */
[----:B------:R-:W-:Y:S01]  /*d840*/  MOV R110, R72 ;  /* 0x00000048006e7202 */ /* 0x000fe20000000f00 */
[----:B------:R-:W-:Y:S01]  /*d850*/  @!P5 FMUL R65, R65, 0.5 ;  /* 0x3f0000004141d820 */ /* 0x000fe20000400000 */
[--C-:B------:R-:W-:Y:S01]  /*d860*/  FFMA R72, R122, UR5, -R48.reuse ;  /* 0x000000057a487c23 */ /* 0x100fe20008000830 */
[----:B-1----:R-:W-:Y:S01]  /*d870*/  @!P2 FMUL R25, R25, R25 ;  /* 0x000000191919a220 */ /* 0x002fe20000400000 */
[--C-:B------:R-:W-:Y:S01]  /*d880*/  FFMA R95, R99, UR5, -R48.reuse ;  /* 0x00000005635f7c23 */ /* 0x100fe20008000830 */
[--C-:B------:R-:W-:Y:S02]  /*d890*/  FFMA R91, R107, UR5, -R48.reuse ;  /* 0x000000056b5b7c23 */ /* 0x100fe40008000830 */
[----:B------:R-:W-:Y:S01]  /*d8a0*/  FSETP.GEU.AND P2, PT, R72, -126, PT ;  /* 0xc2fc00004800780b */ /* 0x000fe20003f4e000 */
[----:B------:R-:W1:Y:S01]  /*d8b0*/  MUFU.EX2 R65, R65 ;  /* 0x0000004100417308 */ /* 0x000e620000000800 */
[----:B------:R-:W-:Y:S01]  /*d8c0*/  @!P3 FMUL R70, R70, 0.5 ;  /* 0x3f0000004646b820 */ /* 0x000fe20000400000 */
[----:B---3--:R-:W-:Y:S01]  /*d8d0*/  @!P6 FMUL R69, R69, R69 ;  /* 0x000000454545e220 */ /* 0x008fe20000400000 */
[----:B------:R-:W-:Y:S01]  /*d8e0*/  FSETP.GEU.AND P6, PT, R91, -126, PT ;  /* 0xc2fc00005b00780b */ /* 0x000fe20003fce000 */
[----:B--2---:R-:W-:Y:S01]  /*d8f0*/  @!P4 FMUL R83, R83, R83 ;  /* 0x000000535353c220 */ /* 0x004fe20000400000 */
[----:B------:R-:W-:Y:S01]  /*d900*/  FSETP.GEU.AND P4, PT, R95, -126, PT ;  /* 0xc2fc00005f00780b */ /* 0x000fe20003f8e000 */
[--C-:B------:R-:W-:Y:S01]  /*d910*/  FFMA R67, R118, UR5, -R48.reuse ;  /* 0x0000000576437c23 */ /* 0x100fe20008000830 */
[----:B------:R-:W-:Y:S01]  /*d920*/  MOV R118, R76 ;  /* 0x0000004c00767202 */ /* 0x000fe20000000f00 */
[----:B------:R-:W2:Y:S01]  /*d930*/  MUFU.EX2 R70, R70 ;  /* 0x0000004600467308 */ /* 0x000ea20000000800 */
[--C-:B------:R-:W-:Y:S01]  /*d940*/  FFMA R76, R119, UR5, -R48.reuse ;  /* 0x00000005774c7c23 */ /* 0x100fe20008000830 */
[----:B------:R-:W-:Y:S01]  /*d950*/  MOV R119, R77 ;  /* 0x0000004d00777202 */ /* 0x000fe20000000f00 */
[----:B------:R-:W-:Y:S01]  /*d960*/  FFMA R77, R123, UR5, -R48 ;  /* 0x000000057b4d7c23 */ /* 0x000fe20008000830 */
[----:B------:R-:W-:-:S04]  /*d970*/  @!P2 FMUL R72, R72, 0.5 ;  /* 0x3f0000004848a820 */ /* 0x000fc80000400000 */
[----:B------:R-:W-:Y:S01]  /*d980*/  @!P6 FMUL R91, R91, 0.5 ;  /* 0x3f0000005b5be820 */ /* 0x000fe20000400000 */
[----:B-1----:R-:W-:Y:S01]  /*d990*/  @!P5 FMUL R65, R65, R65 ;  /* 0x000000414141d220 */ /* 0x002fe20000400000 */
[----:B------:R-:W-:Y:S01]  /*d9a0*/  FSETP.GEU.AND P5, PT, R77, -126, PT ;  /* 0xc2fc00004d00780b */ /* 0x000fe20003fae000 */
[----:B------:R-:W-:Y:S01]  /*d9b0*/  @!P4 FMUL R95, R95, 0.5 ;  /* 0x3f0000005f5fc820 */ /* 0x000fe20000400000 */
[----:B------:R-:W1:Y:S01]  /*d9c0*/  MUFU.EX2 R72, R72 ;  /* 0x0000004800487308 */ /* 0x000e620000000800 */
[----:B------:R-:W-:-:S07]  /*d9d0*/  FFMA R79, R126, UR5, -R48 ;  /* 0x000000057e4f7c23 */ /* 0x000fce0008000830 */
[----:B------:R-:W3:Y:S01]  /*d9e0*/  MUFU.EX2 R91, R91 ;  /* 0x0000005b005b7308 */ /* 0x000ee20000000800 */
[----:B--2---:R-:W-:Y:S01]  /*d9f0*/  @!P3 FMUL R70, R70, R70 ;  /* 0x000000464646b220 */ /* 0x004fe20000400000 */
[----:B------:R-:W-:-:S06]  /*da00*/  FSETP.GEU.AND P3, PT, R79, -126, PT ;  /* 0xc2fc00004f00780b */ /* 0x000fcc0003f6e000 */
[----:B------:R-:W2:Y:S01]  /*da10*/  MUFU.EX2 R95, R95 ;  /* 0x0000005f005f7308 */ /* 0x000ea20000000800 */
[----:B------:R-:W-:Y:S01]  /*da20*/  @!P5 FMUL R77, R77, 0.5 ;  /* 0x3f0000004d4dd820 */ /* 0x000fe20000400000 */
[--C-:B------:R-:W-:Y:S01]  /*da30*/  FFMA R89, R139, UR5, -R48.reuse ;  /* 0x000000058b597c23 */ /* 0x100fe20008000830 */
[--C-:B------:R-:W-:Y:S01]  /*da40*/  FFMA R66, R114, UR5, -R48.reuse ;  /* 0x0000000572427c23 */ /* 0x100fe20008000830 */
[----:B------:R-:W-:Y:S01]  /*da50*/  MOV R114, R81 ;  /* 0x0000005100727202 */ /* 0x000fe20000000f00 */
[----:B-1----:R-:W-:Y:S01]  /*da60*/  @!P2 FMUL R72, R72, R72 ;  /* 0x000000484848a220 */ /* 0x002fe20000400000 */
[--C-:B------:R-:W-:Y:S01]  /*da70*/  FFMA R90, R111, UR5, -R48.reuse ;  /* 0x000000056f5a7c23 */ /* 0x100fe20008000830 */
[----:B------:R-:W-:Y:S01]  /*da80*/  FFMA R81, R142, UR5, -R48 ;  /* 0x000000058e517c23 */ /* 0x000fe20008000830 */
        /* <DEDUP_REMOVED lines=8> */
[----:B------:R-:W-:-:S04]  /*db10*/  @!P2 FMUL R89, R89, 0.5 ;  /* 0x3f0000005959a820 */ /* 0x000fc80000400000 */
[----:B------:R-:W-:Y:S01]  /*db20*/  @!P6 FMUL R81, R81, 0.5 ;  /* 0x3f0000005151e820 */ /* 0x000fe20000400000 */
[----:B-1----:R-:W-:Y:S01]  /*db30*/  @!P5 FMUL R77, R77, R77 ;  /* 0x0000004d4d4dd220 */ /* 0x002fe20000400000 */
[----:B------:R-:W-:Y:S01]  /*db40*/  FSETP.GEU.AND P5, PT, R71, -126, PT ;  /* 0xc2fc00004700780b */ /* 0x000fe20003fae000 */
[----:B------:R-:W1:Y:S01]  /*db50*/  MUFU.EX2 R89, R89 ;  /* 0x0000005900597308 */ /* 0x000e620000000800 */
[----:B------:R-:W-:Y:S01]  /*db60*/  @!P4 FMUL R90, R90, 0.5 ;  /* 0x3f0000005a5ac820 */ /* 0x000fe20000400000 */
[----:B------:R-:W-:Y:S01]  /*db70*/  MOV R111, R84 ;  /* 0x00000054006f7202 */ /* 0x000fe20000000f00 */
[----:B------:R-:W-:-:S05]  /*db80*/  FFMA R84, R127, UR5, -R48 ;  /* 0x000000057f547c23 */ /* 0x000fca0008000830 */
[----:B------:R-:W3:Y:S01]  /*db90*/  MUFU.EX2 R81, R81 ;  /* 0x0000005100517308 */ /* 0x000ee20000000800 */
[----:B--2---:R-:W-:Y:S01]  /*dba0*/  @!P3 FMUL R79, R79, R79 ;  /* 0x0000004f4f4fb220 */ /* 0x004fe20000400000 */
[----:B------:R-:W-:-:S06]  /*dbb0*/  FSETP.GEU.AND P3, PT, R84, -126, PT ;  /* 0xc2fc00005400780b */ /* 0x000fcc0003f6e000 */
[----:B------:R-:W2:Y:S01]  /*dbc0*/  MUFU.EX2 R90, R90 ;  /* 0x0000005a005a7308 */ /* 0x000ea20000000800 */
[----:B------:R-:W-:Y:S01]  /*dbd0*/  @!P5 FMUL R71, R71, 0.5 ;  /* 0x3f0000004747d820 */ /* 0x000fe20000400000 */
[--C-:B------:R-:W-:Y:S01]  /*dbe0*/  FFMA R93, R102, UR5, -R48.reuse ;  /* 0x00000005665d7c23 */ /* 0x100fe20008000830 */
[----:B-1----:R-:W-:Y:S01]  /*dbf0*/  @!P2 FMUL R89, R89, R89 ;  /* 0x000000595959a220 */ /* 0x002fe20000400000 */
[----:B------:R-:W-:-:S03]  /*dc00*/  FFMA R85, R130, UR5, -R48 ;  /* 0x0000000582557c23 */ /* 0x000fc60008000830 */
[----:B------:R-:W-:Y:S01]  /*dc10*/  FSETP.GEU.AND P2, PT, R93, -126, PT ;  /* 0xc2fc00005d00780b */ /* 0x000fe20003f4e000 */
[----:B------:R-:W1:Y:S01]  /*dc20*/  MUFU.EX2 R71, R71 ;  /* 0x0000004700477308 */ /* 0x000e620000000800 */
[----:B------:R-:W-:Y:S01]  /*dc30*/  @!P3 FMUL R84, R84, 0.5 ;  /* 0x3f0000005454b820 */ /* 0x000fe20000400000 */
[----:B---3--:R-:W-:Y:S01]  /*dc40*/  @!P6 FMUL R81, R81, R81 ;  /* 0x000000515151e220 */ /* 0x008fe20000400000 */
[----:B------:R-:W-:Y:S01]  /*dc50*/  FSETP.GEU.AND P6, PT, R85, -126, PT ;  /* 0xc2fc00005500780b */ /* 0x000fe20003fce000 */
[----:B--2---:R-:W-:Y:S01]  /*dc60*/  @!P4 FMUL R90, R90, R90 ;  /* 0x0000005a5a5ac220 */ /* 0x004fe20000400000 */
[----:B------:R-:W-:-:S03]  /*dc70*/  FSETP.GEU.AND P4, PT, R66, -126, PT ;  /* 0xc2fc00004200780b */ /* 0x000fc60003f8e000 */
[----:B------:R-:W2:Y:S01]  /*dc80*/  MUFU.EX2 R84, R84 ;  /* 0x0000005400547308 */ /* 0x000ea20000000800 */
[----:B------:R-:W-:-:S03]  /*dc90*/  FFMA R82, R143, UR5, -R48 ;  /* 0x000000058f527c23 */ /* 0x000fc60008000830 */
[----:B------:R-:W-:Y:S01]  /*dca0*/  @!P2 FMUL R93, R93, 0.5 ;  /* 0x3f0000005d5da820 */ /* 0x000fe20000400000 */
[----:B------:R-:W-:Y:S01]  /*dcb0*/  MOV R126, R52 ;  /* 0x00000034007e7202 */ /* 0x000fe20000000f00 */
[----:B------:R-:W-:Y:S01]  /*dcc0*/  FADD R54, R57, R25 ;  /* 0x0000001939367221 */ /* 0x000fe20000000000 */
[----:B------:R-:W-:Y:S01]  /*dcd0*/  FADD R52, R41, R72 ;  /* 0x0000004829347221 */ /* 0x000fe20000000000 */
[----:B-1----:R-:W-:Y:S01]  /*dce0*/  @!P5 FMUL R71, R71, R71 ;  /* 0x000000474747d220 */ /* 0x002fe20000400000 */
[----:B------:R-:W-:Y:S01]  /*dcf0*/  FSETP.GEU.AND P5, PT, R82, -126, PT ;  /* 0xc2fc00005200780b */ /* 0x000fe20003fae000 */
[----:B------:R-:W-:Y:S01]  /*dd00*/  @!P6 FMUL R85, R85, 0.5 ;  /* 0x3f0000005555e820 */ /* 0x000fe20000400000 */
[----:B------:R-:W-:Y:S01]  /*dd10*/  FADD R59, R54, R52 ;  /* 0x00000034363b7221 */ /* 0x000fe20000000000 */
[----:B------:R-:W1:Y:S01]  /*dd20*/  MUFU.EX2 R93, R93 ;  /* 0x0000005d005d7308 */ /* 0x000e620000000800 */
[----:B------:R-:W-:Y:S01]  /*dd30*/  @!P4 FMUL R66, R66, 0.5 ;  /* 0x3f0000004242c820 */ /* 0x000fe20000400000 */
[----:B------:R-:W-:Y:S01]  /*dd40*/  FADD R54, R49, R69 ;  /* 0x0000004531367221 */ /* 0x000fe20000000000 */
[----:B------:R-:W-:Y:S01]  /*dd50*/  FADD R52, R33, R83 ;  /* 0x0000005321347221 */ /* 0x000fe20000000000 */
[----:B------:R-:W-:-:S03]  /*dd60*/  FFMA R75, R146, UR5, -R48 ;  /* 0x00000005924b7c23 */ /* 0x000fc60008000830 */
[----:B------:R-:W-:Y:S01]  /*dd70*/  FADD R58, R54, R52 ;  /* 0x00000034363a7221 */ /* 0x000fe20000000000 */
[----:B------:R-:W3:Y:S01]  /*dd80*/  MUFU.EX2 R85, R85 ;  /* 0x0000005500557308 */ /* 0x000ee20000000800 */
[----:B------:R-:W-:Y:S01]  /*dd90*/  FADD R54, R22, R62 ;  /* 0x0000003e16367221 */ /* 0x000fe20000000000 */
[----:B------:R-:W-:Y:S01]  /*dda0*/  FADD R52, R23, R77 ;  /* 0x0000004d17347221 */ /* 0x000fe20000000000 */
[----:B--2---:R-:W-:Y:S01]  /*ddb0*/  @!P3 FMUL R84, R84, R84 ;  /* 0x000000545454b220 */ /* 0x004fe20000400000 */
[----:B------:R-:W-:-:S04]  /*ddc0*/  MOV R123, R56 ;  /* 0x00000038007b7202 */ /* 0x000fc80000000f00 */
[----:B------:R-:W2:Y:S01]  /*ddd0*/  MUFU.EX2 R66, R66 ;  /* 0x0000004200427308 */ /* 0x000ea20000000800 */
[----:B------:R-:W-:Y:S01]  /*dde0*/  FSETP.GEU.AND P3, PT, R75, -126, PT ;  /* 0xc2fc00004b00780b */ /* 0x000fe20003f6e000 */
[----:B------:R-:W-:Y:S01]  /*ddf0*/  FADD R56, R54, R52 ;  /* 0x0000003436387221 */ /* 0x000fe20000000000 */
[----:B------:R-:W-:Y:S01]  /*de00*/  FADD R54, R44, R91 ;  /* 0x0000005b2c367221 */ /* 0x000fe20000000000 */
[----:B------:R-:W-:Y:S01]  /*de10*/  FADD R52, R28, R89 ;  /* 0x000000591c347221 */ /* 0x000fe20000000000 */
[----:B------:R-:W-:Y:S01]  /*de20*/  @!P5 FMUL R82, R82, 0.5 ;  /* 0x3f0000005252d820 */ /* 0x000fe20000400000 */
[--C-:B------:R-:W-:Y:S01]  /*de30*/  FFMA R86, R131, UR5, -R48.reuse ;  /* 0x0000000583567c23 */ /* 0x100fe20008000830 */
[----:B------:R-:W-:Y:S01]  /*de40*/  FFMA R78, R115, UR5, -R48 ;  /* 0x00000005734e7c23 */ /* 0x000fe20008000830 */
[----:B------:R-:W-:Y:S01]  /*de50*/  FADD R52, R54, R52 ;  /* 0x0000003436347221 */ /* 0x000fe20000000000 */
[----:B------:R-:W-:Y:S01]  /*de60*/  MOV R115, R80 ;  /* 0x0000005000737202 */ /* 0x000fe20000000f00 */
[----:B-1----:R-:W-:Y:S01]  /*de70*/  @!P2 FMUL R93, R93, R93 ;  /* 0x0000005d5d5da220 */ /* 0x002fe20000400000 */
[----:B------:R-:W-:Y:S01]  /*de80*/  FFMA R80, R147, UR5, -R48 ;  /* 0x0000000593507c23 */ /* 0x000fe20008000830 */
[----:B------:R-:W1:Y:S01]  /*de90*/  MUFU.EX2 R82, R82 ;  /* 0x0000005200527308 */ /* 0x000e620000000800 */
[----:B------:R-:W-:Y:S01]  /*dea0*/  FSETP.GEU.AND P2, PT, R86, -126, PT ;  /* 0xc2fc00005600780b */ /* 0x000fe20003f4e000 */
[----:B------:R-:W-:Y:S01]  /*deb0*/  FADD R108, R56, R52 ;  /* 0x00000034386c7221 */ /* 0x000fe20000000000 */
[----:B------:R-:W-:Y:S01]  /*dec0*/  FADD R54, R36, R63 ;  /* 0x0000003f24367221 */ /* 0x000fe20000000000 */
[----:B------:R-:W-:Y:S01]  /*ded0*/  FADD R52, R43, R79 ;  /* 0x0000004f2b347221 */ /* 0x000fe20000000000 */
[----:B------:R-:W-:Y:S01]  /*dee0*/  @!P3 FMUL R75, R75, 0.5 ;  /* 0x3f0000004b4bb820 */ /* 0x000fe20000400000 */
[----:B---3--:R-:W-:Y:S01]  /*def0*/  @!P6 FMUL R85, R85, R85 ;  /* 0x000000555555e220 */ /* 0x008fe20000400000 */
[----:B--2---:R-:W-:Y:S01]  /*df00*/  @!P4 FMUL R66, R66, R66 ;  /* 0x000000424242c220 */ /* 0x004fe20000400000 */
[----:B------:R-:W-:Y:S01]  /*df10*/  FSETP.GEU.AND P6, PT, R78, -126, PT ;  /* 0xc2fc00004e00780b */ /* 0x000fe20003fce000 */
[----:B------:R-:W-:Y:S01]  /*df20*/  FADD R56, R54, R52 ;  /* 0x0000003436387221 */ /* 0x000fe20000000000 */
[----:B------:R-:W-:Y:S01]  /*df30*/  FSETP.GEU.AND P4, PT, R80, -126, PT ;  /* 0xc2fc00005000780b */ /* 0x000fe20003f8e000 */
[----:B------:R-:W-:Y:S01]  /*df40*/  FADD R54, R32, R71 ;  /* 0x0000004720367221 */ /* 0x000fe20000000000 */
[----:B------:R-:W-:Y:S01]  /*df50*/  FADD R52, R35, R81 ;  /* 0x0000005123347221 */ /* 0x000fe20000000000 */
[----:B------:R-:W2:Y:S01]  /*df60*/  MUFU.EX2 R75, R75 ;  /* 0x0000004b004b7308 */ /* 0x000ea20000000800 */
[----:B------:R-:W-:-:S02]  /*df70*/  @!P2 FMUL R86, R86, 0.5 ;  /* 0x3f0000005656a820 */ /* 0x000fc40000400000 */
[----:B------:R-:W-:Y:S01]  /*df80*/  FADD R52, R54, R52 ;  /* 0x0000003436347221 */ /* 0x000fe20000000000 */
[----:B------:R-:W-:Y:S01]  /*df90*/  FADD R54, R40, R65 ;  /* 0x0000004128367221 */ /* 0x000fe20000000000 */
[----:B-1----:R-:W-:Y:S02]  /*dfa0*/  @!P5 FMUL R82, R82, R82 ;  /* 0x000000525252d220 */ /* 0x002fe40000400000 */
[----:B------:R-:W-:Y:S01]  /*dfb0*/  FADD R107, R56, R52 ;  /* 0x00000034386b7221 */ /* 0x000fe20000000000 */
[----:B------:R-:W-:Y:S01]  /*dfc0*/  FADD R52, R24, R84 ;  /* 0x0000005418347221 */ /* 0x000fe20000000000 */
[----:B------:R-:W-:Y:S01]  /*dfd0*/  @!P6 FMUL R78, R78, 0.5 ;  /* 0x3f0000004e4ee820 */ /* 0x000fe20000400000 */
[----:B------:R-:W-:Y:S01]  /*dfe0*/  @!P4 FMUL R80, R80, 0.5 ;  /* 0x3f0000005050c820 */ /* 0x000fe20000400000 */
[----:B------:R-:W-:Y:S01]  /*dff0*/  FADD R109, R59, R58 ;  /* 0x0000003a3b6d7221 */ /* 0x000fe20000000000 */
[----:B------:R-:W1:Y:S01]  /*e000*/  MUFU.EX2 R86, R86 ;  /* 0x0000005600567308 */ /* 0x000e620000000800 */
[----:B------:R-:W-:Y:S01]  /*e010*/  FADD R59, R54, R52 ;  /* 0x00000034363b7221 */ /* 0x000fe20000000000 */
[----:B------:R-:W-:Y:S01]  /*e020*/  FADD R54, R51, R90 ;  /* 0x0000005a33367221 */ /* 0x000fe20000000000 */
[----:B------:R-:W-:Y:S01]  /*e030*/  FADD R52, R30, R82 ;  /* 0x000000521e347221 */ /* 0x000fe20000000000 */
[----:B--2---:R-:W-:-:S03]  /*e040*/  @!P3 FMUL R75, R75, R75 ;  /* 0x0000004b4b4bb220 */ /* 0x004fc60000400000 */
[----:B------:R-:W-:Y:S01]  /*e050*/  FADD R58, R54, R52 ;  /* 0x00000034363a7221 */ /* 0x000fe20000000000 */
[----:B------:R-:W2:Y:S01]  /*e060*/  MUFU.EX2 R78, R78 ;  /* 0x0000004e004e7308 */ /* 0x000ea20000000800 */
[----:B------:R-:W-:Y:S01]  /*e070*/  FADD R54, R53, R70 ;  /* 0x0000004635367221 */ /* 0x000fe20000000000 */
[----:B------:R-:W-:-:S06]  /*e080*/  FADD R52, R37, R85 ;  /* 0x0000005525347221 */ /* 0x000fcc0000000000 */
[----:B------:R-:W3:Y:S01]  /*e090*/  MUFU.EX2 R80, R80 ;  /* 0x0000005000507308 */ /* 0x000ee20000000800 */
[----:B------:R-:W-:Y:S01]  /*e0a0*/  FADD R56, R54, R52 ;  /* 0x0000003436387221 */ /* 0x000fe20000000000 */
[----:B------:R-:W-:Y:S01]  /*e0b0*/  FADD R54, R45, R66 ;  /* 0x000000422d367221 */ /* 0x000fe20000000000 */
[----:B------:R-:W-:Y:S01]  /*e0c0*/  FADD R52, R29, R75 ;  /* 0x0000004b1d347221 */ /* 0x000fe20000000000 */
[----:B-1----:R-:W-:-:S03]  /*e0d0*/  @!P2 FMUL R86, R86, R86 ;  /* 0x000000565656a220 */ /* 0x002fc60000400000 */
[----:B------:R-:W-:Y:S01]  /*e0e0*/  FADD R52, R54, R52 ;  /* 0x0000003436347221 */ /* 0x000fe20000000000 */
[----:B------:R-:W-:Y:S01]  /*e0f0*/  FFMA R94, R103, UR5, -R48 ;  /* 0x00000005675e7c23 */ /* 0x000fe20008000830 */
[----:B------:R-:W-:Y:S02]  /*e100*/  FADD R54, R38, R95 ;  /* 0x0000005f26367221 */ /* 0x000fe40000000000 */
[----:B------:R-:W-:Y:S01]  /*e110*/  FADD R103, R56, R52 ;  /* 0x0000003438677221 */ /* 0x000fe20000000000 */
[----:B------:R-:W-:Y:S01]  /*e120*/  FADD R52, R26, R86 ;  /* 0x000000561a347221 */ /* 0x000fe20000000000 */
[----:B--2---:R-:W-:Y:S01]  /*e130*/  @!P6 FMUL R78, R78, R78 ;  /* 0x0000004e4e4ee220 */ /* 0x004fe20000400000 */
[----:B------:R-:W-:Y:S02]  /*e140*/  FFMA R74, R150, UR5, -R48 ;  /* 0x00000005964a7c23 */ /* 0x000fe40008000830 */
[----:B------:R-:W2:Y:S01]  /*e150*/  LDL.LU R150, [R1+0x48] ;  /* 0x0000480001967983 */ /* 0x000ea20000300800 */
[----:B---3--:R-:W-:Y:S01]  /*e160*/  @!P4 FMUL R80, R80, R80 ;  /* 0x000000505050c220 */ /* 0x008fe20000400000 */
[----:B------:R-:W-:Y:S01]  /*e170*/  FADD R56, R54, R52 ;  /* 0x0000003436387221 */ /* 0x000fe20000000000 */
[----:B------:R-:W-:Y:S01]  /*e180*/  FADD R54, R46, R78 ;  /* 0x0000004e2e367221 */ /* 0x000fe20000000000 */
[----:B------:R-:W3:Y:S01]  /*e190*/  LDL.LU R147, [R1+0x4c] ;  /* 0x00004c0001937983 */ /* 0x000ee20000300800 */
[----:B------:R-:W-:-:S03]  /*e1a0*/  FADD R52, R61, R80 ;  /* 0x000000503d347221 */ /* 0x000fc60000000000 */
[----:B------:R-:W4:Y:S01]  /*e1b0*/  LDL.LU R146, [R1+0x58] ;  /* 0x0000580001927983 */ /* 0x000f220000300800 */
[----:B------:R-:W-:-:S03]  /*e1c0*/  MOV R122, R88 ;  /* 0x00000058007a7202 */ /* 0x000fc60000000f00 */
[----:B------:R-:W4:Y:S01]  /*e1d0*/  LDL.LU R143, [R1+0x5c] ;  /* 0x00005c00018f7983 */ /* 0x000f220000300800 */
[--C-:B------:R-:W-:Y:S01]  /*e1e0*/  FFMA R50, R87, UR5, -R48.reuse ;  /* 0x0000000557327c23 */ /* 0x100fe20008000830 */
[----:B------:R-:W-:Y:S02]  /*e1f0*/  FFMA R88, R135, UR5, -R48 ;  /* 0x0000000587587c23 */ /* 0x000fe40008000830 */
[----:B------:R-:W4:Y:S01]  /*e200*/  LDL.LU R142, [R1+0x68] ;  /* 0x00006800018e7983 */ /* 0x000f220000300800 */
[----:B------:R-:W-:Y:S01]  /*e210*/  FADD R52, R54, R52 ;  /* 0x0000003436347221 */ /* 0x000fe20000000000 */
[----:B------:R-:W-:Y:S02]  /*e220*/  FFMA R87, R134, UR5, -R48 ;  /* 0x0000000586577c23 */ /* 0x000fe40008000830 */
[----:B------:R-:W4:Y:S04]  /*e230*/  LDL.LU R139, [R1+0x6c] ;  /* 0x00006c00018b7983 */ /* 0x000f280000300800 */
[----:B------:R-:W4:Y:S01]  /*e240*/  LDL.LU R138, [R1+0x78] ;  /* 0x00007800018a7983 */ /* 0x000f220000300800 */
[----:B------:R-:W-:-:S03]  /*e250*/  FADD R102, R56, R52 ;  /* 0x0000003438667221 */ /* 0x000fc60000000000 */
[----:B------:R-:W4:Y:S01]  /*e260*/  LDL.LU R135, [R1+0x7c] ;  /* 0x00007c0001877983 */ /* 0x000f220000300800 */
[----:B------:R-:W-:-:S03]  /*e270*/  F2FP.BF16.F32.PACK_AB R56, R126, R123 ;  /* 0x0000007b7e38723e */ /* 0x000fc600000010ff */
[----:B------:R-:W4:Y:S01]  /*e280*/  LDL.LU R134, [R1+0x8] ;  /* 0x0000080001867983 */ /* 0x000f220000300800 */
[----:B------:R-:W-:-:S03]  /*e290*/  FADD R106, R59, R58 ;  /* 0x0000003a3b6a7221 */ /* 0x000fc60000000000 */
[----:B------:R-:W4:Y:S01]  /*e2a0*/  LDL.LU R131, [R1+0xc] ;  /* 0x00000c0001837983 */ /* 0x000f220000300800 */
[----:B------:R-:W-:-:S03]  /*e2b0*/  F2FP.BF16.F32.PACK_AB R58, R119, R118 ;  /* 0x00000076773a723e */ /* 0x000fc600000010ff */
[----:B------:R-:W4:Y:S04]  /*e2c0*/  LDL.LU R130, [R1+0x18] ;  /* 0x0000180001827983 */ /* 0x000f280000300800 */
[----:B------:R-:W4:Y:S04]  /*e2d0*/  LDL.LU R127, [R1+0x1c] ;  /* 0x00001c00017f7983 */ /* 0x000f280000300800 */
[----:B------:R-:W4:Y:S04]  /*e2e0*/  LDL.LU R126, [R1+0x28] ;  /* 0x00002800017e7983 */ /* 0x000f280000300800 */
[----:B------:R-:W4:Y:S04]  /*e2f0*/  LDL.LU R123, [R1+0x2c] ;  /* 0x00002c00017b7983 */ /* 0x000f280000300800 */
[----:B------:R-:W4:Y:S04]  /*e300*/  LDL.LU R119, [R1+0x38] ;  /* 0x0000380001777983 */ /* 0x000f280000300800 */
[----:B------:R-:W4:Y:S01]  /*e310*/  LDL.LU R118, [R1+0x3c] ;  /* 0x00003c0001767983 */ /* 0x000f220000300800 */
[----:B------:R-:W-:-:S13]  /*e320*/  FSETP.GEU.AND P5, PT, R94, -126, PT ;  /* 0xc2fc00005e00780b */ /* 0x000fda0003fae000 */
[----:B------:R-:W-:-:S06]  /*e330*/  @!P5 FMUL R94, R94, 0.5 ;  /* 0x3f0000005e5ed820 */ /* 0x000fcc0000400000 */
[----:B------:R-:W1:Y:S01]  /*e340*/  MUFU.EX2 R94, R94 ;  /* 0x0000005e005e7308 */ /* 0x000e620000000800 */
[----:B------:R-:W-:Y:S02]  /*e350*/  FSETP.GEU.AND P3, PT, R67, -126, PT ;  /* 0xc2fc00004300780b */ /* 0x000fe40003f6e000 */
[----:B------:R-:W-:Y:S01]  /*e360*/  FSETP.GEU.AND P2, PT, R74, -126, PT ;  /* 0xc2fc00004a00780b */ /* 0x000fe20003f4e000 */
[----:B-1----:R-:W-:Y:S01]  /*e370*/  @!P5 FMUL R94, R94, R94 ;  /* 0x0000005e5e5ed220 */ /* 0x002fe20000400000 */
[----:B------:R-:W-:-:S09]  /*e380*/  FSETP.GEU.AND P5, PT, R87, -126, PT ;  /* 0xc2fc00005700780b */ /* 0x000fd20003fae000 */
[----:B------:R-:W-:-:S06]  /*e390*/  @!P3 FMUL R67, R67, 0.5 ;  /* 0x3f0000004343b820 */ /* 0x000fcc0000400000 */
[----:B------:R-:W1:Y:S01]  /*e3a0*/  MUFU.EX2 R67, R67 ;  /* 0x0000004300437308 */ /* 0x000e620000000800 */
[----:B------:R-:W-:Y:S01]  /*e3b0*/  @!P2 FMUL R74, R74, 0.5 ;  /* 0x3f0000004a4aa820 */ /* 0x000fe20000400000 */
[----:B------:R-:W-:Y:S01]  /*e3c0*/  @!P5 FMUL R87, R87, 0.5 ;  /* 0x3f0000005757d820 */ /* 0x000fe20000400000 */
[----:B------:R-:W-:-:S05]  /*e3d0*/  FSETP.GEU.AND P4, PT, R88, -126, PT ;  /* 0xc2fc00005800780b */ /* 0x000fca0003f8e000 */
[----:B------:R-:W1:Y:S02]  /*e3e0*/  MUFU.EX2 R87, R87 ;  /* 0x0000005700577308 */ /* 0x000e640000000800 */
[----:B-1----:R-:W-:-:S06]  /*e3f0*/  @!P3 FMUL R67, R67, R67 ;  /* 0x000000434343b220 */ /* 0x002fcc0000400000 */
[----:B------:R-:W1:Y:S01]  /*e400*/  MUFU.EX2 R74, R74 ;  /* 0x0000004a004a7308 */ /* 0x000e620000000800 */
[----:B------:R-:W-:Y:S01]  /*e410*/  FSETP.GEU.AND P3, PT, R50, -126, PT ;  /* 0xc2fc00003200780b */ /* 0x000fe20003f6e000 */
[----:B------:R-:W-:Y:S01]  /*e420*/  @!P4 FMUL R88, R88, 0.5 ;  /* 0x3f0000005858c820 */ /* 0x000fe20000400000 */
[----:B------:R-:W-:-:S05]  /*e430*/  FADD R54, R34, R93 ;  /* 0x0000005d22367221 */ /* 0x000fca0000000000 */
[----:B------:R-:W1:Y:S01]  /*e440*/  MUFU.EX2 R88, R88 ;  /* 0x0000005800587308 */ /* 0x000e620000000800 */
[----:B------:R-:W-:-:S04]  /*e450*/  @!P5 FMUL R87, R87, R87 ;  /* 0x000000575757d220 */ /* 0x000fc80000400000 */
[----:B------:R-:W-:Y:S01]  /*e460*/  FADD R52, R39, R87 ;  /* 0x0000005727347221 */ /* 0x000fe20000000000 */
[----:B------:R-:W-:Y:S01]  /*e470*/  @!P3 FMUL R50, R50, 0.5 ;  /* 0x3f0000003232b820 */ /* 0x000fe20000400000 */
[----:B-1----:R-:W-:Y:S02]  /*e480*/  @!P2 FMUL R74, R74, R74 ;  /* 0x0000004a4a4aa220 */ /* 0x002fe40000400000 */
[----:B------:R-:W-:Y:S01]  /*e490*/  FADD R54, R54, R52 ;  /* 0x0000003436367221 */ /* 0x000fe20000000000 */
[----:B------:R1:W-:Y:S01]  /*e4a0*/  MUFU.EX2 R98, R50 ;  /* 0x0000003200627308 */ /* 0x0003e20000000800 */
[----:B------:R-:W-:Y:S01]  /*e4b0*/  FADD R52, R47, R67 ;  /* 0x000000432f347221 */ /* 0x000fe20000000000 */
[----:B------:R-:W-:Y:S01]  /*e4c0*/  FFMA R55, R55, UR5, -R48 ;  /* 0x0000000537377c23 */ /* 0x000fe20008000830 */
[----:B-1----:R-:W-:Y:S01]  /*e4d0*/  FADD R50, R31, R74 ;  /* 0x0000004a1f327221 */ /* 0x002fe20000000000 */
[----:B------:R-:W-:-:S03]  /*e4e0*/  FFMA R48, R151, UR5, -R48 ;  /* 0x0000000597307c23 */ /* 0x000fc60008000830 */
[----:B------:R-:W-:Y:S01]  /*e4f0*/  FADD R52, R52, R50 ;  /* 0x0000003234347221 */ /* 0x000fe20000000000 */
[----:B------:R-:W-:Y:S01]  /*e500*/  FMUL R50, R73, UR5 ;  /* 0x0000000549327c20 */ /* 0x000fe20008400000 */
[----:B------:R-:W-:Y:S01]  /*e510*/  @!P4 FMUL R88, R88, R88 ;  /* 0x000000585858c220 */ /* 0x000fe20000400000 */
[----:B------:R-:W-:-:S03]  /*e520*/  FSETP.GEU.AND P5, PT, R76, -126, PT ;  /* 0xc2fc00004c00780b */ /* 0x000fc60003fae000 */
[----:B------:R-:W-:Y:S02]  /*e530*/  FSETP.GEU.AND P4, PT, R50, -126, PT ;  /* 0xc2fc00003200780b */ /* 0x000fe40003f8e000 */
[----:B------:R-:W-:Y:S02]  /*e540*/  FSETP.GEU.AND P6, PT, R55, -126, PT ;  /* 0xc2fc00003700780b */ /* 0x000fe40003fce000 */
[----:B------:R-:W-:-:S06]  /*e550*/  FSETP.GEU.AND P2, PT, R48, -126, PT ;  /* 0xc2fc00003000780b */ /* 0x000fcc0003f4e000 */
[----:B------:R-:W-:-:S03]  /*e560*/  @!P5 FMUL R76, R76, 0.5 ;  /* 0x3f0000004c4cd820 */ /* 0x000fc60000400000 */
[----:B------:R-:W-:Y:S02]  /*e570*/  @!P4 FMUL R50, R50, 0.5 ;  /* 0x3f0000003232c820 */ /* 0x000fe40000400000 */
[----:B------:R-:W-:Y:S02]  /*e580*/  @!P6 FMUL R55, R55, 0.5 ;  /* 0x3f0000003737e820 */ /* 0x000fe40000400000 */
[----:B------:R-:W-:Y:S01]  /*e590*/  @!P2 FMUL R48, R48, 0.5 ;  /* 0x3f0000003030a820 */ /* 0x000fe20000400000 */
[----:B------:R-:W-:Y:S08]  /*e5a0*/  MUFU.EX2 R76, R76 ;  /* 0x0000004c004c7308 */ /* 0x000ff00000000800 */
[----:B------:R-:W1:Y:S08]  /*e5b0*/  MUFU.EX2 R99, R55 ;  /* 0x0000003700637308 */ /* 0x000e700000000800 */
[----:B------:R1:W1:Y:S08]  /*e5c0*/  MUFU.EX2 R73, R48 ;  /* 0x0000003000497308 */ /* 0x0002700000000800 */
[----:B------:R-:W1:Y:S01]  /*e5d0*/  MUFU.EX2 R50, R50 ;  /* 0x0000003200327308 */ /* 0x000e620000000800 */
[----:B------:R-:W-:Y:S01]  /*e5e0*/  FADD R59, R54, R52 ;  /* 0x00000034363b7221 */ /* 0x000fe20000000000 */
[----:B------:R-:W-:Y:S01]  /*e5f0*/  FADD R52, R42, R94 ;  /* 0x0000005e2a347221 */ /* 0x000fe20000000000 */
[----:B-1----:R-:W-:Y:S01]  /*e600*/  FADD R48, R27, R88 ;  /* 0x000000581b307221 */ /* 0x002fe20000000000 */
[----:B------:R-:W-:Y:S01]  /*e610*/  @!P6 FMUL R99, R99, R99 ;  /* 0x000000636363e220 */ /* 0x000fe20000400000 */
[----:B------:R-:W-:Y:S01]  /*e620*/  @!P3 FMUL R98, R98, R98 ;  /* 0x000000626262b220 */ /* 0x000fe20000400000 */
[----:B------:R-:W-:Y:S01]  /*e630*/  @!P5 FMUL R76, R76, R76 ;  /* 0x0000004c4c4cd220 */ /* 0x000fe20000400000 */
[----:B------:R-:W-:Y:S01]  /*e640*/  @!P2 FMUL R73, R73, R73 ;  /* 0x000000494949a220 */ /* 0x000fe20000400000 */
[----:B------:R-:W-:-:S02]  /*e650*/  FADD R54, R52, R48 ;  /* 0x0000003034367221 */ /* 0x000fc40000000000 */
[----:B------:R-:W-:Y:S01]  /*e660*/  FADD R52, R99, R76 ;  /* 0x0000004c63347221 */ /* 0x000fe20000000000 */
[----:B------:R-:W-:Y:S01]  /*e670*/  FADD R48, R98, R73 ;  /* 0x0000004962307221 */ /* 0x000fe20000000000 */
[----:B------:R-:W-:-:S03]  /*e680*/  @!P4 FMUL R50, R50, R50 ;  /* 0x000000323232c220 */ /* 0x000fc60000400000 */
[----:B------:R-:W-:Y:S01]  /*e690*/  FADD R48, R52, R48 ;  /* 0x0000003034307221 */ /* 0x000fe20000000000 */
[----:B------:R-:W-:-:S03]  /*e6a0*/  FADD R55, R109, R103 ;  /* 0x000000676d377221 */ /* 0x000fc60000000000 */
[----:B------:R-:W-:Y:S01]  /*e6b0*/  FADD R48, R54, R48 ;  /* 0x0000003036307221 */ /* 0x000fe20000000000 */
[----:B------:R-:W-:Y:S01]  /*e6c0*/  FADD R52, R107, R59 ;  /* 0x0000003b6b347221 */ /* 0x000fe20000000000 */
[----:B------:R-:W-:Y:S02]  /*e6d0*/  FADD R54, R108, R102 ;  /* 0x000000666c367221 */ /* 0x000fe40000000000 */
[----:B------:R-:W-:Y:S01]  /*e6e0*/  FADD R48, R106, R48 ;  /* 0x000000306a307221 */ /* 0x000fe20000000000 */
[----:B------:R-:W-:-:S03]  /*e6f0*/  FADD R52, R55, R52 ;  /* 0x0000003437347221 */ /* 0x000fc60000000000 */
[----:B------:R-:W-:-:S04]  /*e700*/  FADD R48, R54, R48 ;  /* 0x0000003036307221 */ /* 0x000fc80000000000 */
[----:B------:R-:W-:Y:S01]  /*e710*/  FADD R48, R52, R48 ;  /* 0x0000003034307221 */ /* 0x000fe20000000000 */
[-C--:B--2---:R-:W-:Y:S01]  /*e720*/  FMUL R150, R150, R50.reuse ;  /* 0x0000003296967220 */ /* 0x084fe20000400000 */
[----:B---3--:R-:W-:-:S04]  /*e730*/  FMUL R147, R147, R50 ;  /* 0x0000003293937220 */ /* 0x008fc80000400000 */
[----:B------:R-:W-:Y:S01]  /*e740*/  STL [R1+0x48], R150 ;  /* 0x0000489601007387 */ /* 0x000fe20000100800 */
[----:B----4-:R-:W-:-:S03]  /*e750*/  FMUL R146, R146, R50 ;  /* 0x0000003292927220 */ /* 0x010fc60000400000 */
[----:B------:R-:W-:Y:S01]  /*e760*/  STL [R1+0x4c], R147 ;  /* 0x00004c9301007387 */ /* 0x000fe20000100800 */
[----:B------:R-:W-:-:S03]  /*e770*/  FMUL R143, R143, R50 ;  /* 0x000000328f8f7220 */ /* 0x000fc60000400000 */
        /* <DEDUP_REMOVED lines=24> */
[----:B------:R-:W-:Y:S04]  /*e900*/  STL [R1+0x38], R119 ;  /* 0x0000387701007387 */ /* 0x000fe80000100800 */
[----:B------:R-:W-:Y:S04]  /*e910*/  STL [R1+0x3c], R118 ;  /* 0x00003c7601007387 */ /* 0x000fe80000100800 */
[----:B------:R-:W2:Y:S01]  /*e920*/  LDL.LU R52, [R1+0x90] ;  /* 0x0000900001347983 */ /* 0x000ea20000300800 */
[----:B------:R-:W-:Y:S01]  /*e930*/  F2FP.BF16.F32.PACK_AB R57, R22, R57 ;  /* 0x000000391639723e */ /* 0x000fe200000010ff */
[----:B------:R-:W-:Y:S01]  /*e940*/  ULEA UR10, UR4, UR10, 0x3 ;  /* 0x0000000a040a7291 */ /* 0x000fe2000f8e183f */
[----:B------:R-:W-:-:S04]  /*e950*/  MOV R22, UR6 ;  /* 0x0000000600167c02 */ /* 0x000fc80008000f00 */
[----:B------:R-:W-:Y:S02]  /*e960*/  SHF.L.U32 R22, R22, 0x1f, RZ ;  /* 0x0000001f16167819 */ /* 0x000fe400000006ff */
[----:B------:R-:W-:Y:S02]  /*e970*/  F2FP.BF16.F32.PACK_AB R39, R27, R39 ;  /* 0x000000271b27723e */ /* 0x000fe400000010ff */
[----:B------:R1:W3:Y:S01]  /*e980*/  SYNCS.PHASECHK.TRANS64.TRYWAIT P2, [UR10+0x9a000], R22 ;  /* 0x09a00016ff0075a7 */ /* 0x0002e2000804014a */
[----:B------:R-:W-:Y:S01]  /*e990*/  F2FP.BF16.F32.PACK_AB R29, R61, R29 ;  /* 0x0000001d3d1d723e */ /* 0x000fe200000010ff */
[-C--:B------:R-:W-:Y:S01]  /*e9a0*/  FMUL R218, R218, R50.reuse ;  /* 0x00000032dada7220 */ /* 0x080fe20000400000 */
[----:B------:R-:W-:Y:S01]  /*e9b0*/  F2FP.BF16.F32.PACK_AB R27, R65, R63 ;  /* 0x0000003f411b723e */ /* 0x000fe200000010ff */
        /* <DEDUP_REMOVED lines=92> */
[----:B------:R-:W-:Y:S01]  /*ef80*/  F2FP.BF16.F32.PACK_AB R102, R96, R97 ;  /* 0x000000616066723e */ /* 0x000fe200000010ff */
[----:B--2---:R-:W-:Y:S01]  /*ef90*/  FFMA R52, R50, R52, R48 ;  /* 0x0000003432347223 */ /* 0x004fe20000000030 */
[----:B------:R-:W-:-:S02]  /*efa0*/  F2FP.BF16.F32.PACK_AB R48, R110, R121 ;  /* 0x000000796e30723e */ /* 0x000fc400000010ff */
[----:B------:R-:W-:Y:S02]  /*efb0*/  F2FP.BF16.F32.PACK_AB R50, R149, R148 ;  /* 0x000000949532723e */ /* 0x000fe400000010ff */
[----:B------:R2:W-:Y:S02]  /*efc0*/  STL [R1+0x90], R52 ;  /* 0x0000903401007387 */ /* 0x0005e40000100800 */
[----:B--2---:R-:W-:Y:S01]  /*efd0*/  F2FP.BF16.F32.PACK_AB R52, R115, R114 ;  /* 0x000000727334723e */ /* 0x004fe200000010ff */
[----:B-1-3--:R-:W-:Y:S06]  /*efe0*/  @!P0 BRA `(.L_x_27) ;  /* 0x0000000000048947 */ /* 0x00afec0003800000 */
[----:B------:R-:W-:Y:S01]  /*eff0*/  BPT.TRAP 0x1 ;  /* 0x000000040000795c */ /* 0x000fe20000300000 */
.L_x_27:
[----:B------:R-:W-:Y:S05]  /*f000*/  @P2 BRA `(.L_x_28) ;  /* 0x0000000000082947 */ /* 0x000fea0003800000 */
[----:B------:R-:W1:Y:S02]  /*f010*/  SYNCS.PHASECHK.TRANS64.TRYWAIT P2, [UR10+0x9a000], R22 ;  /* 0x09a00016ff0075a7 */ /* 0x000e64000804014a */
[----:B-1----:R-:W-:Y:S05]  /*f020*/  @!P2 BRA `(.L_x_29) ;  /* 0x000001000028a947 */ /* 0x002fea0003800000 */
.L_x_28:
[----:B------:R-:W2:Y:S04]  /*f030*/  LDL.LU.64 R136, [R1+0x40] ;  /* 0x0000400001887983 */ /* 0x000ea80000300a00 */
[----:B------:R-:W2:Y:S04]  /*f040*/  LDL.LU.64 R138, [R1+0x48] ;  /* 0x00004800018a7983 */ /* 0x000ea80000300a00 */
[----:B------:R-:W2:Y:S04]  /*f050*/  LDL.LU.64 R140, [R1+0x50] ;  /* 0x00005000018c7983 */ /* 0x000ea80000300a00 */
[----:B------:R-:W2:Y:S04]  /*f060*/  LDL.LU.64 R142, [R1+0x58] ;  /* 0x00005800018e7983 */ /* 0x000ea80000300a00 */
[----:B------:R-:W2:Y:S04]  /*f070*/  LDL.LU.64 R144, [R1+0x60] ;  /* 0x0000600001907983 */ /* 0x000ea80000300a00 */
[----:B------:R-:W2:Y:S04]  /*f080*/  LDL.LU.64 R146, [R1+0x68] ;  /* 0x0000680001927983 */ /* 0x000ea80000300a00 */
[----:B------:R-:W2:Y:S04]  /*f090*/  LDL.LU.64 R148, [R1+0x70] ;  /* 0x0000700001947983 */ /* 0x000ea80000300a00 */
[----:B------:R-:W2:Y:S04]  /*f0a0*/  LDL.LU.64 R150, [R1+0x78] ;  /* 0x0000780001967983 */ /* 0x000ea80000300a00 */
[----:B------:R-:W3:Y:S04]  /*f0b0*/  LDL.LU.64 R104, [R1] ;  /* 0x0000000001687983 */ /* 0x000ee80000300a00 */
[----:B------:R-:W3:Y:S04]  /*f0c0*/  LDL.LU.64 R106, [R1+0x8] ;  /* 0x00000800016a7983 */ /* 0x000ee80000300a00 */
[----:B------:R-:W3:Y:S04]  /*f0d0*/  LDL.LU.64 R108, [R1+0x10] ;  /* 0x00001000016c7983 */ /* 0x000ee80000300a00 */
[----:B------:R-:W3:Y:S04]  /*f0e0*/  LDL.LU.64 R110, [R1+0x18] ;  /* 0x00001800016e7983 */ /* 0x000ee80000300a00 */
[----:B------:R-:W3:Y:S04]  /*f0f0*/  LDL.LU.64 R112, [R1+0x20] ;  /* 0x0000200001707983 */ /* 0x000ee80000300a00 */
[----:B------:R-:W3:Y:S04]  /*f100*/  LDL.LU.64 R114, [R1+0x28] ;  /* 0x0000280001727983 */ /* 0x000ee80000300a00 */
[----:B------:R-:W3:Y:S04]  /*f110*/  LDL.LU.64 R116, [R1+0x30] ;  /* 0x0000300001747983 */ /* 0x000ee80000300a00 */
[----:B------:R-:W3:Y:S01]  /*f120*/  LDL.LU.64 R118, [R1+0x38] ;  /* 0x0000380001767983 */ /* 0x000ee20000300a00 */
[----:B------:R-:W-:Y:S01]  /*f130*/  UIMAD UR10, UR4, 0x1c00, UR60 ;  /* 0x00001c00040a78a4 */ /* 0x000fe2000f8e023c */
[----:B------:R-:W-:Y:S01]  /*f140*/  F2FP.BF16.F32.PACK_AB R103, R73, R74 ;  /* 0x0000004a4967723e */ /* 0x000fe200000010ff */
[----:B------:R-:W-:Y:S01]  /*f150*/  UMOV UR11, 0x80000020 ;  /* 0x80000020000b7882 */ /* 0x000fe20000000000 */
[----:B------:R-:W-:Y:S01]  /*f160*/  UMOV UR15, 0x80000020 ;  /* 0x80000020000f7882 */ /* 0x000fe20000000000 */
[----:B------:R-:W-:-:S02]  /*f170*/  UIADD3 UR14, UR10, 0x400, URZ ;  /* 0x000004000a0e7890 */ /* 0x000fc4000fffe03f */
[----:B------:R-:W-:Y:S01]  /*f180*/  UIADD3 UR18, UR10, 0x800, URZ ;  /* 0x000008000a127890 */ /* 0x000fe2000fffe03f */
[----:B------:R-:W-:Y:S01]  /*f190*/  UMOV UR19, 0x80000020 ;  /* 0x8000002000137882 */ /* 0x000fe20000000000 */
[----:B------:R-:W-:Y:S01]  /*f1a0*/  UIADD3 UR22, UR10, 0xc00, URZ ;  /* 0x00000c000a167890 */ /* 0x000fe2000fffe03f */
[----:B------:R-:W-:Y:S01]  /*f1b0*/  UMOV UR23, 0x80000020 ;  /* 0x8000002000177882 */ /* 0x000fe20000000000 */
[----:B------:R-:W-:Y:S01]  /*f1c0*/  UIADD3 UR26, UR10, 0x1000, URZ ;  /* 0x000010000a1a7890 */ /* 0x000fe2000fffe03f */
[----:B------:R-:W-:Y:S01]  /*f1d0*/  UMOV UR27, 0x80000020 ;  /* 0x80000020001b7882 */ /* 0x000fe20000000000 */
[----:B--2---:R-:W-:-:S06]  /*f1e0*/  WARPGROUP.ARRIVE ;  /* 0x00000000000079c5 */ /* 0x004fcc0000000000 */
[----:B------:R-:W-:Y:S01]  /*f1f0*/  HGMMA.64x32x16.F32.BF16 R136, R56, gdesc[UR8].tnspB, R136, gsb0 ;  /* 0x4060000838887df0 */ /* 0x000fe20008001888 */
[----:B------:R-:W-:Y:S02]  /*f200*/  UMOV UR11, 0x80000020 ;  /* 0x80000020000b7882 */ /* 0x000fe40000000000 */
[----:B------:R-:W-:Y:S02]  /*f210*/  WARPGROUP.DEPBAR.LE gsb0, 0x0 ;  /* 0x00008000000079c5 */ /* 0x000fe40000010000 */
[----:B---3--:R-:W-:-:S06]  /*f220*/  WARPGROUP.ARRIVE ;  /* 0x00000000000079c5 */ /* 0x008fcc0000000000 */
        /* <DEDUP_REMOVED lines=530> */
[----:B------:R-:W-:Y:S01]  /*11350*/  UIADD3 UR10, UR10, 0x1bc0, URZ ;  /* 0x00001bc00a0a7890 */ /* 0x000fe2000fffe03f */
        /* <DEDUP_REMOVED lines=10> */
[----:B------:R-:W-:Y:S03]  /*11400*/  HGMMA.64x32x16.F32.BF16 R216, R100, gdesc[UR20].tnspB, R216, gsb0 ;  /* 0x4060001464d87df0 */ /* 0x000fe600080018d8 */
        /* <DEDUP_REMOVED lines=21> */
.L_x_30:
[----:B------:R-:W2:Y:S02]  /*11560*/  LDL R0, [R1+0x8c] ;  /* 0x00008c0001007983 */ /* 0x000ea40000100800 */
[----:B--2---:R-:W-:-:S13]  /*11570*/  R2UR UR10, R0 ;  /* 0x00000000000a72ca */ /* 0x004fda00000e0000 */
[----:B------:R-:W-:-:S04]  /*11580*/  ULEA UR10, UR61, UR10, 0x3 ;  /* 0x0000000a3d0a7291 */ /* 0x000fc8000f8e183f */
[----:B------:R-:W-:-:S04]  /*11590*/  UIADD3 UR10, UR10, 0x9a028, URZ ;  /* 0x0009a0280a0a7890 */ /* 0x000fc8000fffe03f */
[----:B------:R-:W-:-:S09]  /*115a0*/  UPRMT UR10, URZ, 0x654, UR10 ;  /* 0x000006543f0a7896 */ /* 0x000fd2000800000a */
[----:B------:R-:W-:Y:S01]  /*115b0*/  SYNCS.ARRIVE.TRANS64.RED.A1T0 RZ, [UR10], RZ ;  /* 0x000000ffffff79a7 */ /* 0x000fe2000810040a */
[----:B------:R-:W-:Y:S05]  /*115c0*/  @P1 BRA `(.L_x_31) ;  /* 0x0000000000041947 */ /* 0x000fea0003800000 */
[----:B------:R-:W-:Y:S01]  /*115d0*/  BPT.TRAP 0x1 ;  /* 0x000000040000795c */ /* 0x000fe20000300000 */
.L_x_31:
[----:B------:R-:W-:-:S04]  /*115e0*/  UIADD3 UR61, UR61, 0x1, URZ ;  /* 0x000000013d3d7890 */ /* 0x000fc8000fffe03f */
[----:B------:R-:W-:-:S04]  /*115f0*/  UISETP.NE.AND UP0, UPT, UR61, 0x5, UPT ;  /* 0x000000053d00788c */ /* 0x000fc8000bf05270 */
[----:B------:R-:W-:Y:S01]  /*11600*/  USEL UR61, UR61, URZ, UP0 ;  /* 0x0000003f3d3d7287 */ /* 0x000fe20008000000 */
[----:B------:R-:W-:Y:S11]  /*11610*/  @!P0 BRA `(.L_x_32) ;  /* 0x0000000000048947 */ /* 0x000ff60003800000 */
[----:B------:R-:W-:Y:S01]  /*11620*/  BPT.TRAP 0x1 ;  /* 0x000000040000795c */ /* 0x000fe20000300000 */
.L_x_32:
[----:B------:R-:W-:-:S13]  /*11630*/  R2UR UR10, R0 ;  /* 0x00000000000a72ca */ /* 0x000fda00000e0000 */
[----:B------:R-:W-:-:S04]  /*11640*/  ULEA UR10, UR61, UR10, 0x3 ;  /* 0x0000000a3d0a7291 */ /* 0x000fc8000f8e183f */
[----:B------:R-:W-:-:S04]  /*11650*/  UIADD3 UR10, UR10, 0x9a028, URZ ;  /* 0x0009a0280a0a7890 */ /* 0x000fc8000fffe03f */
[----:B------:R-:W-:-:S09]  /*11660*/  UPRMT UR10, URZ, 0x654, UR10 ;  /* 0x000006543f0a7896 */ /* 0x000fd2000800000a */
[----:B------:R-:W-:Y:S01]  /*11670*/  SYNCS.ARRIVE.TRANS64.RED.A1T0 RZ, [UR10], RZ ;  /* 0x000000ffffff79a7 */ /* 0x000fe2000810040a */
[----:B------:R-:W-:Y:S05]  /*11680*/  @P1 BRA `(.L_x_33) ;  /* 0x0000000000041947 */ /* 0x000fea0003800000 */
[----:B------:R-:W-:Y:S01]  /*11690*/  BPT.TRAP 0x1 ;  /* 0x000000040000795c */ /* 0x000fe20000300000 */
.L_x_33:
[----:B------:R-:W-:Y:S01]  /*116a0*/  UIADD3 UR4, UR4, 0x1, URZ ;  /* 0x0000000104047890 */ /* 0x000fe2000fffe03f */
[----:B-1----:R2:W5:Y:S01]  /*116b0*/  LDL R3, [R1+0x80] ;  /* 0x0000800001037983 */ /* 0x0025620000100800 */
[----:B------:R-:W-:Y:S01]  /*116c0*/  UISETP.GT.AND UP3, UPT, UR7, 0x2, UPT ;  /* 0x000000020700788c */ /* 0x000fe2000bf64270 */
[----:B-----5:R-:W-:Y:S01]  /*116d0*/  IADD3 R2, R2, 0x100, RZ ;  /* 0x0000010002027810 */ /* 0x020fe20007ffe0ff */
[----:B------:R-:W-:Y:S01]  /*116e0*/  UISETP.NE.AND UP2, UPT, UR4, 0x5, UPT ;  /* 0x000000050400788c */ /* 0x000fe2000bf45270 */
[----:B------:R2:W-:Y:S01]  /*116f0*/  STL [R1+0x88], R132 ;  /* 0x0000888401007387 */ /* 0x0005e20000100800 */
[----:B------:R-:W-:Y:S02]  /*11700*/  UIADD3 UR54, UR7, -0x1, URZ ;  /* 0xffffffff07367890 */ /* 0x000fe4000fffe03f */
[----:B------:R-:W-:Y:S01]  /*11710*/  PLOP3.LUT P2, PT, PT, PT, UP3, 0x80, 0x0 ;  /* 0x000000000000781c */ /* 0x000fe20003f4f038 */
[----:B------:R-:W-:Y:S02]  /*11720*/  USEL UR7, URZ, 0x1, UP2 ;  /* 0x000000013f077887 */ /* 0x000fe40009000000 */
[----:B------:R-:W-:-:S02]  /*11730*/  UIADD3 UR61, UR61, 0x1, URZ ;  /* 0x000000013d3d7890 */ /* 0x000fc4000fffe03f */
[----:B------:R-:W-:Y:S02]  /*11740*/  ULOP3.LUT UR6, UR6, UR7, URZ, 0x3c, !UPT ;  /* 0x0000000706067292 */ /* 0x000fe4000f8e3c3f */
[----:B------:R-:W-:Y:S02]  /*11750*/  UISETP.NE.AND UP0, UPT, UR61, 0x5, UPT ;  /* 0x000000053d00788c */ /* 0x000fe4000bf05270 */
[----:B------:R-:W-:Y:S02]  /*11760*/  USEL UR4, UR4, URZ, UP2 ;  /* 0x0000003f04047287 */ /* 0x000fe40009000000 */
[----:B------:R-:W-:Y:S01]  /*11770*/  USEL UR61, UR61, URZ, UP0 ;  /* 0x0000003f3d3d7287 */ /* 0x000fe20008000000 */
[----:B------:R-:W-:Y:S01]  /*11780*/  MOV R0, UR6 ;  /* 0x0000000600007c02 */ /* 0x000fe20008000f00 */
[----:B------:R-:W-:Y:S01]  /*11790*/  UMOV UR7, UR54 ;  /* 0x0000003600077c82 */ /* 0x000fe20008000000 */
[----:B--2---:R-:W-:Y:S09]  /*117a0*/  @P2 BRA `(.L_x_34) ;  /* 0xffffff8400482947 */ /* 0x004ff2000383ffff */
.L_x_23:
[----:B------:R-:W-:-:S06]  /*117b0*/  UISETP.GE.AND UP0, UPT, UR54, 0x1, UPT ;  /* 0x000000013600788c */ /* 0x000fcc000bf06270 */
[----:B------:R-:W-:-:S13]  /*117c0*/  PLOP3.LUT P2, PT, PT, PT, UP0, 0x80, 0x0 ;  /* 0x000000000000781c */ /* 0x000fda0003f4f008 */
[----:B------:R-:W-:Y:S05]  /*117d0*/  @!P2 BRA `(.L_x_35) ;  /* 0x0000008c0054a947 */ /* 0x000fea0003800000 */
[----:B------:R-:W2:Y:S01]  /*117e0*/  LDL.LU R3, [R1+0x80] ;  /* 0x0000800001037983 */ /* 0x000ea20000300800 */
[----:B------:R-:W-:Y:S01]  /*117f0*/  MOV R12, R132 ;  /* 0x00000084000c7202 */ /* 0x000fe20000000f00 */
[----:B------:R-:W-:Y:S01]  /*11800*/  ULDC UR5, c[0x0][0x604] ;  /* 0x0001810000057ab9 */ /* 0x000fe20000000800 */
[----:B------:R-:W-:Y:S01]  /*11810*/  ULDC UR6, c[0x0][0x28c] ;  /* 0x0000a30000067ab9 */ /* 0x000fe20000000800 */
[----:B--2---:R1:W-:Y:S04]  /*11820*/  STL [R1+0x84], R3 ;  /* 0x0000840301007387 */ /* 0x0043e80000100800 */
.L_x_46:
[----:B--2---:R-:W-:Y:S05]  /*11830*/  @!P0 BRA `(.L_x_36) ;  /* 0x0000000000048947 */ /* 0x004fea0003800000 */
[----:B------:R-:W-:Y:S01]  /*11840*/  BPT.TRAP 0x1 ;  /* 0x000000040000795c */ /* 0x000fe20000300000 */
.L_x_36:
[----:B-1----:R-:W2:Y:S01]  /*11850*/  LDL R3, [R1+0x8c] ;  /* 0x00008c0001037983 */ /* 0x002ea20000100800 */
[----:B------:R-:W-:Y:S02]  /*11860*/  R2UR UR10, R0 ;  /* 0x00000000000a72ca */ /* 0x000fe400000e0000 */
[----:B--2---:R-:W-:-:S11]  /*11870*/  R2UR UR7, R3 ;  /* 0x00000000030772ca */ /* 0x004fd600000e0000 */
[----:B------:R-:W-:-:S04]  /*11880*/  MOV R3, UR10 ;  /* 0x0000000a00037c02 */ /* 0x000fc80008000f00 */
[----:B------:R-:W-:Y:S01]  /*11890*/  SHF.L.U32 R3, R3, 0x1f, RZ ;  /* 0x0000001f03037819 */ /* 0x000fe200000006ff */
[----:B------:R-:W-:-:S09]  /*118a0*/  ULEA UR7, UR4, UR7, 0x3 ;  /* 0x0000000704077291 */ /* 0x000fd2000f8e183f */
[----:B------:R-:W1:Y:S02]  /*118b0*/  SYNCS.PHASECHK.TRANS64.TRYWAIT P2, [UR7+0x9a000], R3 ;  /* 0x09a00003ff0075a7 */ /* 0x000e640008040147 */
[----:B-1----:R-:W-:Y:S05]  /*118c0*/  @!P2 BRA `(.L_x_37) ;  /* 0x000000d80018a947 */ /* 0x002fea0003800000 */
.L_x_116:
[----:B------:R-:W2:Y:S04]  /*118d0*/  LDL.64 R6, [R1+0xa0] ;  /* 0x0000a00001067983 */ /* 0x000ea80000100a00 */
[----:B-1----:R-:W3:Y:S01]  /*118e0*/  LDL.64 R4, [R1+0x98] ;  /* 0x0000980001047983 */ /* 0x002ee20000100a00 */
[----:B------:R-:W-:Y:S01]  /*118f0*/  ULOP3.LUT UR7, UR60, 0x10000, URZ, 0xfc, !UPT ;  /* 0x000100003c077892 */ /* 0x000fe2000f8efc3f */
[----:B------:R-:W-:Y:S01]  /*11900*/  WARPGROUP.ARRIVE ;  /* 0x00000000000079c5 */ /* 0x000fe20000000000 */
[----:B------:R-:W-:Y:S01]  /*11910*/  UMOV UR51, 0x80000020 ;  /* 0x8000002000337882 */ /* 0x000fe20000000000 */
[----:B------:R-:W-:Y:S01]  /*11920*/  UMOV UR11, 0x80000020 ;  /* 0x80000020000b7882 */ /* 0x000fe20000000000 */
[----:B------:R-:W-:Y:S01]  /*11930*/  UIMAD UR7, UR4, 0x1c00, UR7 ;  /* 0x00001c00040778a4 */ /* 0x000fe2000f8e0207 */
[----:B------:R-:W-:Y:S01]  /*11940*/  R2UR UR55, R0 ;  /* 0x00000000003772ca */ /* 0x000fe200000e0000 */
[----:B------:R-:W-:Y:S01]  /*11950*/  UMOV UR15, 0x80000020 ;  /* 0x80000020000f7882 */ /* 0x000fe20000000000 */
[----:B------:R-:W-:Y:S01]  /*11960*/  UMOV UR19, 0x80000020 ;  /* 0x8000002000137882 */ /* 0x000fe20000000000 */
[----:B------:R-:W-:-:S02]  /*11970*/  UIADD3 UR10, UR7, 0x402, URZ ;  /* 0x00000402070a7890 */ /* 0x000fc4000fffe03f */
[----:B------:R-:W-:Y:S02]  /*11980*/  UIADD3 UR14, UR7, 0x800, URZ ;  /* 0x00000800070e7890 */ /* 0x000fe4000fffe03f */
[----:B------:R-:W-:Y:S01]  /*11990*/  UMOV UR50, UR7 ;  /* 0x0000000700327c82 */ /* 0x000fe20008000000 */
[----:B------:R-:W-:Y:S02]  /*119a0*/  UIADD3 UR18, UR7, 0x802, URZ ;  /* 0x0000080207127890 */ /* 0x000fe4000fffe03f */
        /* <DEDUP_REMOVED lines=17> */
[----:B--2---:R-:W-:Y:S02]  /*11ac0*/  R2UR UR48, R6 ;  /* 0x00000000063072ca */ /* 0x004fe400000e0000 */
[----:B------:R-:W-:-:S13]  /*11ad0*/  R2UR UR49, R7 ;  /* 0x00000000073172ca */ /* 0x000fda00000e0000 */
[----:B------:R-:W-:Y:S01]  /*11ae0*/  HGMMA.64x256x16.F32.BF16 R24, gdesc[UR48], RZ, !UPT, gsb0 ;  /* 0x03e00000301879f0 */ /* 0x000fe2000c0018ff */
[----:B---3--:R-:W-:Y:S01]  /*11af0*/  R2UR UR48, R4 ;  /* 0x00000000043072ca */ /* 0x008fe200000e0000 */
[----:B------:R-:W-:Y:S01]  /*11b00*/  UIADD3 UR50, UR7, 0x2, URZ ;  /* 0x0000000207327890 */ /* 0x000fe2000fffe03f */
[----:B------:R-:W-:Y:S01]  /*11b10*/  R2UR UR49, R5 ;  /* 0x00000000053172ca */ /* 0x000fe200000e0000 */
        /* <DEDUP_REMOVED lines=17> */
[----:B------:R-:W-:-:S04]  /*11c30*/  USEL UR7, URZ, 0x1, UP0 ;  /* 0x000000013f077887 */ /* 0x000fc80008000000 */
[----:B------:R-:W-:Y:S01]  /*11c40*/  ULOP3.LUT UR7, UR55, UR7, URZ, 0x3c, !UPT ;  /* 0x0000000737077292 */ /* 0x000fe2000f8e3c3f */
[----:B------:R-:W-:Y:S02]  /*11c50*/  WARPGROUP.DEPBAR.LE gsb0, 0x0 ;  /* 0x00008000000079c5 */ /* 0x000fe40000010000 */
[----:B------:R-:W-:-:S15]  /*11c60*/  WARPGROUP.ARRIVE ;  /* 0x00000000000079c5 */ /* 0x000fde0000000000 */
[----:B------:R-:W-:-:S01]  /*11c70*/  NOP ;  /* 0x0000000000007918 */ /* 0x000fc20000000000 */
        /* <DEDUP_REMOVED lines=44> */
.L_x_38:
[----:B------:R-:W2:Y:S01]  /*11f40*/  LDL R3, [R1+0x8c] ;  /* 0x00008c0001037983 */ /* 0x000ea20000100800 */
[C---:B------:R-:W-:Y:S02]  /*11f50*/  ISETP.GE.AND P3, PT, R2.reuse, UR6, PT ;  /* 0x0000000602007c0c */ /* 0x040fe4000bf66270 */
[----:B------:R-:W-:Y:S01]  /*11f60*/  IADD3 R4, R2, 0x21, RZ ;  /* 0x0000002102047810 */ /* 0x000fe20007ffe0ff */
[----:B------:R1:W-:Y:S01]  /*11f70*/  STL [R1+0x110], R213 ;  /* 0x000110d501007387 */ /* 0x0003e20000100800 */
[----:B------:R-:W-:Y:S02]  /*11f80*/  FSEL R26, R26, -INF , !P3 ;  /* 0xff8000001a1a7808 */ /* 0x000fe40005800000 */
[C---:B------:R-:W-:Y:S01]  /*11f90*/  IADD3 R5, R2.reuse, 0x51, RZ ;  /* 0x0000005102057810 */ /* 0x040fe20007ffe0ff */
[----:B------:R3:W-:Y:S01]  /*11fa0*/  STL [R1+0x10c], R184 ;  /* 0x00010cb801007387 */ /* 0x0007e20000100800 */
[C---:B------:R-:W-:Y:S02]  /*11fb0*/  IADD3 R6, R2.reuse, 0x59, RZ ;  /* 0x0000005902067810 */ /* 0x040fe40007ffe0ff */
[C---:B------:R-:W-:Y:S01]  /*11fc0*/  IADD3 R7, R2.reuse, 0x60, RZ ;  /* 0x0000006002077810 */ /* 0x040fe20007ffe0ff */
[----:B------:R4:W-:Y:S01]  /*11fd0*/  STL [R1+0x108], R185 ;  /* 0x000108b901007387 */ /* 0x0009e20000100800 */
[----:B------:R-:W-:-:S02]  /*11fe0*/  IADD3 R8, R2, 0x68, RZ ;  /* 0x0000006802087810 */ /* 0x000fc40007ffe0ff */
[----:B-1----:R-:W-:Y:S01]  /*11ff0*/  FSEL R213, R24, -INF , !P3 ;  /* 0xff80000018d57808 */ /* 0x002fe20005800000 */
[----:B------:R-:W-:Y:S01]  /*12000*/  STL [R1+0x104], R188 ;  /* 0x000104bc01007387 */ /* 0x000fe20000100800 */
[C---:B------:R-:W-:Y:S02]  /*12010*/  IADD3 R9, R2.reuse, 0x69, RZ ;  /* 0x0000006902097810 */ /* 0x040fe40007ffe0ff */
[C---:B------:R-:W-:Y:S01]  /*12020*/  IADD3 R10, R2.reuse, 0x70, RZ ;  /* 0x00000070020a7810 */ /* 0x040fe20007ffe0ff */
[----:B------:R1:W-:Y:S01]  /*12030*/  STL [R1+0x100], R189 ;  /* 0x000100bd01007387 */ /* 0x0003e20000100800 */
[----:B------:R-:W-:Y:S02]  /*12040*/  IADD3 R11, R2, 0x78, RZ ;  /* 0x00000078020b7810 */ /* 0x000fe40007ffe0ff */
[----:B------:R-:W-:Y:S01]  /*12050*/  LOP3.LUT R0, R0, 0xffffffdf, RZ, 0xc0, !PT ;  /* 0xffffffdf00007812 */ /* 0x000fe200078ec0ff */
[----:B------:R5:W-:Y:S03]  /*12060*/  STL [R1+0xfc], R192 ;  /* 0x0000fcc001007387 */ /* 0x000be60000100800 */
[----:B------:R-:W-:Y:S01]  /*12070*/  @P0 LOP3.LUT R0, R0, 0x20, RZ, 0xfc, !PT ;  /* 0x0000002000000812 */ /* 0x000fe200078efcff */
[----:B------:R5:W-:Y:S03]  /*12080*/  STL [R1+0xf8], R193 ;  /* 0x0000f8c101007387 */ /* 0x000be60000100800 */
[----:B------:R-:W-:Y:S01]  /*12090*/  LOP3.LUT R0, R0, 0xffffffef, RZ, 0xc0, !PT ;  /* 0xffffffef00007812 */ /* 0x000fe200078ec0ff */
[----:B------:R5:W-:Y:S03]  /*120a0*/  STL [R1+0xf4], R196 ;  /* 0x0000f4c401007387 */ /* 0x000be60000100800 */
[----:B------:R-:W-:Y:S01]  /*120b0*/  @P1 LOP3.LUT R0, R0, 0x10, RZ, 0xfc, !PT ;  /* 0x0000001000001812 */ /* 0x000fe200078efcff */
[----:B------:R5:W-:Y:S03]  /*120c0*/  STL [R1+0xf0], R197 ;  /* 0x0000f0c501007387 */ /* 0x000be60000100800 */
[----:B------:R-:W-:Y:S01]  /*120d0*/  LOP3.LUT R0, R0, 0xfffffffd, RZ, 0xc0, !PT ;  /* 0xfffffffd00007812 */ /* 0x000fe200078ec0ff */
[----:B------:R5:W-:Y:S04]  /*120e0*/  STL [R1+0xec], R168 ;  /* 0x0000eca801007387 */ /* 0x000be80000100800 */
        /* <DEDUP_REMOVED lines=14> */
[----:B------:R5:W-:Y:S01]  /*121d0*/  STL [R1+0xb0], R165 ;  /* 0x0000b0a501007387 */ /* 0x000be20000100800 */
[----:B--2---:R-:W-:-:S02]  /*121e0*/  R2UR UR10, R3 ;  /* 0x00000000030a72ca */ /* 0x004fc400000e0000 */
[----:B------:R-:W-:-:S04]  /*121f0*/  IADD3 R3, R2, 0x1, RZ ;  /* 0x0000000102037810 */ /* 0x000fc80007ffe0ff */
[----:B------:R-:W-:Y:S02]  /*12200*/  ISETP.GE.AND P6, PT, R3, UR6, PT ;  /* 0x0000000603007c0c */ /* 0x000fe4000bfc6270 */
[C---:B------:R-:W-:Y:S02]  /*12210*/  IADD3 R3, R2.reuse, 0x8, RZ ;  /* 0x0000000802037810 */ /* 0x040fe40007ffe0ff */
[----:B---3--:R-:W-:Y:S02]  /*12220*/  FSEL R184, R25, -INF , !P6 ;  /* 0xff80000019b87808 */ /* 0x008fe40007000000 */
[----:B------:R-:W-:Y:S02]  /*12230*/  ISETP.GE.AND P5, PT, R3, UR6, PT ;  /* 0x0000000603007c0c */ /* 0x000fe4000bfa6270 */
[----:B------:R-:W-:Y:S02]  /*12240*/  IADD3 R3, R2, 0x9, RZ ;  /* 0x0000000902037810 */ /* 0x000fe40007ffe0ff */
[----:B------:R-:W-:-:S02]  /*12250*/  FSEL R27, R27, -INF , !P6 ;  /* 0xff8000001b1b7808 */ /* 0x000fc40007000000 */
[----:B------:R-:W-:Y:S02]  /*12260*/  ISETP.GE.AND P2, PT, R3, UR6, PT ;  /* 0x0000000603007c0c */ /* 0x000fe4000bf46270 */
[----:B------:R-:W-:Y:S02]  /*12270*/  IADD3 R3, R2, 0x10, RZ ;  /* 0x0000001002037810 */ /* 0x000fe40007ffe0ff */
[----:B----4-:R-:W-:Y:S02]  /*12280*/  FSEL R185, R28, -INF , !P5 ;  /* 0xff8000001cb97808 */ /* 0x010fe40006800000 */
[----:B------:R-:W-:Y:S02]  /*12290*/  ISETP.GE.AND P4, PT, R3, UR6, PT ;  /* 0x0000000603007c0c */ /* 0x000fe4000bf86270 */
[----:B------:R-:W-:Y:S02]  /*122a0*/  IADD3 R3, R2, 0x11, RZ ;  /* 0x0000001102037810 */ /* 0x000fe40007ffe0ff */
[----:B------:R-:W-:-:S02]  /*122b0*/  FSEL R30, R30, -INF , !P5 ;  /* 0xff8000001e1e7808 */ /* 0x000fc40006800000 */
[----:B------:R-:W-:Y:S02]  /*122c0*/  ISETP.GE.AND P3, PT, R3, UR6, PT ;  /* 0x0000000603007c0c */ /* 0x000fe4000bf66270 */
[----:B------:R-:W-:Y:S02]  /*122d0*/  IADD3 R3, R2, 0x18, RZ ;  /* 0x0000001802037810 */ /* 0x000fe40007ffe0ff */
[----:B-1----:R-:W-:Y:S02]  /*122e0*/  FSEL R189, R32, -INF , !P4 ;  /* 0xff80000020bd7808 */ /* 0x002fe40006000000 */
[----:B------:R-:W-:Y:S02]  /*122f0*/  ISETP.GE.AND P6, PT, R3, UR6, PT ;  /* 0x0000000603007c0c */ /* 0x000fe4000bfc6270 */
[----:B------:R-:W-:Y:S02]  /*12300*/  IADD3 R3, R2, 0x19, RZ ;  /* 0x0000001902037810 */ /* 0x000fe40007ffe0ff */
[----:B------:R-:W-:-:S02]  /*12310*/  FSEL R34, R34, -INF , !P4 ;  /* 0xff80000022227808 */ /* 0x000fc40006000000 */
[----:B------:R-:W-:Y:S02]  /*12320*/  ISETP.GE.AND P5, PT, R3, UR6, PT ;  /* 0x0000000603007c0c */ /* 0x000fe4000bfa6270 */
[----:B------:R-:W-:Y:S02]  /*12330*/  IADD3 R3, R2, 0x20, RZ ;  /* 0x0000002002037810 */ /* 0x000fe40007ffe0ff */
[----:B------:R-:W-:Y:S02]  /*12340*/  ISETP.GE.AND P4, PT, R4, UR6, PT ;  /* 0x0000000604007c0c */ /* 0x000fe4000bf86270 */
[----:B------:R-:W-:Y:S02]  /*12350*/  IADD3 R4, R2, 0x28, RZ ;  /* 0x0000002802047810 */ /* 0x000fe40007ffe0ff */
[----:B------:R-:W-:Y:S02]  /*12360*/  FSEL R188, R29, -INF , !P2 ;  /* 0xff8000001dbc7808 */ /* 0x000fe40005000000 */
[----:B------:R-:W-:-:S02]  /*12370*/  FSEL R31, R31, -INF , !P2 ;  /* 0xff8000001f1f7808 */ /* 0x000fc40005000000 */
[----:B------:R-:W-:Y:S02]  /*12380*/  ISETP.GE.AND P2, PT, R3, UR6, PT ;  /* 0x0000000603007c0c */ /* 0x000fe4000bf46270 */
[----:B------:R-:W-:Y:S02]  /*12390*/  FMNMX R3, R26, R12, !PT ;  /* 0x0000000c1a037209 */ /* 0x000fe40007800000 */
[----:B-----5:R-:W-:Y:S02]  /*123a0*/  FSEL R192, R33, -INF , !P3 ;  /* 0xff80000021c07808 */ /* 0x020fe40005800000 */
[----:B------:R-:W-:Y:S02]  /*123b0*/  FSEL R35, R35, -INF , !P3 ;  /* 0xff80000023237808 */ /* 0x000fe40005800000 */
[----:B------:R-:W-:Y:S02]  /*123c0*/  ISETP.GE.AND P3, PT, R4, UR6, PT ;  /* 0x0000000604007c0c */ /* 0x000fe4000bf66270 */
[----:B------:R-:W-:-:S02]  /*123d0*/  IADD3 R4, R2, 0x29, RZ ;  /* 0x0000002902047810 */ /* 0x000fc40007ffe0ff */
[----:B------:R-:W-:Y:S02]  /*123e0*/  FMNMX R3, R27, R3, !PT ;  /* 0x000000031b037209 */ /* 0x000fe40007800000 */
[----:B------:R-:W-:Y:S02]  /*123f0*/  FSEL R193, R36, -INF , !P6 ;  /* 0xff80000024c17808 */ /* 0x000fe40007000000 */
[----:B------:R-:W-:Y:S02]  /*12400*/  FSEL R38, R38, -INF , !P6 ;  /* 0xff80000026267808 */ /* 0x000fe40007000000 */
[----:B------:R-:W-:Y:S02]  /*12410*/  ISETP.GE.AND P6, PT, R4, UR6, PT ;  /* 0x0000000604007c0c */ /* 0x000fe4000bfc6270 */
[----:B------:R-:W-:Y:S02]  /*12420*/  IADD3 R4, R2, 0x30, RZ ;  /* 0x0000003002047810 */ /* 0x000fe40007ffe0ff */
[----:B------:R-:W-:-:S02]  /*12430*/  FMNMX R3, R30, R3, !PT ;  /* 0x000000031e037209 */ /* 0x000fc40007800000 */
[----:B------:R-:W-:Y:S02]  /*12440*/  FSEL R196, R37, -INF , !P5 ;  /* 0xff80000025c47808 */ /* 0x000fe40006800000 */
[----:B------:R-:W-:Y:S02]  /*12450*/  FSEL R39, R39, -INF , !P5 ;  /* 0xff80000027277808 */ /* 0x000fe40006800000 */
[----:B------:R-:W-:Y:S02]  /*12460*/  ISETP.GE.AND P5, PT, R4, UR6, PT ;  /* 0x0000000604007c0c */ /* 0x000fe4000bfa6270 */
[----:B------:R-:W-:Y:S02]  /*12470*/  FMNMX R3, R31, R3, !PT ;  /* 0x000000031f037209 */ /* 0x000fe40007800000 */
[----:B------:R-:W-:Y:S02]  /*12480*/  IADD3 R4, R2, 0x31, RZ ;  /* 0x0000003102047810 */ /* 0x000fe40007ffe0ff */
[----:B------:R-:W-:-:S02]  /*12490*/  FSEL R197, R40, -INF , !P2 ;  /* 0xff80000028c57808 */ /* 0x000fc40005000000 */
[----:B------:R-:W-:Y:S02]  /*124a0*/  FSEL R42, R42, -INF , !P2 ;  /* 0xff8000002a2a7808 */ /* 0x000fe40005000000 */
[----:B------:R-:W-:Y:S02]  /*124b0*/  FMNMX R3, R34, R3, !PT ;  /* 0x0000000322037209 */ /* 0x000fe40007800000 */
[----:B------:R-:W-:Y:S02]  /*124c0*/  ISETP.GE.AND P2, PT, R4, UR6, PT ;  /* 0x0000000604007c0c */ /* 0x000fe4000bf46270 */
[----:B------:R-:W-:Y:S02]  /*124d0*/  IADD3 R4, R2, 0x38, RZ ;  /* 0x0000003802047810 */ /* 0x000fe40007ffe0ff */
[----:B------:R-:W-:Y:S02]  /*124e0*/  FMNMX R3, R35, R3, !PT ;  /* 0x0000000323037209 */ /* 0x000fe40007800000 */
[----:B------:R-:W-:-:S02]  /*124f0*/  FSEL R168, R41, -INF , !P4 ;  /* 0xff80000029a87808 */ /* 0x000fc40006000000 */
[----:B------:R-:W-:Y:S02]  /*12500*/  FSEL R43, R43, -INF , !P4 ;  /* 0xff8000002b2b7808 */ /* 0x000fe40006000000 */
[----:B------:R-:W-:Y:S02]  /*12510*/  ISETP.GE.AND P4, PT, R4, UR6, PT ;  /* 0x0000000604007c0c */ /* 0x000fe4000bf86270 */
[----:B------:R-:W-:Y:S02]  /*12520*/  IADD3 R4, R2, 0x39, RZ ;  /* 0x0000003902047810 */ /* 0x000fe40007ffe0ff */
[----:B------:R-:W-:Y:S02]  /*12530*/  FMNMX R3, R38, R3, !PT ;  /* 0x0000000326037209 */ /* 0x000fe40007800000 */
[----:B------:R-:W-:Y:S02]  /*12540*/  FSEL R169, R44, -INF , !P3 ;  /* 0xff8000002ca97808 */ /* 0x000fe40005800000 */
[----:B------:R-:W-:-:S02]  /*12550*/  FSEL R46, R46, -INF , !P3 ;  /* 0xff8000002e2e7808 */ /* 0x000fc40005800000 */
[----:B------:R-:W-:Y:S02]  /*12560*/  ISETP.GE.AND P3, PT, R4, UR6, PT ;  /* 0x0000000604007c0c */ /* 0x000fe4000bf66270 */
[----:B------:R-:W-:Y:S02]  /*12570*/  IADD3 R4, R2, 0x40, RZ ;  /* 0x0000004002047810 */ /* 0x000fe40007ffe0ff */
[----:B------:R-:W-:Y:S02]  /*12580*/  FMNMX R3, R39, R3, !PT ;  /* 0x0000000327037209 */ /* 0x000fe40007800000 */
[----:B------:R-:W-:Y:S02]  /*12590*/  FSEL R172, R45, -INF , !P6 ;  /* 0xff8000002dac7808 */ /* 0x000fe40007000000 */
[----:B------:R-:W-:Y:S02]  /*125a0*/  FSEL R47, R47, -INF , !P6 ;  /* 0xff8000002f2f7808 */ /* 0x000fe40007000000 */
[----:B------:R-:W-:-:S02]  /*125b0*/  ISETP.GE.AND P6, PT, R4, UR6, PT ;  /* 0x0000000604007c0c */ /* 0x000fc4000bfc6270 */
[----:B------:R-:W-:Y:S02]  /*125c0*/  FMNMX R3, R42, R3, !PT ;  /* 0x000000032a037209 */ /* 0x000fe40007800000 */
[----:B------:R-:W-:Y:S02]  /*125d0*/  IADD3 R4, R2, 0x41, RZ ;  /* 0x0000004102047810 */ /* 0x000fe40007ffe0ff */
[----:B------:R-:W-:Y:S02]  /*125e0*/  FSEL R173, R48, -INF , !P5 ;  /* 0xff80000030ad7808 */ /* 0x000fe40006800000 */
[----:B------:R-:W-:Y:S02]  /*125f0*/  FSEL R50, R50, -INF , !P5 ;  /* 0xff80000032327808 */ /* 0x000fe40006800000 */
[----:B------:R-:W-:Y:S02]  /*12600*/  FMNMX R3, R43, R3, !PT ;  /* 0x000000032b037209 */ /* 0x000fe40007800000 */
[----:B------:R-:W-:-:S02]  /*12610*/  ISETP.GE.AND P5, PT, R4, UR6, PT ;  /* 0x0000000604007c0c */ /* 0x000fc4000bfa6270 */
[----:B------:R-:W-:Y:S02]  /*12620*/  IADD3 R4, R2, 0x48, RZ ;  /* 0x0000004802047810 */ /* 0x000fe40007ffe0ff */
[----:B------:R-:W-:Y:S02]  /*12630*/  FMNMX R3, R46, R3, !PT ;  /* 0x000000032e037209 */ /* 0x000fe40007800000 */
[----:B------:R-:W-:Y:S02]  /*12640*/  FSEL R176, R49, -INF , !P2 ;  /* 0xff80000031b07808 */ /* 0x000fe40005000000 */
        /* <DEDUP_REMOVED lines=22> */
[----:B------:R-:W-:Y:S02]  /*127b0*/  FSEL R152, R60, -INF , !P2 ;  /* 0xff8000003c987808 */ /* 0x000fe40005000000 */
[----:B------:R-:W-:Y:S02]  /*127c0*/  FSEL R4, R62, -INF , !P2 ;  /* 0xff8000003e047808 */ /* 0x000fe40005000000 */
[----:B------:R-:W-:Y:S02]  /*127d0*/  ISETP.GE.AND P2, PT, R6, UR6, PT ;  /* 0x0000000606007c0c */ /* 0x000fe4000bf46270 */
        /* <DEDUP_REMOVED lines=9> */
[----:B------:R-:W-:Y:S02]  /*12870*/  FMNMX R7, R4, R6, !PT ;  /* 0x0000000604077209 */ /* 0x000fe40007800000 */
[----:B------:R-:W-:Y:S02]  /*12880*/  FSEL R157, R65, -INF , !P6 ;  /* 0xff800000419d7808 */ /* 0x000fe40007000000 */
[----:B------:R-:W-:Y:S02]  /*12890*/  FSEL R6, R67, -INF , !P6 ;  /* 0xff80000043067808 */ /* 0x000fe40007000000 */
[----:B------:R-:W-:Y:S02]  /*128a0*/  ISETP.GE.AND P6, PT, R8, UR6, PT ;  /* 0x0000000608007c0c */ /* 0x000fe4000bfc6270 */
        /* <DEDUP_REMOVED lines=17> */
[----:B------:R-:W-:Y:S02]  /*129c0*/  IADD3 R11, R2, 0x79, RZ ;  /* 0x00000079020b7810 */ /* 0x000fe40007ffe0ff */
[----:B------:R-:W-:-:S02]  /*129d0*/  FSEL R14, R76, -INF , !P6 ;  /* 0xff8000004c0e7808 */ /* 0x000fc40007000000 */
[----:B------:R-:W-:Y:S02]  /*129e0*/  FSEL R78, R78, -INF , !P6 ;  /* 0xff8000004e4e7808 */ /* 0x000fe40007000000 */
[----:B------:R-:W-:Y:S02]  /*129f0*/  ISETP.GE.AND P6, PT, R11, UR6, PT ;  /* 0x000000060b007c0c */ /* 0x000fe4000bfc6270 */
[----:B------:R-:W-:Y:S02]  /*12a00*/  IADD3 R11, R2, 0x80, RZ ;  /* 0x00000080020b7810 */ /* 0x000fe40007ffe0ff */
        /* <DEDUP_REMOVED lines=9> */
[C---:B------:R-:W-:Y:S02]  /*12aa0*/  IADD3 R11, R2.reuse, 0x88, RZ ;  /* 0x00000088020b7810 */ /* 0x040fe40007ffe0ff */
        /* <DEDUP_REMOVED lines=39> */
[----:B------:R-:W-:Y:S02]  /*12d20*/  ISETP.GE.AND P6, PT, R11, UR6, PT ;  /* 0x000000060b007c0c */ /* 0x000fe4000bfc6270 */
[----:B------:R-:W-:-:S02]  /*12d30*/  FMNMX R10, R94, R10, !PT ;  /* 0x0000000a5e0a7209 */ /* 0x000fc40007800000 */
[C---:B------:R-:W-:Y:S02]  /*12d40*/  IADD3 R11, R2.reuse, 0xa8, RZ ;  /* 0x000000a8020b7810 */ /* 0x040fe40007ffe0ff */
[----:B------:R-:W-:Y:S02]  /*12d50*/  FSEL R84, R97, -INF , !P5 ;  /* 0xff80000061547808 */ /* 0x000fe40006800000 */
[----:B------:R-:W-:Y:S02]  /*12d60*/  FSEL R99, R99, -INF , !P5 ;  /* 0xff80000063637808 */ /* 0x000fe40006800000 */
[----:B------:R-:W-:Y:S02]  /*12d70*/  FMNMX R10, R95, R10, !PT ;  /* 0x0000000a5f0a7209 */ /* 0x000fe40007800000 */
        /* <DEDUP_REMOVED lines=11> */
[----:B------:R-:W-:Y:S02]  /*12e30*/  IADD3 R11, R2, 0xb1, RZ ;  /* 0x000000b1020b7810 */ /* 0x000fe40007ffe0ff */
[----:B------:R-:W-:Y:S02]  /*12e40*/  FMNMX R10, R102, R10, !PT ;  /* 0x0000000a660a7209 */ /* 0x000fe40007800000 */
[----:B------:R-:W-:-:S02]  /*12e50*/  FSEL R13, R104, -INF , !P3 ;  /* 0xff800000680d7808 */ /* 0x000fc40005800000 */
[----:B------:R-:W-:Y:S02]  /*12e60*/  FSEL R106, R106, -INF , !P3 ;  /* 0xff8000006a6a7808 */ /* 0x000fe40005800000 */
[----:B------:R-:W-:Y:S02]  /*12e70*/  ISETP.GE.AND P3, PT, R11, UR6, PT ;  /* 0x000000060b007c0c */ /* 0x000fe4000bf66270 */
[----:B------:R-:W-:Y:S02]  /*12e80*/  FMNMX R10, R103, R10, !PT ;  /* 0x0000000a670a7209 */ /* 0x000fe40007800000 */
[----:B------:R-:W-:Y:S02]  /*12e90*/  IADD3 R11, R2, 0xb8, RZ ;  /* 0x000000b8020b7810 */ /* 0x000fe40007ffe0ff */
[----:B------:R-:W-:Y:S02]  /*12ea0*/  FSEL R237, R105, -INF , !P6 ;  /* 0xff80000069ed7808 */ /* 0x000fe40007000000 */
[----:B------:R-:W-:-:S02]  /*12eb0*/  FSEL R107, R107, -INF , !P6 ;  /* 0xff8000006b6b7808 */ /* 0x000fc40007000000 */
[----:B------:R-:W-:Y:S02]  /*12ec0*/  FMNMX R10, R106, R10, !PT ;  /* 0x0000000a6a0a7209 */ /* 0x000fe40007800000 */
[----:B------:R-:W-:Y:S02]  /*12ed0*/  ISETP.GE.AND P6, PT, R11, UR6, PT ;  /* 0x000000060b007c0c */ /* 0x000fe4000bfc6270 */
[----:B------:R-:W-:Y:S02]  /*12ee0*/  IADD3 R11, R2, 0xb9, RZ ;  /* 0x000000b9020b7810 */ /* 0x000fe40007ffe0ff */
[----:B------:R-:W-:Y:S02]  /*12ef0*/  FSEL R110, R110, -INF , !P5 ;  /* 0xff8000006e6e7808 */ /* 0x000fe40006800000 */
[----:B------:R-:W-:Y:S02]  /*12f00*/  FMNMX R10, R107, R10, !PT ;  /* 0x0000000a6b0a7209 */ /* 0x000fe40007800000 */
[----:B------:R-:W-:-:S02]  /*12f10*/  FSEL R236, R108, -INF , !P5 ;  /* 0xff8000006cec7808 */ /* 0x000fc40006800000 */
[----:B------:R-:W-:Y:S02]  /*12f20*/  ISETP.GE.AND P5, PT, R11, UR6, PT ;  /* 0x000000060b007c0c */ /* 0x000fe4000bfa6270 */
[----:B------:R-:W-:Y:S02]  /*12f30*/  IADD3 R11, R2, 0xc0, RZ ;  /* 0x000000c0020b7810 */ /* 0x000fe40007ffe0ff */
[----:B------:R-:W-:Y:S02]  /*12f40*/  FSEL R111, R111, -INF , !P2 ;  /* 0xff8000006f6f7808 */ /* 0x000fe40005000000 */
[----:B------:R-:W-:Y:S02]  /*12f50*/  FMNMX R10, R110, R10, !PT ;  /* 0x0000000a6e0a7209 */ /* 0x000fe40007800000 */
[----:B------:R-:W-:Y:S02]  /*12f60*/  FSEL R81, R109, -INF , !P2 ;  /* 0xff8000006d517808 */ /* 0x000fe40005000000 */
[----:B------:R-:W-:-:S02]  /*12f70*/  ISETP.GE.AND P2, PT, R11, UR6, PT ;  /* 0x000000060b007c0c */ /* 0x000fc4000bf46270 */
[----:B------:R-:W-:Y:S02]  /*12f80*/  IADD3 R11, R2, 0xc1, RZ ;  /* 0x000000c1020b7810 */ /* 0x000fe40007ffe0ff */
[----:B------:R-:W-:Y:S02]  /*12f90*/  FSEL R114, R114, -INF , !P4 ;  /* 0xff80000072727808 */ /* 0x000fe40006000000 */
[----:B------:R-:W-:Y:S02]  /*12fa0*/  FMNMX R10, R111, R10, !PT ;  /* 0x0000000a6f0a7209 */ /* 0x000fe40007800000 */
[----:B------:R-:W-:Y:S02]  /*12fb0*/  FSEL R235, R112, -INF , !P4 ;  /* 0xff80000070eb7808 */ /* 0x000fe40006000000 */
[----:B------:R-:W-:Y:S02]  /*12fc0*/  ISETP.GE.AND P4, PT, R11, UR6, PT ;  /* 0x000000060b007c0c */ /* 0x000fe4000bf86270 */
[----:B------:R-:W-:-:S02]  /*12fd0*/  FSEL R115, R115, -INF , !P3 ;  /* 0xff80000073737808 */ /* 0x000fc40005800000 */
[----:B------:R-:W-:Y:S02]  /*12fe0*/  FMNMX R10, R114, R10, !PT ;  /* 0x0000000a720a7209 */ /* 0x000fe40007800000 */
[----:B------:R-:W-:Y:S02]  /*12ff0*/  IADD3 R11, R2, 0xc8, RZ ;  /* 0x000000c8020b7810 */ /* 0x000fe40007ffe0ff */
[----:B------:R-:W-:Y:S02]  /*13000*/  FSEL R80, R113, -INF , !P3 ;  /* 0xff80000071507808 */ /* 0x000fe40005800000 */
[----:B------:R-:W-:Y:S02]  /*13010*/  FSEL R118, R118, -INF , !P6 ;  /* 0xff80000076767808 */ /* 0x000fe40007000000 */
[----:B------:R-:W-:Y:S02]  /*13020*/  FMNMX R10, R115, R10, !PT ;  /* 0x0000000a730a7209 */ /* 0x000fe40007800000 */
[----:B------:R-:W-:-:S02]  /*13030*/  ISETP.GE.AND P3, PT, R11, UR6, PT ;  /* 0x000000060b007c0c */ /* 0x000fc4000bf66270 */
[----:B------:R-:W-:Y:S02]  /*13040*/  IADD3 R11, R2, 0xc9, RZ ;  /* 0x000000c9020b7810 */ /* 0x000fe40007ffe0ff */
[----:B------:R-:W-:Y:S02]  /*13050*/  FSEL R119, R119, -INF , !P5 ;  /* 0xff80000077777808 */ /* 0x000fe40006800000 */
[----:B------:R-:W-:Y:S02]  /*13060*/  FMNMX R10, R118, R10, !PT ;  /* 0x0000000a760a7209 */ /* 0x000fe40007800000 */
[----:B------:R-:W-:Y:S02]  /*13070*/  FSEL R234, R116, -INF , !P6 ;  /* 0xff80000074ea7808 */ /* 0x000fe40007000000 */
[----:B------:R-:W-:Y:S02]  /*13080*/  ISETP.GE.AND P6, PT, R11, UR6, PT ;  /* 0x000000060b007c0c */ /* 0x000fe4000bfc6270 */
[----:B------:R-:W-:-:S02]  /*13090*/  IADD3 R11, R2, 0xd0, RZ ;  /* 0x000000d0020b7810 */ /* 0x000fc40007ffe0ff */
[----:B------:R-:W-:Y:S02]  /*130a0*/  FSEL R122, R122, -INF , !P2 ;  /* 0xff8000007a7a7808 */ /* 0x000fe40005000000 */
[----:B------:R-:W-:Y:S02]  /*130b0*/  FMNMX R10, R119, R10, !PT ;  /* 0x0000000a770a7209 */ /* 0x000fe40007800000 */
[----:B------:R-:W-:Y:S02]  /*130c0*/  FSEL R77, R117, -INF , !P5 ;  /* 0xff800000754d7808 */ /* 0x000fe40006800000 */
[----:B------:R-:W-:Y:S02]  /*130d0*/  ISETP.GE.AND P5, PT, R11, UR6, PT ;  /* 0x000000060b007c0c */ /* 0x000fe4000bfa6270 */
[----:B------:R-:W-:Y:S02]  /*130e0*/  IADD3 R11, R2, 0xd1, RZ ;  /* 0x000000d1020b7810 */ /* 0x000fe40007ffe0ff */
[----:B------:R-:W-:-:S02]  /*130f0*/  FSEL R123, R123, -INF , !P4 ;  /* 0xff8000007b7b7808 */ /* 0x000fc40006000000 */
[----:B------:R-:W-:Y:S02]  /*13100*/  FMNMX R10, R122, R10, !PT ;  /* 0x0000000a7a0a7209 */ /* 0x000fe40007800000 */
[----:B------:R-:W-:Y:S02]  /*13110*/  FSEL R24, R120, -INF , !P2 ;  /* 0xff80000078187808 */ /* 0x000fe40005000000 */
[----:B------:R-:W-:Y:S02]  /*13120*/  ISETP.GE.AND P2, PT, R11, UR6, PT ;  /* 0x000000060b007c0c */ /* 0x000fe4000bf46270 */
[----:B------:R-:W-:Y:S02]  /*13130*/  FSEL R126, R126, -INF , !P3 ;  /* 0xff8000007e7e7808 */ /* 0x000fe40005800000 */
[----:B------:R-:W-:Y:S02]  /*13140*/  FMNMX R10, R123, R10, !PT ;  /* 0x0000000a7b0a7209 */ /* 0x000fe40007800000 */
[----:B------:R-:W-:-:S02]  /*13150*/  IADD3 R11, R2, 0xd8, RZ ;  /* 0x000000d8020b7810 */ /* 0x000fc40007ffe0ff */
[----:B------:R-:W-:Y:S02]  /*13160*/  FSEL R23, R121, -INF , !P4 ;  /* 0xff80000079177808 */ /* 0x000fe40006000000 */
[----:B------:R-:W-:Y:S01]  /*13170*/  FSEL R127, R127, -INF , !P6 ;  /* 0xff8000007f7f7808 */ /* 0x000fe20007000000 */
[----:B------:R-:W2:Y:S01]  /*13180*/  LDL.LU R121, [R1+0x7c] ;  /* 0x00007c0001797983 */ /* 0x000ea20000300800 */
[----:B------:R-:W-:Y:S02]  /*13190*/  FMNMX R10, R126, R10, !PT ;  /* 0x0000000a7e0a7209 */ /* 0x000fe40007800000 */
[----:B------:R-:W-:Y:S01]  /*131a0*/  ISETP.GE.AND P4, PT, R11, UR6, PT ;  /* 0x000000060b007c0c */ /* 0x000fe2000bf86270 */
[----:B------:R-:W3:Y:S01]  /*131b0*/  LDL.LU R120, [R1+0x8] ;  /* 0x0000080001787983 */ /* 0x000ee20000300800 */
[----:B------:R-:W-:Y:S02]  /*131c0*/  IADD3 R11, R2, 0xd9, RZ ;  /* 0x000000d9020b7810 */ /* 0x000fe40007ffe0ff */
[----:B------:R-:W-:Y:S01]  /*131d0*/  FSEL R130, R130, -INF , !P5 ;  /* 0xff80000082827808 */ /* 0x000fe20006800000 */
[----:B------:R-:W4:Y:S01]  /*131e0*/  LDL.LU R117, [R1+0xc] ;  /* 0x00000c0001757983 */ /* 0x000f220000300800 */
[----:B------:R-:W-:-:S02]  /*131f0*/  FMNMX R10, R127, R10, !PT ;  /* 0x0000000a7f0a7209 */ /* 0x000fc40007800000 */
[----:B------:R-:W-:Y:S01]  /*13200*/  FSEL R233, R124, -INF , !P3 ;  /* 0xff8000007ce97808 */ /* 0x000fe20005800000 */
[----:B------:R-:W5:Y:S01]  /*13210*/  LDL.LU R116, [R1+0x18] ;  /* 0x0000180001747983 */ /* 0x000f620000300800 */
[----:B------:R-:W-:Y:S02]  /*13220*/  ISETP.GE.AND P3, PT, R11, UR6, PT ;  /* 0x000000060b007c0c */ /* 0x000fe4000bf66270 */
[----:B------:R-:W-:Y:S01]  /*13230*/  IADD3 R11, R2, 0xe0, RZ ;  /* 0x000000e0020b7810 */ /* 0x000fe20007ffe0ff */
[----:B------:R-:W5:Y:S01]  /*13240*/  LDL.LU R113, [R1+0x1c] ;  /* 0x00001c0001717983 */ /* 0x000f620000300800 */
[----:B------:R-:W-:Y:S02]  /*13250*/  FSEL R131, R131, -INF , !P2 ;  /* 0xff80000083837808 */ /* 0x000fe40005000000 */
[----:B------:R-:W-:Y:S01]  /*13260*/  FMNMX R10, R130, R10, !PT ;  /* 0x0000000a820a7209 */ /* 0x000fe20007800000 */
[----:B------:R-:W5:Y:S01]  /*13270*/  LDL.LU R112, [R1+0x28] ;  /* 0x0000280001707983 */ /* 0x000f620000300800 */
[----:B------:R-:W-:-:S02]  /*13280*/  ISETP.GE.AND P1, PT, R11, UR6, PT ;  /* 0x000000060b007c0c */ /* 0x000fc4000bf26270 */
[----:B------:R-:W-:Y:S01]  /*13290*/  IADD3 R11, R2, 0xe1, RZ ;  /* 0x000000e1020b7810 */ /* 0x000fe20007ffe0ff */
[----:B------:R-:W5:Y:S01]  /*132a0*/  LDL.LU R108, [R1+0x2c] ;  /* 0x00002c00016c7983 */ /* 0x000f620000300800 */
[----:B------:R-:W-:Y:S02]  /*132b0*/  FSEL R134, R134, -INF , !P4 ;  /* 0xff80000086867808 */ /* 0x000fe40006000000 */
[----:B------:R-:W-:Y:S01]  /*132c0*/  FMNMX R10, R131, R10, !PT ;  /* 0x0000000a830a7209 */ /* 0x000fe20007800000 */
[----:B------:R-:W5:Y:S01]  /*132d0*/  LDL.LU R105, [R1+0x38] ;  /* 0x0000380001697983 */ /* 0x000f620000300800 */
[----:B------:R-:W-:Y:S02]  /*132e0*/  ISETP.GE.AND P0, PT, R11, UR6, PT ;  /* 0x000000060b007c0c */ /* 0x000fe4000bf06270 */
[----:B------:R-:W-:Y:S01]  /*132f0*/  FSEL R135, R135, -INF , !P3 ;  /* 0xff80000087877808 */ /* 0x000fe20005800000 */
[----:B------:R-:W5:Y:S01]  /*13300*/  LDL.LU R104, [R1+0x3c] ;  /* 0x00003c0001687983 */ /* 0x000f620000300800 */
[----:B------:R-:W-:-:S02]  /*13310*/  FMNMX R10, R134, R10, !PT ;  /* 0x0000000a860a7209 */ /* 0x000fc40007800000 */
[----:B------:R-:W-:Y:S02]  /*13320*/  IADD3 R11, R2, 0xe8, RZ ;  /* 0x000000e8020b7810 */ /* 0x000fe40007ffe0ff */
[----:B------:R-:W-:Y:S02]  /*13330*/  FSEL R19, R129, -INF , !P2 ;  /* 0xff80000081137808 */ /* 0x000fe40005000000 */
[----:B------:R-:W-:Y:S02]  /*13340*/  FSEL R138, R138, -INF , !P1 ;  /* 0xff8000008a8a7808 */ /* 0x000fe40004800000 */
[----:B------:R-:W-:Y:S02]  /*13350*/  FMNMX R10, R135, R10, !PT ;  /* 0x0000000a870a7209 */ /* 0x000fe40007800000 */
[----:B------:R-:W-:Y:S02]  /*13360*/  ISETP.GE.AND P2, PT, R11, UR6, PT ;  /* 0x000000060b007c0c */ /* 0x000fe4000bf46270 */
[----:B------:R-:W-:-:S02]  /*13370*/  IADD3 R11, R2, 0xe9, RZ ;  /* 0x000000e9020b7810 */ /* 0x000fc40007ffe0ff */
[----:B------:R-:W-:Y:S02]  /*13380*/  FSEL R139, R139, -INF , !P0 ;  /* 0xff8000008b8b7808 */ /* 0x000fe40004000000 */
[----:B------:R-:W-:Y:S02]  /*13390*/  FMNMX R10, R138, R10, !PT ;  /* 0x0000000a8a0a7209 */ /* 0x000fe40007800000 */
[----:B------:R-:W-:Y:S02]  /*133a0*/  @P1 LOP3.LUT R0, R0, 0x2, RZ, 0xfc, !PT ;  /* 0x0000000200001812 */ /* 0x000fe400078efcff */
        /* <DEDUP_REMOVED lines=10> */
[----:B------:R-:W-:Y:S02]  /*13450*/  MOV R133, R13 ;  /* 0x0000000d00857202 */ /* 0x000fe40000000f00 */
[----:B------:R-:W-:Y:S02]  /*13460*/  FSEL R146, R146, -INF , !P3 ;  /* 0xff80000092927808 */ /* 0x000fe40005800000 */
[----:B------:R-:W-:Y:S02]  /*13470*/  FMNMX R10, R143, R10, !PT ;  /* 0x0000000a8f0a7209 */ /* 0x000fe40007800000 */
[----:B------:R-:W-:Y:S02]  /*13480*/  ISETP.GE.AND P4, PT, R11, UR6, PT ;  /* 0x000000060b007c0c */ /* 0x000fe4000bf86270 */
[----:B------:R-:W-:-:S02]  /*13490*/  IADD3 R13, R2, 0xf8, RZ ;  /* 0x000000f8020d7810 */ /* 0x000fc40007ffe0ff */
[----:B------:R-:W-:Y:S02]  /*134a0*/  FSEL R76, R128, -INF , !P5 ;  /* 0xff800000804c7808 */ /* 0x000fe40006800000 */
[----:B------:R-:W-:Y:S02]  /*134b0*/  FSEL R147, R147, -INF , !P4 ;  /* 0xff80000093937808 */ /* 0x000fe40006000000 */
[----:B------:R-:W-:Y:S02]  /*134c0*/  FMNMX R10, R146, R10, !PT ;  /* 0x0000000a920a7209 */ /* 0x000fe40007800000 */
[----:B------:R-:W-:Y:S02]  /*134d0*/  IADD3 R11, R2, 0xf9, RZ ;  /* 0x000000f9020b7810 */ /* 0x000fe40007ffe0ff */
[----:B------:R-:W-:Y:S02]  /*134e0*/  ISETP.GE.AND P5, PT, R13, UR6, PT ;  /* 0x000000060d007c0c */ /* 0x000fe4000bfa6270 */
[----:B------:R-:W-:-:S02]  /*134f0*/  FSEL R21, R125, -INF , !P6 ;  /* 0xff8000007d157808 */ /* 0x000fc40007000000 */
[----:B------:R-:W-:Y:S02]  /*13500*/  FSEL R150, R150, -INF , !P5 ;  /* 0xff80000096967808 */ /* 0x000fe40006800000 */
[----:B------:R-:W-:Y:S02]  /*13510*/  FMNMX R10, R147, R10, !PT ;  /* 0x0000000a930a7209 */ /* 0x000fe40007800000 */
[----:B------:R-:W-:Y:S02]  /*13520*/  ISETP.GE.AND P6, PT, R11, UR6, PT ;  /* 0x000000060b007c0c */ /* 0x000fe4000bfc6270 */
[----:B------:R-:W-:Y:S02]  /*13530*/  FMNMX R10, R150, R10, !PT ;  /* 0x0000000a960a7209 */ /* 0x000fe40007800000 */
[----:B------:R-:W-:Y:S02]  /*13540*/  FSEL R151, R151, -INF , !P6 ;  /* 0xff80000097977808 */ /* 0x000fe40007000000 */
[----:B------:R-:W-:-:S02]  /*13550*/  LOP3.LUT R0, R0, 0xffffffbf, RZ, 0xc0, !PT ;  /* 0xffffffbf00007812 */ /* 0x000fc400078ec0ff */
[----:B------:R-:W-:Y:S02]  /*13560*/  FMNMX R10, R151, R10, !PT ;  /* 0x0000000a970a7209 */ /* 0x000fe40007800000 */
[----:B------:R-:W-:Y:S02]  /*13570*/  @P0 LOP3.LUT R0, R0, 0x40, RZ, 0xfc, !PT ;  /* 0x0000004000000812 */ /* 0x000fe400078efcff */
[----:B------:R-:W-:Y:S01]  /*13580*/  FSEL R140, R140, -INF , !P2 ;  /* 0xff8000008c8c7808 */ /* 0x000fe20005000000 */
[----:B------:R-:W1:Y:S01]  /*13590*/  SHFL.BFLY PT, R11, R10, 0x1, 0x1f ;  /* 0x0c201f000a0b7f89 */ /* 0x000e6200000e0000 */
[C---:B------:R-:W-:Y:S02]  /*135a0*/  LOP3.LUT P0, RZ, R0.reuse, 0x2, RZ, 0xc0, !PT ;  /* 0x0000000200ff7812 */ /* 0x040fe4000780c0ff */
[----:B------:R-:W-:Y:S02]  /*135b0*/  LOP3.LUT R0, R0, 0xffffff7f, RZ, 0xc0, !PT ;  /* 0xffffff7f00007812 */ /* 0x000fe400078ec0ff */
[----:B------:R-:W-:-:S02]  /*135c0*/  MOV R109, R28 ;  /* 0x0000001c006d7202 */ /* 0x000fc40000000f00 */
[----:B------:R-:W-:Y:S02]  /*135d0*/  MOV R92, R20 ;  /* 0x00000014005c7202 */ /* 0x000fe40000000f00 */
[----:B------:R-:W-:Y:S02]  /*135e0*/  MOV R93, R29 ;  /* 0x0000001d005d7202 */ /* 0x000fe40000000f00 */
[----:B------:R-:W-:Y:S02]  /*135f0*/  MOV R96, R14 ;  /* 0x0000000e00607202 */ /* 0x000fe40000000f00 */
[----:B------:R-:W-:Y:S02]  /*13600*/  MOV R97, R15 ;  /* 0x0000000f00617202 */ /* 0x000fe40000000f00 */
[----:B------:R-:W-:Y:S02]  /*13610*/  @P0 LOP3.LUT R0, R0, 0x80, RZ, 0xfc, !PT ;  /* 0x0000008000000812 */ /* 0x000fe400078efcff */
[----:B-1----:R-:W-:-:S05]  /*13620*/  FMNMX R11, R10, R11, !PT ;  /* 0x0000000b0a0b7209 */ /* 0x002fca0007800000 */
[----:B------:R-:W1:Y:S02]  /*13630*/  SHFL.BFLY PT, R132, R11, 0x2, 0x1f ;  /* 0x0c401f000b847f89 */ /* 0x000e6400000e0000 */
[----:B-1----:R-:W-:-:S04]  /*13640*/  FMNMX R132, R11, R132, !PT ;  /* 0x000000840b847209 */ /* 0x002fc80007800000 */
[----:B------:R-:W-:-:S04]  /*13650*/  FSETP.NEU.AND P0, PT, R132, -INF , PT ;  /* 0xff8000008400780b */ /* 0x000fc80003f0d000 */
[----:B------:R-:W-:Y:S02]  /*13660*/  FSEL R10, R132, RZ, P0 ;  /* 0x000000ff840a7208 */ /* 0x000fe40000000000 */
[----:B------:R-:W-:-:S03]  /*13670*/  LOP3.LUT P0, RZ, R0, 0x80, RZ, 0xc0, !PT ;  /* 0x0000008000ff7812 */ /* 0x000fc6000780c0ff */
[----:B------:R-:W-:Y:S01]  /*13680*/  FMUL R11, R10, UR5 ;  /* 0x000000050a0b7c20 */ /* 0x000fe20008400000 */
[----:B------:R-:W-:Y:S01]  /*13690*/  FSEL R136, R136, -INF , !P0 ;  /* 0xff80000088887808 */ /* 0x000fe20004000000 */
[----:B------:R-:W-:Y:S01]  /*136a0*/  FADD R10, -R10, R12 ;  /* 0x0000000c0a0a7221 */ /* 0x000fe20000000100 */
[----:B------:R-:W-:Y:S01]  /*136b0*/  LOP3.LUT P0, RZ, R0, 0x40, RZ, 0xc0, !PT ;  /* 0x0000004000ff7812 */ /* 0x000fe2000780c0ff */
[--C-:B------:R-:W-:Y:S01]  /*136c0*/  FFMA R26, R26, UR5, -R11.reuse ;  /* 0x000000051a1a7c23 */ /* 0x100fe2000800080b */
[--C-:B------:R-:W-:Y:S01]  /*136d0*/  FFMA R27, R27, UR5, -R11.reuse ;  /* 0x000000051b1b7c23 */ /* 0x100fe2000800080b */
[--C-:B------:R-:W-:Y:S01]  /*136e0*/  FFMA R30, R30, UR5, -R11.reuse ;  /* 0x000000051e1e7c23 */ /* 0x100fe2000800080b */
[--C-:B------:R-:W-:Y:S01]  /*136f0*/  FFMA R31, R31, UR5, -R11.reuse ;  /* 0x000000051f1f7c23 */ /* 0x100fe2000800080b */
[--C-:B------:R-:W-:Y:S01]  /*13700*/  FFMA R34, R34, UR5, -R11.reuse ;  /* 0x0000000522227c23 */ /* 0x100fe2000800080b */
[----:B------:R-:W-:Y:S01]  /*13710*/  FSETP.GEU.AND P2, PT, R26, -126, PT ;  /* 0xc2fc00001a00780b */ /* 0x000fe20003f4e000 */
[--C-:B------:R-:W-:Y:S01]  /*13720*/  FFMA R35, R35, UR5, -R11.reuse ;  /* 0x0000000523237c23 */ /* 0x100fe2000800080b */
        /* <DEDUP_REMOVED lines=11> */
[----:B------:R-:W-:Y:S01]  /*137e0*/  @!P2 FMUL R26, R26, 0.5 ;  /* 0x3f0000001a1aa820 */ /* 0x000fe20000400000 */
        /* <DEDUP_REMOVED lines=17> */
[----:B------:R-:W-:Y:S01]  /*13900*/  MOV R83, R22 ;  /* 0x0000001600537202 */ /* 0x000fe20000000f00 */
[--C-:B------:R-:W-:Y:S01]  /*13910*/  FFMA R20, R114, UR5, -R11.reuse ;  /* 0x0000000572147c23 */ /* 0x100fe2000800080b */
[----:B------:R-:W-:Y:S01]  /*13920*/  FFMA R29, R115, UR5, -R11 ;  /* 0x00000005731d7c23 */ /* 0x000fe2000800080b */
[----:B-1----:R-:W-:Y:S01]  /*13930*/  @!P2 FMUL R72, R72, R72 ;  /* 0x000000484848a220 */ /* 0x002fe20000400000 */
[----:B------:R-:W-:-:S02]  /*13940*/  FSETP.GEU.AND P2, PT, R27, -126, PT ;  /* 0xc2fc00001b00780b */ /* 0x000fc40003f4e000 */
[----:B------:R-:W-:Y:S01]  /*13950*/  MOV R87, R16 ;  /* 0x0000001000577202 */ /* 0x000fe20000000f00 */
[--C-:B------:R-:W-:Y:S01]  /*13960*/  FFMA R124, R138, UR5, -R11.reuse ;  /* 0x000000058a7c7c23 */ /* 0x100fe2000800080b */
[----:B------:R-:W-:Y:S01]  /*13970*/  MOV R79, R100 ;  /* 0x00000064004f7202 */ /* 0x000fe20000000f00 */
[--C-:B------:R-:W-:Y:S01]  /*13980*/  FFMA R125, R143, UR5, -R11.reuse ;  /* 0x000000058f7d7c23 */ /* 0x100fe2000800080b */
[--C-:B------:R-:W-:Y:S01]  /*13990*/  FFMA R129, R147, UR5, -R11.reuse ;  /* 0x0000000593817c23 */ /* 0x100fe2000800080b */
[----:B------:R-:W-:Y:S01]  /*139a0*/  FFMA R128, R150, UR5, -R11 ;  /* 0x0000000596807c23 */ /* 0x000fe2000800080b */
[----:B------:R-:W-:-:S05]  /*139b0*/  FSEL R137, R137, -INF , !P0 ;  /* 0xff80000089897808 */ /* 0x000fca0004000000 */
[----:B------:R-:W-:Y:S01]  /*139c0*/  @!P2 FMUL R27, R27, 0.5 ;  /* 0x3f0000001b1ba820 */ /* 0x000fe20000400000 */
[--C-:B------:R-:W-:Y:S01]  /*139d0*/  FFMA R22, R111, UR5, -R11.reuse ;  /* 0x000000056f167c23 */ /* 0x100fe2000800080b */
[----:B------:R-:W-:Y:S01]  /*139e0*/  FFMA R16, R122, UR5, -R11 ;  /* 0x000000057a107c23 */ /* 0x000fe2000800080b */
[----:B------:R-:W2:Y:S01]  /*139f0*/  LDL.LU R100, [R1+0x84] ;  /* 0x0000840001647983 */ /* 0x000ea20000300800 */
[----:B------:R-:W1:Y:S01]  /*13a00*/  MUFU.EX2 R73, R27 ;  /* 0x0000001b00497308 */ /* 0x000e620000000800 */
[----:B------:R-:W-:Y:S01]  /*13a10*/  LOP3.LUT P0, RZ, R0, 0x20, RZ, 0xc0, !PT ;  /* 0x0000002000ff7812 */ /* 0x000fe2000780c0ff */
[----:B-1----:R-:W-:Y:S01]  /*13a20*/  @!P2 FMUL R73, R73, R73 ;  /* 0x000000494949a220 */ /* 0x002fe20000400000 */
[----:B------:R-:W-:-:S13]  /*13a30*/  FSETP.GEU.AND P2, PT, R30, -126, PT ;  /* 0xc2fc00001e00780b */ /* 0x000fda0003f4e000 */
[----:B------:R-:W-:-:S04]  /*13a40*/  @!P2 FMUL R30, R30, 0.5 ;  /* 0x3f0000001e1ea820 */ /* 0x000fc80000400000 */
[----:B------:R-:W1:Y:S02]  /*13a50*/  MUFU.EX2 R70, R30 ;  /* 0x0000001e00467308 */ /* 0x000e640000000800 */
        /* <DEDUP_REMOVED lines=23> */
[----:B------:R1:W3:Y:S02]  /*13bd0*/  MUFU.EX2 R65, R42 ;  /* 0x0000002a00417308 */ /* 0x0002e40000000800 */
[--C-:B-1----:R-:W-:Y:S01]  /*13be0*/  FFMA R42, R82, UR5, -R11.reuse ;  /* 0x00000005522a7c23 */ /* 0x102fe2000800080b */
[--C-:B------:R-:W-:Y:S01]  /*13bf0*/  FFMA R38, R90, UR5, -R11.reuse ;  /* 0x000000055a267c23 */ /* 0x100fe2000800080b */
[--C-:B------:R-:W-:Y:S01]  /*13c00*/  FFMA R39, R102, UR5, -R11.reuse ;  /* 0x0000000566277c23 */ /* 0x100fe2000800080b */
[--C-:B------:R-:W-:Y:S01]  /*13c10*/  FFMA R27, R106, UR5, -R11.reuse ;  /* 0x000000056a1b7c23 */ /* 0x100fe2000800080b */
[--C-:B------:R-:W-:Y:S01]  /*13c20*/  FFMA R35, R110, UR5, -R11.reuse ;  /* 0x000000056e237c23 */ /* 0x100fe2000800080b */
[--C-:B------:R-:W-:Y:S01]  /*13c30*/  FFMA R31, R118, UR5, -R11.reuse ;  /* 0x00000005761f7c23 */ /* 0x100fe2000800080b */
[----:B------:R-:W-:Y:S01]  /*13c40*/  MOV R82, R25 ;  /* 0x0000001900527202 */ /* 0x000fe20000000f00 */
[----:B---3--:R-:W-:Y:S01]  /*13c50*/  @!P2 FMUL R65, R65, R65 ;  /* 0x000000414141a220 */ /* 0x008fe20000400000 */
[----:B------:R-:W-:Y:S01]  /*13c60*/  FSETP.GEU.AND P2, PT, R43, -126, PT ;  /* 0xc2fc00002b00780b */ /* 0x000fe20003f4e000 */
[----:B------:R-:W3:Y:S01]  /*13c70*/  LDL.LU R90, [R1+0x78] ;  /* 0x00007800015a7983 */ /* 0x000ee20000300800 */
[----:B------:R-:W-:-:S11]  /*13c80*/  FFMA R25, R123, UR5, -R11 ;  /* 0x000000057b197c23 */ /* 0x000fd6000800080b */
[----:B------:R-:W-:Y:S01]  /*13c90*/  @!P2 FMUL R43, R43, 0.5 ;  /* 0x3f0000002b2ba820 */ /* 0x000fe20000400000 */
[----:B------:R-:W4:Y:S03]  /*13ca0*/  LDL.LU R91, [R1+0x6c] ;  /* 0x00006c00015b7983 */ /* 0x000f260000300800 */
[----:B------:R-:W1:Y:S02]  /*13cb0*/  MUFU.EX2 R62, R43 ;  /* 0x0000002b003e7308 */ /* 0x000e640000000800 */
[----:B-1----:R-:W-:Y:S01]  /*13cc0*/  @!P2 FMUL R62, R62, R62 ;  /* 0x0000003e3e3ea220 */ /* 0x002fe20000400000 */
[----:B------:R-:W-:-:S13]  /*13cd0*/  FSETP.GEU.AND P2, PT, R46, -126, PT ;  /* 0xc2fc00002e00780b */ /* 0x000fda0003f4e000 */
[----:B------:R-:W-:-:S04]  /*13ce0*/  @!P2 FMUL R46, R46, 0.5 ;  /* 0x3f0000002e2ea820 */ /* 0x000fc80000400000 */
[----:B------:R1:W5:Y:S02]  /*13cf0*/  MUFU.EX2 R60, R46 ;  /* 0x0000002e003c7308 */ /* 0x0003640000000800 */
[----:B-1----:R-:W-:Y:S01]  /*13d00*/  FFMA R46, R74, UR5, -R11 ;  /* 0x000000054a2e7c23 */ /* 0x002fe2000800080b */
[----:B-----5:R-:W-:Y:S01]  /*13d10*/  @!P2 FMUL R60, R60, R60 ;  /* 0x0000003c3c3ca220 */ /* 0x020fe20000400000 */
[----:B------:R-:W-:-:S13]  /*13d20*/  FSETP.GEU.AND P2, PT, R47, -126, PT ;  /* 0xc2fc00002f00780b */ /* 0x000fda0003f4e000 */
[----:B------:R-:W-:-:S04]  /*13d30*/  @!P2 FMUL R47, R47, 0.5 ;  /* 0x3f0000002f2fa820 */ /* 0x000fc80000400000 */
[----:B------:R1:W5:Y:S02]  /*13d40*/  MUFU.EX2 R67, R47 ;  /* 0x0000002f00437308 */ /* 0x0003640000000800 */
[--C-:B-1----:R-:W-:Y:S01]  /*13d50*/  FFMA R47, R86, UR5, -R11.reuse ;  /* 0x00000005562f7c23 */ /* 0x102fe2000800080b */
[--C-:B------:R-:W-:Y:S01]  /*13d60*/  FFMA R43, R94, UR5, -R11.reuse ;  /* 0x000000055e2b7c23 */ /* 0x100fe2000800080b */
[----:B------:R-:W-:Y:S01]  /*13d70*/  MOV R86, R18 ;  /* 0x0000001200567202 */ /* 0x000fe20000000f00 */
[----:B-----5:R-:W-:Y:S01]  /*13d80*/  @!P2 FMUL R67, R67, R67 ;  /* 0x000000434343a220 */ /* 0x020fe20000400000 */
[----:B------:R-:W-:Y:S01]  /*13d90*/  FSETP.GEU.AND P2, PT, R50, -126, PT ;  /* 0xc2fc00003200780b */ /* 0x000fe20003f4e000 */
[--C-:B------:R-:W-:Y:S01]  /*13da0*/  FFMA R123, R139, UR5, -R11.reuse ;  /* 0x000000058b7b7c23 */ /* 0x100fe2000800080b */
[----:B------:R-:W5:Y:S01]  /*13db0*/  LDL.LU R94, [R1+0x68] ;  /* 0x00006800015e7983 */ /* 0x000f620000300800 */
[----:B------:R-:W-:-:S03]  /*13dc0*/  FFMA R18, R119, UR5, -R11 ;  /* 0x0000000577127c23 */ /* 0x000fc6000800080b */
[----:B------:R-:W3:Y:S04]  /*13dd0*/  LDL.LU R95, [R1+0x5c] ;  /* 0x00005c00015f7983 */ /* 0x000ee80000300800 */
[----:B------:R-:W4:Y:S03]  /*13de0*/  LDL.LU R98, [R1+0x58] ;  /* 0x0000580001627983 */ /* 0x000f260000300800 */
[----:B------:R-:W-:Y:S01]  /*13df0*/  @!P2 FMUL R50, R50, 0.5 ;  /* 0x3f0000003232a820 */ /* 0x000fe20000400000 */
[----:B------:R-:W5:Y:S03]  /*13e00*/  LDL.LU R99, [R1+0x4c] ;  /* 0x00004c0001637983 */ /* 0x000f660000300800 */
[----:B------:R1:W2:Y:S01]  /*13e10*/  MUFU.EX2 R61, R50 ;  /* 0x00000032003d7308 */ /* 0x0002a20000000800 */
[----:B------:R-:W3:Y:S01]  /*13e20*/  LDL.LU R102, [R1+0x48] ;  /* 0x0000480001667983 */ /* 0x000ee20000300800 */
[----:B-1----:R-:W-:Y:S01]  /*13e30*/  FFMA R50, R66, UR5, -R11 ;  /* 0x0000000542327c23 */ /* 0x002fe2000800080b */
[----:B--2---:R-:W-:Y:S01]  /*13e40*/  @!P2 FMUL R61, R61, R61 ;  /* 0x0000003d3d3da220 */ /* 0x004fe20000400000 */
[----:B------:R-:W-:-:S13]  /*13e50*/  FSETP.GEU.AND P2, PT, R51, -126, PT ;  /* 0xc2fc00003300780b */ /* 0x000fda0003f4e000 */
[----:B------:R-:W-:-:S04]  /*13e60*/  @!P2 FMUL R51, R51, 0.5 ;  /* 0x3f0000003333a820 */ /* 0x000fc80000400000 */
[----:B------:R1:W2:Y:S02]  /*13e70*/  MUFU.EX2 R58, R51 ;  /* 0x00000033003a7308 */ /* 0x0002a40000000800 */
[----:B-1----:R-:W-:Y:S01]  /*13e80*/  FFMA R51, R78, UR5, -R11 ;  /* 0x000000054e337c23 */ /* 0x002fe2000800080b */
[----:B------:R-:W-:Y:S01]  /*13e90*/  MOV R78, R101 ;  /* 0x00000065004e7202 */ /* 0x000fe20000000f00 */
[----:B--2---:R-:W-:Y:S01]  /*13ea0*/  @!P2 FMUL R58, R58, R58 ;  /* 0x0000003a3a3aa220 */ /* 0x004fe20000400000 */
        /* <DEDUP_REMOVED lines=13> */
[----:B------:R-:W-:-:S06]  /*13f80*/  @!P2 FMUL R57, R57, 0.5 ;  /* 0x3f0000003939a820 */ /* 0x000fcc0000400000 */
        /* <DEDUP_REMOVED lines=128> */
[----:B------:R-:W1:Y:S01]  /*14790*/  MUFU.EX2 R25, R25 ;  /* 0x0000001900197308 */ /* 0x000e620000000800 */
[----:B------:R-:W-:Y:S01]  /*147a0*/  FFMA R7, R126, UR5, -R11 ;  /* 0x000000057e077c23 */ /* 0x000fe2000800080b */
[----:B-1----:R-:W-:-:S04]  /*147b0*/  @!P2 FMUL R25, R25, R25 ;  /* 0x000000191919a220 */ /* 0x002fc80000400000 */
        /* <DEDUP_REMOVED lines=59> */
[----:B------:R-:W-:Y:S01]  /*14b70*/  FADD R14, R72, R38 ;  /* 0x00000026480e7221 */ /* 0x000fe20000000000 */
[----:B------:R-:W-:Y:S01]  /*14b80*/  FADD R9, R54, R16 ;  /* 0x0000001036097221 */ /* 0x000fe20000000000 */
[----:B-1----:R-:W-:Y:S02]  /*14b90*/  @!P2 FMUL R128, R128, R128 ;  /* 0x000000808080a220 */ /* 0x002fe40000400000 */
[----:B------:R-:W-:Y:S01]  /*14ba0*/  FSETP.GEU.AND P2, PT, R11, -126, PT ;  /* 0xc2fc00000b00780b */ /* 0x000fe20003f4e000 */
[----:B------:R-:W-:Y:S01]  /*14bb0*/  FADD R14, R14, R9 ;  /* 0x000000090e0e7221 */ /* 0x000fe20000000000 */
[----:B------:R-:W-:Y:S01]  /*14bc0*/  FADD R13, R65, R27 ;  /* 0x0000001b410d7221 */ /* 0x000fe20000000000 */
[----:B------:R-:W-:-:S04]  /*14bd0*/  FADD R9, R46, R124 ;  /* 0x0000007c2e097221 */ /* 0x000fc80000000000 */
[----:B------:R-:W-:Y:S01]  /*14be0*/  FADD R13, R13, R9 ;  /* 0x000000090d0d7221 */ /* 0x000fe20000000000 */
[----:B------:R-:W-:-:S05]  /*14bf0*/  FADD R9, R57, R25 ;  /* 0x0000001939097221 */ /* 0x000fca0000000000 */
[----:B------:R-:W-:-:S04]  /*14c00*/  @!P2 FMUL R11, R11, 0.5 ;  /* 0x3f0000000b0ba820 */ /* 0x000fc80000400000 */
[----:B------:R1:W2:Y:S01]  /*14c10*/  MUFU.EX2 R127, R11 ;  /* 0x0000000b007f7308 */ /* 0x0002a20000000800 */
[----:B------:R-:W-:Y:S01]  /*14c20*/  FADD R15, R49, R123 ;  /* 0x0000007b310f7221 */ /* 0x000fe20000000000 */
[----:B-1----:R-:W-:-:S04]  /*14c30*/  FADD R11, R73, R41 ;  /* 0x00000029490b7221 */ /* 0x002fc80000000000 */
[----:B------:R-:W-:Y:S01]  /*14c40*/  FADD R11, R11, R9 ;  /* 0x000000090b0b7221 */ /* 0x000fe20000000000 */
[----:B------:R-:W-:-:S04]  /*14c50*/  FADD R9, R62, R33 ;  /* 0x000000213e097221 */ /* 0x000fc80000000000 */
[----:B------:R-:W-:Y:S01]  /*14c60*/  FADD R9, R9, R15 ;  /* 0x0000000f09097221 */ /* 0x000fe20000000000 */
[----:B------:R-:W-:Y:S01]  /*14c70*/  FADD R12, R14, R13 ;  /* 0x0000000d0e0c7221 */ /* 0x000fe20000000000 */
[----:B------:R-:W-:Y:S02]  /*14c80*/  FADD R13, R59, R7 ;  /* 0x000000073b0d7221 */ /* 0x000fe40000000000 */
[----:B------:R-:W-:Y:S01]  /*14c90*/  FADD R11, R11, R9 ;  /* 0x000000090b0b7221 */ /* 0x000fe20000000000 */
[----:B------:R-:W-:Y:S01]  /*14ca0*/  FADD R9, R70, R43 ;  /* 0x0000002b46097221 */ /* 0x000fe20000000000 */
[----:B------:R-:W-:-:S03]  /*14cb0*/  FADD R14, R51, R126 ;  /* 0x0000007e330e7221 */ /* 0x000fc60000000000 */
        /* <DEDUP_REMOVED lines=8> */
[----:B------:R-:W-:Y:S01]  /*14d40*/  FADD R9, R9, R13 ;  /* 0x0000000d09097221 */ /* 0x000fe20000000000 */
[----:B------:R-:W-:Y:S01]  /*14d50*/  FADD R34, R68, R32 ;  /* 0x0000002044227221 */ /* 0x000fe20000000000 */
[----:B------:R-:W-:Y:S01]  /*14d60*/  FADD R13, R50, R6 ;  /* 0x00000006320d7221 */ /* 0x000fe20000000000 */
[----:B------:R-:W-:-:S03]  /*14d70*/  FADD R14, R14, R26 ;  /* 0x0000001a0e0e7221 */ /* 0x000fc60000000000 */
[----:B------:R-:W-:Y:S01]  /*14d80*/  FADD R34, R34, R13 ;  /* 0x0000000d22227221 */ /* 0x000fe20000000000 */
[----:B------:R-:W-:Y:S01]  /*14d90*/  FADD R15, R15, R14 ;  /* 0x0000000e0f0f7221 */ /* 0x000fe20000000000 */
[----:B------:R-:W-:Y:S01]  /*14da0*/  FADD R13, R61, R20 ;  /* 0x000000143d0d7221 */ /* 0x000fe20000000000 */
[----:B------:R-:W-:-:S04]  /*14db0*/  FADD R14, R42, R130 ;  /* 0x000000822a0e7221 */ /* 0x000fc80000000000 */
[----:B------:R-:W-:Y:S01]  /*14dc0*/  FADD R13, R13, R14 ;  /* 0x0000000e0d0d7221 */ /* 0x000fe20000000000 */
[----:B------:R-:W-:-:S03]  /*14dd0*/  FADD R66, R69, R37 ;  /* 0x0000002545427221 */ /* 0x000fc60000000000 */
[----:B------:R-:W-:Y:S01]  /*14de0*/  FADD R34, R34, R13 ;  /* 0x0000000d22227221 */ /* 0x000fe20000000000 */
[----:B------:R-:W-:Y:S01]  /*14df0*/  FADD R13, R53, R5 ;  /* 0x00000005350d7221 */ /* 0x000fe20000000000 */
[----:B------:R-:W-:-:S03]  /*14e00*/  FADD R14, R45, R129 ;  /* 0x000000812d0e7221 */ /* 0x000fc60000000000 */
[----:B------:R-:W-:Y:S01]  /*14e10*/  FADD R66, R66, R13 ;  /* 0x0000000d42427221 */ /* 0x000fe20000000000 */
[----:B------:R-:W-:-:S04]  /*14e20*/  FADD R13, R58, R29 ;  /* 0x0000001d3a0d7221 */ /* 0x000fc80000000000 */
[----:B------:R-:W-:-:S04]  /*14e30*/  FADD R13, R13, R14 ;  /* 0x0000000e0d0d7221 */ /* 0x000fc80000000000 */
[----:B------:R-:W-:-:S04]  /*14e40*/  FADD R66, R66, R13 ;  /* 0x0000000d42427221 */ /* 0x000fc80000000000 */
[----:B------:R-:W-:Y:S01]  /*14e50*/  FADD R66, R11, R66 ;  /* 0x000000420b427221 */ /* 0x000fe20000000000 */
        /* <DEDUP_REMOVED lines=53> */
[----:B------:R-:W-:Y:S01]  /*151b0*/  FADD R26, R71, R39 ;  /* 0x00000027471a7221 */ /* 0x000fe20000000000 */
[----:B------:R-:W-:Y:S02]  /*151c0*/  FADD R13, R55, R3 ;  /* 0x00000003370d7221 */ /* 0x000fe40000000000 */
[----:B------:R-:W-:Y:S01]  /*151d0*/  FMNMX R11, R19, R11, !PT ;  /* 0x0000000b130b7209 */ /* 0x000fe20007800000 */
[----:B------:R-:W-:Y:S01]  /*151e0*/  FADD R14, R47, R128 ;  /* 0x000000802f0e7221 */ /* 0x000fe20000000000 */
[----:B------:R-:W-:Y:S01]  /*151f0*/  FADD R26, R26, R13 ;  /* 0x0000000d1a1a7221 */ /* 0x000fe20000000000 */
[----:B------:R-:W-:Y:S01]  /*15200*/  FADD R13, R56, R31 ;  /* 0x0000001f380d7221 */ /* 0x000fe20000000000 */
[----:B------:R-:W-:-:S03]  /*15210*/  FMNMX R11, R232, R11, !PT ;  /* 0x0000000be80b7209 */ /* 0x000fc60007800000 */
[----:B------:R-:W-:Y:S01]  /*15220*/  FADD R13, R13, R14 ;  /* 0x0000000e0d0d7221 */ /* 0x000fe20000000000 */
[----:B------:R-:W-:Y:S01]  /*15230*/  FMNMX R11, R17, R11, !PT ;  /* 0x0000000b110b7209 */ /* 0x000fe20007800000 */
[----:B------:R-:W-:Y:S02]  /*15240*/  FADD R30, R64, R28 ;  /* 0x0000001c401e7221 */ /* 0x000fe40000000000 */
[----:B------:R-:W-:Y:S01]  /*15250*/  FADD R26, R26, R13 ;  /* 0x0000000d1a1a7221 */ /* 0x000fe20000000000 */
[----:B------:R-:W-:Y:S01]  /*15260*/  FMNMX R11, R136, R11, !PT ;  /* 0x0000000b880b7209 */ /* 0x000fe20007800000 */
[----:B------:R-:W-:Y:S01]  /*15270*/  FADD R13, R48, R4 ;  /* 0x00000004300d7221 */ /* 0x000fe20000000000 */
[----:B--2---:R-:W-:Y:S01]  /*15280*/  @!P2 FMUL R127, R127, R127 ;  /* 0x0000007f7f7fa220 */ /* 0x004fe20000400000 */
[----:B------:R-:W-:Y:S01]  /*15290*/  FADD R34, R12, R34 ;  /* 0x000000220c227221 */ /* 0x000fe20000000000 */
[----:B------:R-:W-:Y:S01]  /*152a0*/  FMNMX R12, R137, R11, !PT ;  /* 0x0000000b890c7209 */ /* 0x000fe20007800000 */
[----:B------:R-:W-:Y:S01]  /*152b0*/  FADD R30, R30, R13 ;  /* 0x0000000d1e1e7221 */ /* 0x000fe20000000000 */
[----:B------:R-:W-:Y:S01]  /*152c0*/  FSEL R11, R141, -INF , !P1 ;  /* 0xff8000008d0b7808 */ /* 0x000fe20004800000 */
[----:B------:R-:W-:Y:S01]  /*152d0*/  FADD R13, R63, R18 ;  /* 0x000000123f0d7221 */ /* 0x000fe20000000000 */
[----:B------:R-:W-:Y:S01]  /*152e0*/  FADD R14, R40, R127 ;  /* 0x0000007f280e7221 */ /* 0x000fe20000000000 */
[----:B------:R-:W-:-:S02]  /*152f0*/  LOP3.LUT P1, RZ, R0, 0x10, RZ, 0xc0, !PT ;  /* 0x0000001000ff7812 */ /* 0x000fc4000782c0ff */
[----:B------:R-:W-:Y:S01]  /*15300*/  FMNMX R0, R140, R12, !PT ;  /* 0x0000000c8c007209 */ /* 0x000fe20007800000 */
[----:B------:R-:W-:Y:S01]  /*15310*/  FADD R13, R13, R14 ;  /* 0x0000000e0d0d7221 */ /* 0x000fe20000000000 */
[----:B------:R-:W-:Y:S02]  /*15320*/  FSEL R12, R144, -INF , !P3 ;  /* 0xff800000900c7808 */ /* 0x000fe40005800000 */
[----:B------:R-:W-:Y:S01]  /*15330*/  FMNMX R0, R11, R0, !PT ;  /* 0x000000000b007209 */ /* 0x000fe20007800000 */
[----:B------:R-:W-:Y:S01]  /*15340*/  FADD R30, R30, R13 ;  /* 0x0000000d1e1e7221 */ /* 0x000fe20000000000 */
[----:B------:R-:W-:Y:S02]  /*15350*/  FSEL R13, R145, -INF , !P4 ;  /* 0xff800000910d7808 */ /* 0x000fe40006000000 */
[----:B------:R-:W-:Y:S02]  /*15360*/  FMNMX R0, R12, R0, !PT ;  /* 0x000000000c007209 */ /* 0x000fe40007800000 */
[----:B------:R-:W-:-:S02]  /*15370*/  FSEL R14, R148, -INF , !P5 ;  /* 0xff800000940e7808 */ /* 0x000fc40006800000 */
[----:B------:R-:W-:Y:S02]  /*15380*/  FMNMX R0, R13, R0, !PT ;  /* 0x000000000d007209 */ /* 0x000fe40007800000 */
[----:B------:R-:W-:Y:S02]  /*15390*/  FSEL R149, R149, -INF , !P6 ;  /* 0xff80000095957808 */ /* 0x000fe40007000000 */
[----:B------:R-:W-:-:S04]  /*153a0*/  FMNMX R0, R14, R0, !PT ;  /* 0x000000000e007209 */ /* 0x000fc80007800000 */
[----:B------:R-:W-:-:S05]  /*153b0*/  FMNMX R0, R149, R0, !PT ;  /* 0x0000000095007209 */ /* 0x000fca0007800000 */
[----:B------:R-:W1:Y:S01]  /*153c0*/  SHFL.BFLY PT, R74, R0, 0x1, 0x1f ;  /* 0x0c201f00004a7f89 */ /* 0x000e6200000e0000 */
[----:B------:R-:W-:-:S05]  /*153d0*/  FMUL R10, R10, UR5 ;  /* 0x000000050a0a7c20 */ /* 0x000fca0008400000 */
[----:B------:R-:W-:-:S13]  /*153e0*/  FSETP.GEU.AND P2, PT, R10, -126, PT ;  /* 0xc2fc00000a00780b */ /* 0x000fda0003f4e000 */
[----:B------:R-:W-:Y:S01]  /*153f0*/  @!P2 FMUL R10, R10, 0.5 ;  /* 0x3f0000000a0aa820 */ /* 0x000fe20000400000 */
[----:B-1----:R-:W-:-:S05]  /*15400*/  FMNMX R74, R0, R74, !PT ;  /* 0x0000004a004a7209 */ /* 0x002fca0007800000 */
[----:B------:R-:W1:Y:S01]  /*15410*/  MUFU.EX2 R10, R10 ;  /* 0x0000000a000a7308 */ /* 0x000e620000000800 */
[----:B------:R-:W2:Y:S01]  /*15420*/  SHFL.BFLY PT, R0, R74, 0x2, 0x1f ;  /* 0x0c401f004a007f89 */ /* 0x000ea200000e0000 */
[----:B-1----:R-:W-:-:S04]  /*15430*/  @!P2 FMUL R10, R10, R10 ;  /* 0x0000000a0a0aa220 */ /* 0x002fc80000400000 */
[-C--:B---3--:R-:W-:Y:S01]  /*15440*/  FMUL R102, R102, R10.reuse ;  /* 0x0000000a66667220 */ /* 0x088fe20000400000 */
[-C--:B-----5:R-:W-:Y:S01]  /*15450*/  FMUL R99, R99, R10.reuse ;  /* 0x0000000a63637220 */ /* 0x0a0fe20000400000 */
[-C--:B----4-:R-:W-:Y:S01]  /*15460*/  FMUL R98, R98, R10.reuse ;  /* 0x0000000a62627220 */ /* 0x090fe20000400000 */
[----:B------:R-:W-:Y:S01]  /*15470*/  FMUL R95, R95, R10 ;  /* 0x0000000a5f5f7220 */ /* 0x000fe20000400000 */
[----:B--2---:R-:W-:Y:S01]  /*15480*/  FMNMX R101, R74, R0, !PT ;  /* 0x000000004a657209 */ /* 0x004fe20007800000 */
[-C--:B------:R-:W-:Y:S01]  /*15490*/  FMUL R94, R94, R10.reuse ;  /* 0x0000000a5e5e7220 */ /* 0x080fe20000400000 */
[-C--:B------:R-:W-:Y:S01]  /*154a0*/  FMUL R91, R91, R10.reuse ;  /* 0x0000000a5b5b7220 */ /* 0x080fe20000400000 */
[-C--:B------:R-:W-:Y:S02]  /*154b0*/  FMUL R90, R90, R10.reuse ;  /* 0x0000000a5a5a7220 */ /* 0x080fe40000400000 */
        /* <DEDUP_REMOVED lines=14> */
[----:B------:R-:W-:Y:S04]  /*155a0*/  STL [R1+0x7c], R121 ;  /* 0x00007c7901007387 */ /* 0x000fe80000100800 */
[----:B------:R1:W-:Y:S04]  /*155b0*/  STL [R1+0x8], R120 ;  /* 0x0000087801007387 */ /* 0x0003e80000100800 */
[----:B------:R2:W-:Y:S04]  /*155c0*/  STL [R1+0xc], R117 ;  /* 0x00000c7501007387 */ /* 0x0005e80000100800 */
[----:B------:R3:W-:Y:S04]  /*155d0*/  STL [R1+0x18], R116 ;  /* 0x0000187401007387 */ /* 0x0007e80000100800 */
[----:B------:R4:W-:Y:S04]  /*155e0*/  STL [R1+0x1c], R113 ;  /* 0x00001c7101007387 */ /* 0x0009e80000100800 */
[----:B------:R5:W-:Y:S04]  /*155f0*/  STL [R1+0x28], R112 ;  /* 0x0000287001007387 */ /* 0x000be80000100800 */
[----:B------:R-:W5:Y:S01]  /*15600*/  LDL.LU R0, [R1+0x90] ;  /* 0x0000900001007983 */ /* 0x000f620000300800 */
[----:B------:R-:W-:Y:S01]  /*15610*/  FADD R9, R9, R26 ;  /* 0x0000001a09097221 */ /* 0x000fe20000000000 */
[----:B------:R-:W-:Y:S01]  /*15620*/  FADD R15, R15, R30 ;  /* 0x0000001e0f0f7221 */ /* 0x000fe20000000000 */
[----:B------:R-:W-:-:S02]  /*15630*/  FSETP.NEU.AND P2, PT, R101, -INF , PT ;  /* 0xff8000006500780b */ /* 0x000fc40003f4d000 */
[----:B------:R-:W-:Y:S01]  /*15640*/  FADD R9, R34, R9 ;  /* 0x0000000922097221 */ /* 0x000fe20000000000 */
[----:B------:R-:W-:Y:S01]  /*15650*/  FADD R15, R66, R15 ;  /* 0x0000000f420f7221 */ /* 0x000fe20000000000 */
[----:B------:R-:W-:-:S03]  /*15660*/  FSEL R142, R101, RZ, P2 ;  /* 0x000000ff658e7208 */ /* 0x000fc60001000000 */
[----:B------:R-:W-:Y:S02]  /*15670*/  FADD R9, R9, R15 ;  /* 0x0000000f09097221 */ /* 0x000fe40000000000 */
[----:B------:R-:W-:-:S04]  /*15680*/  FMUL R15, R142, UR5 ;  /* 0x000000058e0f7c20 */ /* 0x000fc80008400000 */
[--C-:B------:R-:W-:Y:S01]  /*15690*/  FFMA R119, R185, UR5, -R15.reuse ;  /* 0x00000005b9777c23 */ /* 0x100fe2000800080f */
[--C-:B-1----:R-:W-:Y:S01]  /*156a0*/  FFMA R120, R213, UR5, -R15.reuse ;  /* 0x00000005d5787c23 */ /* 0x102fe2000800080f */
[--C-:B------:R-:W-:Y:S01]  /*156b0*/  FFMA R121, R184, UR5, -R15.reuse ;  /* 0x00000005b8797c23 */ /* 0x100fe2000800080f */
[----:B--2---:R-:W-:Y:S02]  /*156c0*/  FFMA R117, R189, UR5, -R15 ;  /* 0x00000005bd757c23 */ /* 0x004fe4000800080f */
[----:B------:R-:W-:Y:S02]  /*156d0*/  FSETP.GEU.AND P4, PT, R119, -126, PT ;  /* 0xc2fc00007700780b */ /* 0x000fe40003f8e000 */
[----:B------:R-:W-:Y:S02]  /*156e0*/  FSETP.GEU.AND P2, PT, R120, -126, PT ;  /* 0xc2fc00007800780b */ /* 0x000fe40003f4e000 */
[----:B------:R-:W-:Y:S02]  /*156f0*/  FSETP.GEU.AND P3, PT, R121, -126, PT ;  /* 0xc2fc00007900780b */ /* 0x000fe40003f6e000 */
[----:B------:R-:W-:-:S07]  /*15700*/  FSETP.GEU.AND P6, PT, R117, -126, PT ;  /* 0xc2fc00007500780b */ /* 0x000fce0003fce000 */
[----:B------:R-:W-:Y:S02]  /*15710*/  @!P4 FMUL R119, R119, 0.5 ;  /* 0x3f0000007777c820 */ /* 0x000fe40000400000 */
[----:B------:R-:W-:Y:S02]  /*15720*/  @!P2 FMUL R120, R120, 0.5 ;  /* 0x3f0000007878a820 */ /* 0x000fe40000400000 */
[----:B------:R-:W-:Y:S02]  /*15730*/  @!P3 FMUL R121, R121, 0.5 ;  /* 0x3f0000007979b820 */ /* 0x000fe40000400000 */
[----:B------:R-:W-:Y:S01]  /*15740*/  @!P6 FMUL R117, R117, 0.5 ;  /* 0x3f0000007575e820 */ /* 0x000fe20000400000 */
[----:B------:R-:W1:Y:S08]  /*15750*/  MUFU.EX2 R119, R119 ;  /* 0x0000007700777308 */ /* 0x000e700000000800 */
[----:B------:R-:W2:Y:S08]  /*15760*/  MUFU.EX2 R120, R120 ;  /* 0x0000007800787308 */ /* 0x000eb00000000800 */
[----:B------:R-:W4:Y:S08]  /*15770*/  MUFU.EX2 R121, R121 ;  /* 0x0000007900797308 */ /* 0x000f300000000800 */
[----:B------:R-:W4:Y:S01]  /*15780*/  MUFU.EX2 R117, R117 ;  /* 0x0000007500757308 */ /* 0x000f220000000800 */
[--C-:B---3--:R-:W-:Y:S01]  /*15790*/  FFMA R116, R196, UR5, -R15.reuse ;  /* 0x00000005c4747c23 */ /* 0x108fe2000800080f */
[----:B-1----:R-:W-:Y:S01]  /*157a0*/  @!P4 FMUL R119, R119, R119 ;  /* 0x000000777777c220 */ /* 0x002fe20000400000 */
[--C-:B------:R-:W-:Y:S01]  /*157b0*/  FFMA R74, R188, UR5, -R15.reuse ;  /* 0x00000005bc4a7c23 */ /* 0x100fe2000800080f */
[--C-:B------:R-:W-:Y:S01]  /*157c0*/  FFMA R118, R192, UR5, -R15.reuse ;  /* 0x00000005c0767c23 */ /* 0x100fe2000800080f */
[--C-:B------:R-:W-:Y:S01]  /*157d0*/  FFMA R115, R193, UR5, -R15.reuse ;  /* 0x00000005c1737c23 */ /* 0x100fe2000800080f */
[----:B------:R-:W-:Y:S01]  /*157e0*/  FSETP.GEU.AND P4, PT, R116, -126, PT ;  /* 0xc2fc00007400780b */ /* 0x000fe20003f8e000 */
[----:B------:R-:W-:Y:S01]  /*157f0*/  FFMA R114, R168, UR5, -R15 ;  /* 0x00000005a8727c23 */ /* 0x000fe2000800080f */
[----:B--2---:R-:W-:Y:S01]  /*15800*/  @!P2 FMUL R120, R120, R120 ;  /* 0x000000787878a220 */ /* 0x004fe20000400000 */
[----:B----4-:R-:W-:Y:S01]  /*15810*/  @!P3 FMUL R121, R121, R121 ;  /* 0x000000797979b220 */ /* 0x010fe20000400000 */
[----:B------:R-:W-:-:S02]  /*15820*/  FSETP.GEU.AND P5, PT, R74, -126, PT ;  /* 0xc2fc00004a00780b */ /* 0x000fc40003fae000 */
[----:B------:R-:W-:Y:S02]  /*15830*/  FSETP.GEU.AND P2, PT, R118, -126, PT ;  /* 0xc2fc00007600780b */ /* 0x000fe40003f4e000 */
[----:B------:R-:W-:Y:S01]  /*15840*/  FSETP.GEU.AND P3, PT, R115, -126, PT ;  /* 0xc2fc00007300780b */ /* 0x000fe20003f6e000 */
[----:B------:R-:W-:Y:S01]  /*15850*/  @!P6 FMUL R117, R117, R117 ;  /* 0x000000757575e220 */ /* 0x000fe20000400000 */
[----:B------:R-:W-:-:S03]  /*15860*/  FSETP.GEU.AND P6, PT, R114, -126, PT ;  /* 0xc2fc00007200780b */ /* 0x000fc60003fce000 */
[----:B------:R-:W-:-:S04]  /*15870*/  @!P4 FMUL R116, R116, 0.5 ;  /* 0x3f0000007474c820 */ /* 0x000fc80000400000 */
[----:B------:R-:W-:Y:S02]  /*15880*/  @!P5 FMUL R74, R74, 0.5 ;  /* 0x3f0000004a4ad820 */ /* 0x000fe40000400000 */
[----:B------:R-:W-:Y:S01]  /*15890*/  @!P2 FMUL R118, R118, 0.5 ;  /* 0x3f0000007676a820 */ /* 0x000fe20000400000 */
[----:B------:R-:W1:Y:S01]  /*158a0*/  MUFU.EX2 R116, R116 ;  /* 0x0000007400747308 */ /* 0x000e620000000800 */
[----:B------:R-:W-:Y:S02]  /*158b0*/  @!P3 FMUL R115, R115, 0.5 ;  /* 0x3f0000007373b820 */ /* 0x000fe40000400000 */
[----:B------:R-:W-:-:S05]  /*158c0*/  @!P6 FMUL R114, R114, 0.5 ;  /* 0x3f0000007272e820 */ /* 0x000fca0000400000 */
[----:B------:R-:W2:Y:S01]  /*158d0*/  MUFU.EX2 R74, R74 ;  /* 0x0000004a004a7308 */ /* 0x000ea20000000800 */
[----:B------:R-:W-:-:S07]  /*158e0*/  FMUL R108, R108, R10 ;  /* 0x0000000a6c6c7220 */ /* 0x000fce0000400000 */
[----:B------:R-:W3:Y:S08]  /*158f0*/  MUFU.EX2 R118, R118 ;  /* 0x0000007600767308 */ /* 0x000ef00000000800 */
[----:B------:R-:W4:Y:S08]  /*15900*/  MUFU.EX2 R115, R115 ;  /* 0x0000007300737308 */ /* 0x000f300000000800 */
[----:B------:R-:W4:Y:S01]  /*15910*/  MUFU.EX2 R114, R114 ;  /* 0x0000007200727308 */ /* 0x000f220000000800 */
[--C-:B------:R-:W-:Y:S01]  /*15920*/  FFMA R110, R173, UR5, -R15.reuse ;  /* 0x00000005ad6e7c23 */ /* 0x100fe2000800080f */
[----:B------:R3:W-:Y:S01]  /*15930*/  STL [R1+0x2c], R108 ;  /* 0x00002c6c01007387 */ /* 0x0007e20000100800 */
[----:B-1----:R-:W-:Y:S01]  /*15940*/  @!P4 FMUL R116, R116, R116 ;  /* 0x000000747474c220 */ /* 0x002fe20000400000 */
[--C-:B------:R-:W-:Y:S01]  /*15950*/  FFMA R113, R197, UR5, -R15.reuse ;  /* 0x00000005c5717c23 */ /* 0x100fe2000800080f */
[--C-:B------:R-:W-:Y:S01]  /*15960*/  FFMA R66, R169, UR5, -R15.reuse ;  /* 0x00000005a9427c23 */ /* 0x100fe2000800080f */
[--C-:B-----5:R-:W-:Y:S01]  /*15970*/  FFMA R112, R172, UR5, -R15.reuse ;  /* 0x00000005ac707c23 */ /* 0x120fe2000800080f */
[----:B------:R-:W-:Y:S01]  /*15980*/  FSETP.GEU.AND P4, PT, R110, -126, PT ;  /* 0xc2fc00006e00780b */ /* 0x000fe20003f8e000 */
[----:B--2---:R-:W-:Y:S01]  /*15990*/  @!P5 FMUL R74, R74, R74 ;  /* 0x0000004a4a4ad220 */ /* 0x004fe20000400000 */
[----:B---3--:R-:W-:Y:S01]  /*159a0*/  FFMA R108, R177, UR5, -R15 ;  /* 0x00000005b16c7c23 */ /* 0x008fe2000800080f */
[----:B------:R-:W-:Y:S01]  /*159b0*/  @!P2 FMUL R118, R118, R118 ;  /* 0x000000767676a220 */ /* 0x000fe20000400000 */
[----:B----4-:R-:W-:Y:S01]  /*159c0*/  @!P3 FMUL R115, R115, R115 ;  /* 0x000000737373b220 */ /* 0x010fe20000400000 */
[----:B------:R-:W-:Y:S01]  /*159d0*/  FSETP.GEU.AND P5, PT, R113, -126, PT ;  /* 0xc2fc00007100780b */ /* 0x000fe20003fae000 */
[----:B------:R-:W-:Y:S01]  /*159e0*/  @!P6 FMUL R114, R114, R114 ;  /* 0x000000727272e220 */ /* 0x000fe20000400000 */
[----:B------:R-:W-:-:S02]  /*159f0*/  FSETP.GEU.AND P2, PT, R66, -126, PT ;  /* 0xc2fc00004200780b */ /* 0x000fc40003f4e000 */
[----:B------:R-:W-:Y:S02]  /*15a00*/  FSETP.GEU.AND P3, PT, R112, -126, PT ;  /* 0xc2fc00007000780b */ /* 0x000fe40003f6e000 */
[----:B------:R-:W-:Y:S02]  /*15a10*/  FSETP.GEU.AND P6, PT, R108, -126, PT ;  /* 0xc2fc00006c00780b */ /* 0x000fe40003fce000 */
[----:B------:R-:W-:-:S05]  /*15a20*/  @!P4 FMUL R110, R110, 0.5 ;  /* 0x3f0000006e6ec820 */ /* 0x000fca0000400000 */
[----:B------:R-:W-:Y:S01]  /*15a30*/  @!P5 FMUL R113, R113, 0.5 ;  /* 0x3f0000007171d820 */ /* 0x000fe20000400000 */
[----:B------:R-:W1:Y:S01]  /*15a40*/  MUFU.EX2 R110, R110 ;  /* 0x0000006e006e7308 */ /* 0x000e620000000800 */
[----:B------:R-:W-:Y:S02]  /*15a50*/  @!P2 FMUL R66, R66, 0.5 ;  /* 0x3f0000004242a820 */ /* 0x000fe40000400000 */
[----:B------:R-:W-:Y:S02]  /*15a60*/  @!P3 FMUL R112, R112, 0.5 ;  /* 0x3f0000007070b820 */ /* 0x000fe40000400000 */
[----:B------:R-:W-:Y:S01]  /*15a70*/  @!P6 FMUL R108, R108, 0.5 ;  /* 0x3f0000006c6ce820 */ /* 0x000fe20000400000 */
[-C--:B------:R-:W-:Y:S02]  /*15a80*/  FMUL R105, R105, R10.reuse ;  /* 0x0000000a69697220 */ /* 0x080fe40000400000 */
[----:B------:R-:W2:Y:S01]  /*15a90*/  MUFU.EX2 R113, R113 ;  /* 0x0000007100717308 */ /* 0x000ea20000000800 */
[----:B------:R-:W-:-:S07]  /*15aa0*/  FMUL R104, R104, R10 ;  /* 0x0000000a68687220 */ /* 0x000fce0000400000 */
[----:B------:R-:W3:Y:S01]  /*15ab0*/  MUFU.EX2 R66, R66 ;  /* 0x0000004200427308 */ /* 0x000ee20000000800 */
[----:B------:R-:W-:Y:S07]  /*15ac0*/  STL [R1+0x38], R105 ;  /* 0x0000386901007387 */ /* 0x000fee0000100800 */
[----:B------:R-:W4:Y:S01]  /*15ad0*/  MUFU.EX2 R112, R112 ;  /* 0x0000007000707308 */ /* 0x000f220000000800 */
[----:B------:R5:W-:Y:S07]  /*15ae0*/  STL [R1+0x3c], R104 ;  /* 0x00003c6801007387 */ /* 0x000bee0000100800 */
[----:B------:R-:W4:Y:S01]  /*15af0*/  MUFU.EX2 R108, R108 ;  /* 0x0000006c006c7308 */ /* 0x000f220000000800 */
[--C-:B-----5:R-:W-:Y:S01]  /*15b00*/  FFMA R104, R152, UR5, -R15.reuse ;  /* 0x0000000598687c23 */ /* 0x120fe2000800080f */
[----:B-1----:R-:W-:Y:S01]  /*15b10*/  @!P4 FMUL R110, R110, R110 ;  /* 0x0000006e6e6ec220 */ /* 0x002fe20000400000 */
[--C-:B------:R-:W-:Y:S01]  /*15b20*/  FFMA R111, R176, UR5, -R15.reuse ;  /* 0x00000005b06f7c23 */ /* 0x100fe2000800080f */
[--C-:B------:R-:W-:Y:S01]  /*15b30*/  FFMA R106, R180, UR5, -R15.reuse ;  /* 0x00000005b46a7c23 */ /* 0x100fe2000800080f */
[--C-:B------:R-:W-:Y:S01]  /*15b40*/  FFMA R107, R181, UR5, -R15.reuse ;  /* 0x00000005b56b7c23 */ /* 0x100fe2000800080f */
[----:B------:R-:W-:Y:S01]  /*15b50*/  FSETP.GEU.AND P4, PT, R104, -126, PT ;  /* 0xc2fc00006800780b */ /* 0x000fe20003f8e000 */
[----:B------:R-:W-:Y:S01]  /*15b60*/  FFMA R102, R156, UR5, -R15 ;  /* 0x000000059c667c23 */ /* 0x000fe2000800080f */
[----:B--2---:R-:W-:Y:S01]  /*15b70*/  @!P5 FMUL R113, R113, R113 ;  /* 0x000000717171d220 */ /* 0x004fe20000400000 */
[----:B---3--:R-:W-:Y:S01]  /*15b80*/  @!P2 FMUL R66, R66, R66 ;  /* 0x000000424242a220 */ /* 0x008fe20000400000 */
[----:B----4-:R-:W-:Y:S01]  /*15b90*/  @!P3 FMUL R112, R112, R112 ;  /* 0x000000707070b220 */ /* 0x010fe20000400000 */
[----:B------:R-:W-:-:S02]  /*15ba0*/  FSETP.GEU.AND P5, PT, R111, -126, PT ;  /* 0xc2fc00006f00780b */ /* 0x000fc40003fae000 */
[----:B------:R-:W-:Y:S01]  /*15bb0*/  FSETP.GEU.AND P2, PT, R106, -126, PT ;  /* 0xc2fc00006a00780b */ /* 0x000fe20003f4e000 */
[----:B------:R-:W-:Y:S01]  /*15bc0*/  @!P6 FMUL R108, R108, R108 ;  /* 0x0000006c6c6ce220 */ /* 0x000fe20000400000 */
[----:B------:R-:W-:Y:S02]  /*15bd0*/  FSETP.GEU.AND P3, PT, R107, -126, PT ;  /* 0xc2fc00006b00780b */ /* 0x000fe40003f6e000 */
[----:B------:R-:W-:Y:S02]  /*15be0*/  FSETP.GEU.AND P6, PT, R102, -126, PT ;  /* 0xc2fc00006600780b */ /* 0x000fe40003fce000 */
[----:B------:R-:W-:-:S05]  /*15bf0*/  @!P4 FMUL R104, R104, 0.5 ;  /* 0x3f0000006868c820 */ /* 0x000fca0000400000 */
[----:B------:R-:W-:Y:S01]  /*15c00*/  @!P5 FMUL R111, R111, 0.5 ;  /* 0x3f0000006f6fd820 */ /* 0x000fe20000400000 */
[----:B------:R-:W1:Y:S01]  /*15c10*/  MUFU.EX2 R104, R104 ;  /* 0x0000006800687308 */ /* 0x000e620000000800 */
[----:B------:R-:W-:Y:S02]  /*15c20*/  @!P2 FMUL R106, R106, 0.5 ;  /* 0x3f0000006a6aa820 */ /* 0x000fe40000400000 */
[----:B------:R-:W-:Y:S02]  /*15c30*/  @!P3 FMUL R107, R107, 0.5 ;  /* 0x3f0000006b6bb820 */ /* 0x000fe40000400000 */
[----:B------:R-:W-:-:S03]  /*15c40*/  @!P6 FMUL R102, R102, 0.5 ;  /* 0x3f0000006666e820 */ /* 0x000fc60000400000 */
[----:B------:R-:W2:Y:S08]  /*15c50*/  MUFU.EX2 R111, R111 ;  /* 0x0000006f006f7308 */ /* 0x000eb00000000800 */
[----:B------:R-:W3:Y:S08]  /*15c60*/  MUFU.EX2 R106, R106 ;  /* 0x0000006a006a7308 */ /* 0x000ef00000000800 */
[----:B------:R-:W4:Y:S08]  /*15c70*/  MUFU.EX2 R107, R107 ;  /* 0x0000006b006b7308 */ /* 0x000f300000000800 */
[----:B------:R-:W5:Y:S01]  /*15c80*/  MUFU.EX2 R102, R102 ;  /* 0x0000006600667308 */ /* 0x000f620000000800 */
[--C-:B------:R-:W-:Y:S01]  /*15c90*/  FFMA R101, R161, UR5, -R15.reuse ;  /* 0x00000005a1657c23 */ /* 0x100fe2000800080f */
[----:B------:R-:W-:Y:S01]  /*15ca0*/  FADD R142, -R142, R100 ;  /* 0x000000648e8e7221 */ /* 0x000fe20000000100 */
        /* <DEDUP_REMOVED lines=10> */
[----:B------:R-:W-:Y:S02]  /*15d50*/  FSETP.GEU.AND P2, PT, R103, -126, PT ;  /* 0xc2fc00006700780b */ /* 0x000fe40003f4e000 */
[----:B------:R-:W-:Y:S01]  /*15d60*/  FSETP.GEU.AND P3, PT, R100, -126, PT ;  /* 0xc2fc00006400780b */ /* 0x000fe20003f6e000 */
[----:B-----5:R-:W-:Y:S01]  /*15d70*/  @!P6 FMUL R102, R102, R102 ;  /* 0x000000666666e220 */ /* 0x020fe20000400000 */
        /* <DEDUP_REMOVED lines=37> */
[--C-:B------:R-:W-:Y:S01]  /*15fd0*/  FFMA R95, R86, UR5, -R15.reuse ;  /* 0x00000005565f7c23 */ /* 0x100fe2000800080f */
[----:B-1----:R-:W-:Y:S01]  /*15fe0*/  @!P4 FMUL R94, R94, R94 ;  /* 0x0000005e5e5ec220 */ /* 0x002fe20000400000 */
        /* <DEDUP_REMOVED lines=18> */
[----:B------:R-:W2:Y:S01]  /*16110*/  MUFU.EX2 R95, R95 ;  /* 0x0000005f005f7308 */ /* 0x000ea20000000800 */
[----:B------:R-:W-:-:S07]  /*16120*/  FFMA R0, R10, R0, R9 ;  /* 0x000000000a007223 */ /* 0x000fce0000000009 */
[----:B------:R-:W3:Y:S08]  /*16130*/  MUFU.EX2 R90, R90 ;  /* 0x0000005a005a7308 */ /* 0x000ef00000000800 */
[----:B------:R-:W4:Y:S08]  /*16140*/  MUFU.EX2 R91, R91 ;  /* 0x0000005b005b7308 */ /* 0x000f300000000800 */
[----:B------:R-:W5:Y:S01]  /*16150*/  MUFU.EX2 R86, R86 ;  /* 0x0000005600567308 */ /* 0x000f620000000800 */
[--C-:B------:R-:W-:Y:S01]  /*16160*/  FFMA R24, R24, UR5, -R15.reuse ;  /* 0x0000000518187c23 */ /* 0x100fe2000800080f */
[----:B------:R4:W-:Y:S01]  /*16170*/  STL [R1+0x90], R0 ;  /* 0x0000900001007387 */ /* 0x0009e20000100800 */
[--C-:B------:R-:W-:Y:S01]  /*16180*/  FFMA R87, R84, UR5, -R15.reuse ;  /* 0x0000000554577c23 */ /* 0x100fe2000800080f */
[----:B-1----:R-:W-:Y:S01]  /*16190*/  @!P4 FMUL R88, R88, R88 ;  /* 0x000000585858c220 */ /* 0x002fe20000400000 */
[--C-:B------:R-:W-:Y:S01]  /*161a0*/  FFMA R89, R89, UR5, -R15.reuse ;  /* 0x0000000559597c23 */ /* 0x100fe2000800080f */
[--C-:B------:R-:W-:Y:S01]  /*161b0*/  FFMA R84, R79, UR5, -R15.reuse ;  /* 0x000000054f547c23 */ /* 0x100fe2000800080f */
[----:B------:R-:W-:Y:S01]  /*161c0*/  FSETP.GEU.AND P4, PT, R24, -126, PT ;  /* 0xc2fc00001800780b */ /* 0x000fe20003f8e000 */
[----:B--2---:R-:W-:Y:S01]  /*161d0*/  @!P5 FMUL R95, R95, R95 ;  /* 0x0000005f5f5fd220 */ /* 0x004fe20000400000 */
[----:B---3--:R-:W-:Y:S01]  /*161e0*/  @!P2 FMUL R90, R90, R90 ;  /* 0x0000005a5a5aa220 */ /* 0x008fe20000400000 */
[--C-:B----4-:R-:W-:Y:S01]  /*161f0*/  FFMA R0, R136, UR5, -R15.reuse ;  /* 0x0000000588007c23 */ /* 0x110fe2000800080f */
[----:B------:R-:W-:Y:S01]  /*16200*/  @!P3 FMUL R91, R91, R91 ;  /* 0x0000005b5b5bb220 */ /* 0x000fe20000400000 */
[----:B------:R-:W-:Y:S01]  /*16210*/  FSETP.GEU.AND P5, PT, R89, -126, PT ;  /* 0xc2fc00005900780b */ /* 0x000fe20003fae000 */
[--C-:B------:R-:W-:Y:S01]  /*16220*/  FFMA R23, R23, UR5, -R15.reuse ;  /* 0x0000000517177c23 */ /* 0x100fe2000800080f */
[----:B------:R-:W-:Y:S01]  /*16230*/  FSETP.GEU.AND P2, PT, R87, -126, PT ;  /* 0xc2fc00005700780b */ /* 0x000fe20003f4e000 */
[----:B-----5:R-:W-:Y:S01]  /*16240*/  @!P6 FMUL R86, R86, R86 ;  /* 0x000000565656e220 */ /* 0x020fe20000400000 */
[----:B------:R-:W-:Y:S01]  /*16250*/  FSETP.GEU.AND P3, PT, R84, -126, PT ;  /* 0xc2fc00005400780b */ /* 0x000fe20003f6e000 */
[----:B------:R-:W-:Y:S01]  /*16260*/  FFMA R85, R78, UR5, -R15 ;  /* 0x000000054e557c23 */ /* 0x000fe2000800080f */
[----:B------:R-:W-:-:S02]  /*16270*/  FSETP.GEU.AND P6, PT, R0, -126, PT ;  /* 0xc2fc00000000780b */ /* 0x000fc40003fce000 */
[----:B------:R-:W-:Y:S01]  /*16280*/  @!P4 FMUL R24, R24, 0.5 ;  /* 0x3f0000001818c820 */ /* 0x000fe20000400000 */
[--C-:B------:R-:W-:Y:S01]  /*16290*/  FFMA R82, R133, UR5, -R15.reuse ;  /* 0x0000000585527c23 */ /* 0x100fe2000800080f */
[--C-:B------:R-:W-:Y:S01]  /*162a0*/  FFMA R83, R237, UR5, -R15.reuse ;  /* 0x00000005ed537c23 */ /* 0x100fe2000800080f */
[--C-:B------:R-:W-:Y:S01]  /*162b0*/  FFMA R26, R233, UR5, -R15.reuse ;  /* 0x00000005e91a7c23 */ /* 0x100fe2000800080f */
[-C--:B------:R-:W-:Y:S01]  /*162c0*/  FMUL R218, R218, R10.reuse ;  /* 0x0000000adada7220 */ /* 0x080fe20000400000 */
[-C--:B------:R-:W-:Y:S01]  /*162d0*/  FMUL R219, R219, R10.reuse ;  /* 0x0000000adbdb7220 */ /* 0x080fe20000400000 */
[----:B------:R-:W-:Y:S01]  /*162e0*/  @!P5 FMUL R89, R89, 0.5 ;  /* 0x3f0000005959d820 */ /* 0x000fe20000400000 */
[----:B------:R-:W1:Y:S01]  /*162f0*/  MUFU.EX2 R24, R24 ;  /* 0x0000001800187308 */ /* 0x000e620000000800 */
[----:B------:R-:W-:Y:S01]  /*16300*/  @!P2 FMUL R87, R87, 0.5 ;  /* 0x3f0000005757a820 */ /* 0x000fe20000400000 */
[-C--:B------:R-:W-:Y:S01]  /*16310*/  FMUL R222, R222, R10.reuse ;  /* 0x0000000adede7220 */ /* 0x080fe20000400000 */
[----:B------:R-:W-:Y:S01]  /*16320*/  @!P3 FMUL R84, R84, 0.5 ;  /* 0x3f0000005454b820 */ /* 0x000fe20000400000 */
[-C--:B------:R-:W-:Y:S01]  /*16330*/  FMUL R223, R223, R10.reuse ;  /* 0x0000000adfdf7220 */ /* 0x080fe20000400000 */
[----:B------:R-:W-:Y:S01]  /*16340*/  @!P6 FMUL R0, R0, 0.5 ;  /* 0x3f0000000000e820 */ /* 0x000fe20000400000 */
[-C--:B------:R-:W-:Y:S01]  /*16350*/  FMUL R226, R226, R10.reuse ;  /* 0x0000000ae2e27220 */ /* 0x080fe20000400000 */
[-C--:B------:R-:W-:Y:S01]  /*16360*/  FMUL R227, R227, R10.reuse ;  /* 0x0000000ae3e37220 */ /* 0x080fe20000400000 */
[----:B------:R-:W2:Y:S01]  /*16370*/  MUFU.EX2 R89, R89 ;  /* 0x0000005900597308 */ /* 0x000ea20000000800 */
[-C--:B------:R-:W-:Y:S01]  /*16380*/  FMUL R230, R230, R10.reuse ;  /* 0x0000000ae6e67220 */ /* 0x080fe20000400000 */
[-C--:B------:R-:W-:Y:S01]  /*16390*/  FMUL R231, R231, R10.reuse ;  /* 0x0000000ae7e77220 */ /* 0x080fe20000400000 */
[-C--:B------:R-:W-:Y:S01]  /*163a0*/  FMUL R202, R202, R10.reuse ;  /* 0x0000000acaca7220 */ /* 0x080fe20000400000 */
[-C--:B------:R-:W-:Y:S01]  /*163b0*/  FMUL R203, R203, R10.reuse ;  /* 0x0000000acbcb7220 */ /* 0x080fe20000400000 */
[-C--:B------:R-:W-:Y:S01]  /*163c0*/  FMUL R206, R206, R10.reuse ;  /* 0x0000000acece7220 */ /* 0x080fe20000400000 */
[-C--:B------:R-:W-:Y:S01]  /*163d0*/  FMUL R207, R207, R10.reuse ;  /* 0x0000000acfcf7220 */ /* 0x080fe20000400000 */
[-C--:B------:R-:W-:Y:S01]  /*163e0*/  FMUL R210, R210, R10.reuse ;  /* 0x0000000ad2d27220 */ /* 0x080fe20000400000 */
[----:B------:R-:W3:Y:S01]  /*163f0*/  MUFU.EX2 R87, R87 ;  /* 0x0000005700577308 */ /* 0x000ee20000000800 */
[-C--:B------:R-:W-:Y:S01]  /*16400*/  FMUL R211, R211, R10.reuse ;  /* 0x0000000ad3d37220 */ /* 0x080fe20000400000 */
[-C--:B------:R-:W-:Y:S01]  /*16410*/  FMUL R214, R214, R10.reuse ;  /* 0x0000000ad6d67220 */ /* 0x080fe20000400000 */
[-C--:B------:R-:W-:Y:S01]  /*16420*/  FMUL R215, R215, R10.reuse ;  /* 0x0000000ad7d77220 */ /* 0x080fe20000400000 */
[-C--:B------:R-:W-:Y:S01]  /*16430*/  FMUL R186, R186, R10.reuse ;  /* 0x0000000ababa7220 */ /* 0x080fe20000400000 */
[-C--:B------:R-:W-:Y:S01]  /*16440*/  FMUL R187, R187, R10.reuse ;  /* 0x0000000abbbb7220 */ /* 0x080fe20000400000 */
[-C--:B------:R-:W-:Y:S01]  /*16450*/  FMUL R190, R190, R10.reuse ;  /* 0x0000000abebe7220 */ /* 0x080fe20000400000 */
[-C--:B------:R-:W-:Y:S01]  /*16460*/  FMUL R191, R191, R10.reuse ;  /* 0x0000000abfbf7220 */ /* 0x080fe20000400000 */
[----:B------:R-:W4:Y:S01]  /*16470*/  MUFU.EX2 R84, R84 ;  /* 0x0000005400547308 */ /* 0x000f220000000800 */
[-C--:B------:R-:W-:Y:S01]  /*16480*/  FMUL R194, R194, R10.reuse ;  /* 0x0000000ac2c27220 */ /* 0x080fe20000400000 */
[-C--:B------:R-:W-:Y:S01]  /*16490*/  FMUL R195, R195, R10.reuse ;  /* 0x0000000ac3c37220 */ /* 0x080fe20000400000 */
[-C--:B------:R-:W-:Y:S01]  /*164a0*/  FMUL R198, R198, R10.reuse ;  /* 0x0000000ac6c67220 */ /* 0x080fe20000400000 */
[-C--:B------:R-:W-:Y:S01]  /*164b0*/  FMUL R199, R199, R10.reuse ;  /* 0x0000000ac7c77220 */ /* 0x080fe20000400000 */
[-C--:B------:R-:W-:Y:S01]  /*164c0*/  FMUL R170, R170, R10.reuse ;  /* 0x0000000aaaaa7220 */ /* 0x080fe20000400000 */
[-C--:B------:R-:W-:Y:S01]  /*164d0*/  FMUL R171, R171, R10.reuse ;  /* 0x0000000aabab7220 */ /* 0x080fe20000400000 */
[----:B------:R-:W-:Y:S01]  /*164e0*/  FMUL R174, R174, R10 ;  /* 0x0000000aaeae7220 */ /* 0x000fe20000400000 */
[----:B------:R-:W5:Y:S01]  /*164f0*/  MUFU.EX2 R0, R0 ;  /* 0x0000000000007308 */ /* 0x000f620000000800 */
[----:B-1----:R-:W-:Y:S01]  /*16500*/  @!P4 FMUL R24, R24, R24 ;  /* 0x000000181818c220 */ /* 0x002fe20000400000 */
[----:B------:R-:W-:Y:S01]  /*16510*/  FSETP.GEU.AND P4, PT, R23, -126, PT ;  /* 0xc2fc00001700780b */ /* 0x000fe20003f8e000 */
[----:B--2---:R-:W-:Y:S01]  /*16520*/  @!P5 FMUL R89, R89, R89 ;  /* 0x000000595959d220 */ /* 0x004fe20000400000 */
[----:B---3--:R-:W-:Y:S01]  /*16530*/  @!P2 FMUL R87, R87, R87 ;  /* 0x000000575757a220 */ /* 0x008fe20000400000 */
[----:B------:R-:W-:Y:S01]  /*16540*/  FSETP.GEU.AND P5, PT, R82, -126, PT ;  /* 0xc2fc00005200780b */ /* 0x000fe20003fae000 */
[-C--:B------:R-:W-:Y:S01]  /*16550*/  FMUL R175, R175, R10.reuse ;  /* 0x0000000aafaf7220 */ /* 0x080fe20000400000 */
[----:B------:R-:W-:Y:S01]  /*16560*/  FSETP.GEU.AND P2, PT, R85, -126, PT ;  /* 0xc2fc00005500780b */ /* 0x000fe20003f4e000 */
[----:B------:R-:W-:Y:S01]  /*16570*/  FMUL R178, R178, R10 ;  /* 0x0000000ab2b27220 */ /* 0x000fe20000400000 */
[----:B----4-:R-:W-:Y:S01]  /*16580*/  @!P3 FMUL R84, R84, R84 ;  /* 0x000000545454b220 */ /* 0x010fe20000400000 */
[----:B------:R-:W-:Y:S01]  /*16590*/  FSETP.GEU.AND P3, PT, R83, -126, PT ;  /* 0xc2fc00005300780b */ /* 0x000fe20003f6e000 */
[-C--:B------:R-:W-:Y:S01]  /*165a0*/  FMUL R179, R179, R10.reuse ;  /* 0x0000000ab3b37220 */ /* 0x080fe20000400000 */
[-C--:B------:R-:W-:Y:S01]  /*165b0*/  FMUL R182, R182, R10.reuse ;  /* 0x0000000ab6b67220 */ /* 0x080fe20000400000 */
[-C--:B------:R-:W-:Y:S01]  /*165c0*/  FMUL R183, R183, R10.reuse ;  /* 0x0000000ab7b77220 */ /* 0x080fe20000400000 */
[-C--:B------:R-:W-:Y:S01]  /*165d0*/  FMUL R154, R154, R10.reuse ;  /* 0x0000000a9a9a7220 */ /* 0x080fe20000400000 */
[-C--:B------:R-:W-:Y:S01]  /*165e0*/  FMUL R155, R155, R10.reuse ;  /* 0x0000000a9b9b7220 */ /* 0x080fe20000400000 */
[----:B------:R-:W-:Y:S01]  /*165f0*/  FMUL R158, R158, R10 ;  /* 0x0000000a9e9e7220 */ /* 0x000fe20000400000 */
[----:B-----5:R-:W-:Y:S01]  /*16600*/  @!P6 FMUL R0, R0, R0 ;  /* 0x000000000000e220 */ /* 0x020fe20000400000 */
[----:B------:R-:W-:Y:S01]  /*16610*/  FSETP.GEU.AND P6, PT, R26, -126, PT ;  /* 0xc2fc00001a00780b */ /* 0x000fe20003fce000 */
[----:B------:R-:W-:Y:S01]  /*16620*/  @!P4 FMUL R23, R23, 0.5 ;  /* 0x3f0000001717c820 */ /* 0x000fe20000400000 */
[----:B------:R-:W-:Y:S01]  /*16630*/  @!P5 FMUL R82, R82, 0.5 ;  /* 0x3f0000005252d820 */ /* 0x000fe20000400000 */
[----:B------:R-:W-:Y:S01]  /*16640*/  @!P2 FMUL R85, R85, 0.5 ;  /* 0x3f0000005555a820 */ /* 0x000fe20000400000 */
[-C--:B------:R-:W-:Y:S01]  /*16650*/  FMUL R159, R159, R10.reuse ;  /* 0x0000000a9f9f7220 */ /* 0x080fe20000400000 */
[----:B------:R-:W-:Y:S01]  /*16660*/  @!P3 FMUL R83, R83, 0.5 ;  /* 0x3f0000005353b820 */ /* 0x000fe20000400000 */
[-C--:B------:R-:W-:Y:S01]  /*16670*/  FMUL R162, R162, R10.reuse ;  /* 0x0000000aa2a27220 */ /* 0x080fe20000400000 */
[----:B------:R-:W1:Y:S01]  /*16680*/  MUFU.EX2 R23, R23 ;  /* 0x0000001700177308 */ /* 0x000e620000000800 */
[-C--:B------:R-:W-:Y:S01]  /*16690*/  FMUL R163, R163, R10.reuse ;  /* 0x0000000aa3a37220 */ /* 0x080fe20000400000 */
[-C--:B------:R-:W-:Y:S01]  /*166a0*/  FMUL R166, R166, R10.reuse ;  /* 0x0000000aa6a67220 */ /* 0x080fe20000400000 */
[----:B------:R-:W-:Y:S01]  /*166b0*/  FMUL R167, R167, R10 ;  /* 0x0000000aa7a77220 */ /* 0x000fe20000400000 */
[--C-:B------:R-:W-:Y:S01]  /*166c0*/  FFMA R34, R236, UR5, -R15.reuse ;  /* 0x00000005ec227c23 */ /* 0x100fe2000800080f */
[--C-:B------:R-:W-:Y:S01]  /*166d0*/  FFMA R21, R21, UR5, -R15.reuse ;  /* 0x0000000515157c23 */ /* 0x100fe2000800080f */
[----:B------:R-:W-:Y:S01]  /*166e0*/  @!P6 FMUL R26, R26, 0.5 ;  /* 0x3f0000001a1ae820 */ /* 0x000fe20000400000 */
[--C-:B------:R-:W-:Y:S01]  /*166f0*/  FFMA R9, R137, UR5, -R15.reuse ;  /* 0x0000000589097c23 */ /* 0x100fe2000800080f */
[----:B------:R-:W2:Y:S01]  /*16700*/  MUFU.EX2 R82, R82 ;  /* 0x0000005200527308 */ /* 0x000ea20000000800 */
[--C-:B------:R-:W-:Y:S01]  /*16710*/  FFMA R80, R80, UR5, -R15.reuse ;  /* 0x0000000550507c23 */ /* 0x100fe2000800080f */
[--C-:B------:R-:W-:Y:S01]  /*16720*/  FFMA R81, R81, UR5, -R15.reuse ;  /* 0x0000000551517c23 */ /* 0x100fe2000800080f */
[--C-:B------:R-:W-:Y:S01]  /*16730*/  FFMA R76, R76, UR5, -R15.reuse ;  /* 0x000000054c4c7c23 */ /* 0x100fe2000800080f */
[--C-:B------:R-:W-:Y:S01]  /*16740*/  FFMA R11, R11, UR5, -R15.reuse ;  /* 0x000000050b0b7c23 */ /* 0x100fe2000800080f */
[--C-:B------:R-:W-:Y:S01]  /*16750*/  FFMA R12, R12, UR5, -R15.reuse ;  /* 0x000000050c0c7c23 */ /* 0x100fe2000800080f */
[--C-:B------:R-:W-:Y:S01]  /*16760*/  FFMA R30, R234, UR5, -R15.reuse ;  /* 0x00000005ea1e7c23 */ /* 0x100fe2000800080f */
[--C-:B------:R-:W-:Y:S01]  /*16770*/  FFMA R19, R19, UR5, -R15.reuse ;  /* 0x0000000513137c23 */ /* 0x100fe2000800080f */
[----:B------:R-:W3:Y:S01]  /*16780*/  MUFU.EX2 R85, R85 ;  /* 0x0000005500557308 */ /* 0x000ee20000000800 */
[--C-:B------:R-:W-:Y:S01]  /*16790*/  FFMA R13, R13, UR5, -R15.reuse ;  /* 0x000000050d0d7c23 */ /* 0x100fe2000800080f */
[--C-:B------:R-:W-:Y:S01]  /*167a0*/  FFMA R14, R14, UR5, -R15.reuse ;  /* 0x000000050e0e7c23 */ /* 0x100fe2000800080f */
[--C-:B------:R-:W-:Y:S01]  /*167b0*/  FFMA R17, R17, UR5, -R15.reuse ;  /* 0x0000000511117c23 */ /* 0x100fe2000800080f */
[--C-:B------:R-:W-:Y:S01]  /*167c0*/  FFMA R109, R109, UR5, -R15.reuse ;  /* 0x000000056d6d7c23 */ /* 0x100fe2000800080f */
[--C-:B------:R-:W-:Y:S01]  /*167d0*/  FFMA R93, R93, UR5, -R15.reuse ;  /* 0x000000055d5d7c23 */ /* 0x100fe2000800080f */
[--C-:B------:R-:W-:Y:S01]  /*167e0*/  FFMA R77, R77, UR5, -R15.reuse ;  /* 0x000000054d4d7c23 */ /* 0x100fe2000800080f */
[----:B------:R-:W4:Y:S01]  /*167f0*/  LDL.LU R213, [R1+0x110] ;  /* 0x0001100001d57983 */ /* 0x000f220000300800 */
[----:B------:R-:W5:Y:S08]  /*16800*/  MUFU.EX2 R83, R83 ;  /* 0x0000005300537308 */ /* 0x000f700000000800 */
[----:B------:R-:W5:Y:S01]  /*16810*/  MUFU.EX2 R26, R26 ;  /* 0x0000001a001a7308 */ /* 0x000f620000000800 */
[--C-:B------:R-:W-:Y:S01]  /*16820*/  FFMA R10, R140, UR5, -R15.reuse ;  /* 0x000000058c0a7c23 */ /* 0x100fe2000800080f */
[----:B-1----:R-:W-:Y:S01]  /*16830*/  @!P4 FMUL R23, R23, R23 ;  /* 0x000000171717c220 */ /* 0x002fe20000400000 */
[--C-:B------:R-:W-:Y:S01]  /*16840*/  FFMA R79, R235, UR5, -R15.reuse ;  /* 0x00000005eb4f7c23 */ /* 0x100fe2000800080f */
[----:B--2---:R-:W-:Y:S01]  /*16850*/  @!P5 FMUL R82, R82, R82 ;  /* 0x000000525252d220 */ /* 0x004fe20000400000 */
[----:B---3--:R-:W-:Y:S01]  /*16860*/  @!P2 FMUL R85, R85, R85 ;  /* 0x000000555555a220 */ /* 0x008fe20000400000 */
[----:B------:R-:W-:Y:S01]  /*16870*/  FSETP.GEU.AND P4, PT, R10, -126, PT ;  /* 0xc2fc00000a00780b */ /* 0x000fe20003f8e000 */
[----:B------:R-:W-:Y:S01]  /*16880*/  FADD R131, R120, R90 ;  /* 0x0000005a78837221 */ /* 0x000fe20000000000 */
[----:B------:R-:W-:Y:S01]  /*16890*/  FSETP.GEU.AND P5, PT, R9, -126, PT ;  /* 0xc2fc00000900780b */ /* 0x000fe20003fae000 */
[----:B-----5:R-:W-:Y:S01]  /*168a0*/  @!P3 FMUL R83, R83, R83 ;  /* 0x000000535353b220 */ /* 0x020fe20000400000 */
[----:B------:R-:W-:Y:S01]  /*168b0*/  FSETP.GEU.AND P3, PT, R34, -126, PT ;  /* 0xc2fc00002200780b */ /* 0x000fe20003f6e000 */
[----:B------:R-:W-:Y:S01]  /*168c0*/  FADD R122, R106, R24 ;  /* 0x000000186a7a7221 */ /* 0x000fe20000000000 */
[----:B------:R-:W-:Y:S01]  /*168d0*/  FSETP.GEU.AND P2, PT, R21, -126, PT ;  /* 0xc2fc00001500780b */ /* 0x000fe20003f4e000 */
[----:B------:R-:W-:Y:S01]  /*168e0*/  FFMA R78, R232, UR5, -R15 ;  /* 0x00000005e84e7c23 */ /* 0x000fe2000800080f */
[----:B------:R-:W2:Y:S01]  /*168f0*/  LDL.LU R184, [R1+0x10c] ;  /* 0x00010c0001b87983 */ /* 0x000ea20000300800 */
[----:B------:R-:W-:Y:S01]  /*16900*/  @!P6 FMUL R26, R26, R26 ;  /* 0x0000001a1a1ae220 */ /* 0x000fe20000400000 */
[----:B------:R-:W-:-:S03]  /*16910*/  FSETP.GEU.AND P6, PT, R79, -126, PT ;  /* 0xc2fc00004f00780b */ /* 0x000fc60003fce000 */
[----:B------:R-:W-:Y:S02]  /*16920*/  @!P4 FMUL R10, R10, 0.5 ;  /* 0x3f0000000a0ac820 */ /* 0x000fe40000400000 */
[----:B------:R-:W-:Y:S02]  /*16930*/  @!P5 FMUL R9, R9, 0.5 ;  /* 0x3f0000000909d820 */ /* 0x000fe40000400000 */
[----:B------:R-:W-:Y:S02]  /*16940*/  @!P3 FMUL R34, R34, 0.5 ;  /* 0x3f0000002222b820 */ /* 0x000fe40000400000 */
[----:B------:R-:W-:Y:S01]  /*16950*/  @!P2 FMUL R21, R21, 0.5 ;  /* 0x3f0000001515a820 */ /* 0x000fe20000400000 */
[----:B------:R-:W1:Y:S01]  /*16960*/  MUFU.EX2 R10, R10 ;  /* 0x0000000a000a7308 */ /* 0x000e620000000800 */
[----:B------:R-:W-:Y:S01]  /*16970*/  FADD R133, R131, R122 ;  /* 0x0000007a83857221 */ /* 0x000fe20000000000 */
[----:B------:R-:W-:Y:S01]  /*16980*/  FFMA R15, R149, UR5, -R15 ;  /* 0x00000005950f7c23 */ /* 0x000fe2000800080f */
[----:B------:R-:W3:Y:S01]  /*16990*/  LDL.LU R185, [R1+0x108] ;  /* 0x0001080001b97983 */ /* 0x000ee20000300800 */
[----:B------:R-:W-:-:S04]  /*169a0*/  @!P6 FMUL R79, R79, 0.5 ;  /* 0x3f0000004f4fe820 */ /* 0x000fc80000400000 */
[----:B------:R-:W5:Y:S08]  /*169b0*/  MUFU.EX2 R9, R9 ;  /* 0x0000000900097308 */ /* 0x000f700000000800 */
[----:B------:R-:W5:Y:S08]  /*169c0*/  MUFU.EX2 R34, R34 ;  /* 0x0000002200227308 */ /* 0x000f700000000800 */
[----:B------:R-:W5:Y:S01]  /*169d0*/  MUFU.EX2 R21, R21 ;  /* 0x0000001500157308 */ /* 0x000f620000000800 */
[----:B-1----:R-:W-:Y:S01]  /*169e0*/  @!P4 FMUL R10, R10, R10 ;  /* 0x0000000a0a0ac220 */ /* 0x002fe20000400000 */
[----:B------:R-:W-:Y:S01]  /*169f0*/  FADD R131, R113, R82 ;  /* 0x0000005271837221 */ /* 0x000fe20000000000 */
[----:B------:R-:W-:Y:S01]  /*16a00*/  FADD R122, R98, R0 ;  /* 0x00000000627a7221 */ /* 0x000fe20000000000 */
[----:B------:R-:W3:Y:S04]  /*16a10*/  LDL.LU R188, [R1+0x104] ;  /* 0x0001040001bc7983 */ /* 0x000ee80000300800 */
[----:B------:R-:W1:Y:S01]  /*16a20*/  MUFU.EX2 R79, R79 ;  /* 0x0000004f004f7308 */ /* 0x000e620000000800 */
[----:B------:R-:W-:Y:S01]  /*16a30*/  FSETP.GEU.AND P4, PT, R80, -126, PT ;  /* 0xc2fc00005000780b */ /* 0x000fe20003f8e000 */
[----:B-----5:R-:W-:Y:S01]  /*16a40*/  @!P5 FMUL R9, R9, R9 ;  /* 0x000000090909d220 */ /* 0x020fe20000400000 */
[----:B------:R-:W-:Y:S01]  /*16a50*/  @!P3 FMUL R34, R34, R34 ;  /* 0x000000222222b220 */ /* 0x000fe20000400000 */
[----:B------:R-:W-:Y:S01]  /*16a60*/  FSETP.GEU.AND P5, PT, R81, -126, PT ;  /* 0xc2fc00005100780b */ /* 0x000fe20003fae000 */
[----:B------:R-:W-:Y:S01]  /*16a70*/  @!P2 FMUL R21, R21, R21 ;  /* 0x000000151515a220 */ /* 0x000fe20000400000 */
[----:B------:R-:W-:Y:S01]  /*16a80*/  FSETP.GEU.AND P3, PT, R11, -126, PT ;  /* 0xc2fc00000b00780b */ /* 0x000fe20003f6e000 */
[----:B------:R-:W-:Y:S01]  /*16a90*/  FADD R122, R131, R122 ;  /* 0x0000007a837a7221 */ /* 0x000fe20000000000 */
[----:B------:R-:W-:Y:S01]  /*16aa0*/  FSETP.GEU.AND P2, PT, R76, -126, PT ;  /* 0xc2fc00004c00780b */ /* 0x000fe20003f4e000 */
[----:B------:R-:W5:Y:S01]  /*16ab0*/  LDL.LU R189, [R1+0x100] ;  /* 0x0001000001bd7983 */ /* 0x000f620000300800 */
[----:B-1----:R-:W-:Y:S01]  /*16ac0*/  @!P6 FMUL R79, R79, R79 ;  /* 0x0000004f4f4fe220 */ /* 0x002fe20000400000 */
[----:B------:R-:W-:-:S03]  /*16ad0*/  FSETP.GEU.AND P6, PT, R12, -126, PT ;  /* 0xc2fc00000c00780b */ /* 0x000fc60003fce000 */
[----:B------:R-:W-:-:S03]  /*16ae0*/  @!P4 FMUL R80, R80, 0.5 ;  /* 0x3f0000005050c820 */ /* 0x000fc60000400000 */
[----:B------:R-:W-:Y:S02]  /*16af0*/  @!P5 FMUL R81, R81, 0.5 ;  /* 0x3f0000005151d820 */ /* 0x000fe40000400000 */
[----:B------:R-:W-:Y:S01]  /*16b00*/  @!P3 FMUL R11, R11, 0.5 ;  /* 0x3f0000000b0bb820 */ /* 0x000fe20000400000 */
[----:B------:R-:W-:Y:S01]  /*16b10*/  FADD R141, R133, R122 ;  /* 0x0000007a858d7221 */ /* 0x000fe20000000000 */
[----:B------:R-:W-:Y:S01]  /*16b20*/  @!P2 FMUL R76, R76, 0.5 ;  /* 0x3f0000004c4ca820 */ /* 0x000fe20000400000 */
[----:B------:R-:W1:Y:S01]  /*16b30*/  MUFU.EX2 R80, R80 ;  /* 0x0000005000507308 */ /* 0x000e620000000800 */
[----:B------:R-:W-:Y:S01]  /*16b40*/  FADD R131, R121, R91 ;  /* 0x0000005b79837221 */ /* 0x000fe20000000000 */
[----:B------:R-:W5:Y:S01]  /*16b50*/  LDL.LU R192, [R1+0xfc] ;  /* 0x0000fc0001c07983 */ /* 0x000f620000300800 */
[----:B------:R-:W-:-:S05]  /*16b60*/  @!P6 FMUL R12, R12, 0.5 ;  /* 0x3f0000000c0ce820 */ /* 0x000fca0000400000 */
[----:B------:R-:W1:Y:S08]  /*16b70*/  MUFU.EX2 R81, R81 ;  /* 0x0000005100517308 */ /* 0x000e700000000800 */
[----:B------:R-:W1:Y:S08]  /*16b80*/  MUFU.EX2 R11, R11 ;  /* 0x0000000b000b7308 */ /* 0x000e700000000800 */
[----:B------:R-:W1:Y:S01]  /*16b90*/  MUFU.EX2 R76, R76 ;  /* 0x0000004c004c7308 */ /* 0x000e620000000800 */
[----:B------:R-:W-:Y:S01]  /*16ba0*/  FADD R122, R107, R23 ;  /* 0x000000176b7a7221 */ /* 0x000fe20000000000 */
[----:B-1----:R-:W-:Y:S01]  /*16bb0*/  @!P4 FMUL R80, R80, R80 ;  /* 0x000000505050c220 */ /* 0x002fe20000400000 */
[----:B------:R-:W5:Y:S05]  /*16bc0*/  LDL.LU R193, [R1+0xf8] ;  /* 0x0000f80001c17983 */ /* 0x000f6a0000300800 */
[----:B------:R-:W1:Y:S01]  /*16bd0*/  MUFU.EX2 R12, R12 ;  /* 0x0000000c000c7308 */ /* 0x000e620000000800 */
[----:B------:R-:W-:Y:S01]  /*16be0*/  FSETP.GEU.AND P4, PT, R78, -126, PT ;  /* 0xc2fc00004e00780b */ /* 0x000fe20003f8e000 */
[----:B------:R-:W-:Y:S01]  /*16bf0*/  FADD R135, R131, R122 ;  /* 0x0000007a83877221 */ /* 0x000fe20000000000 */
[----:B------:R-:W-:Y:S01]  /*16c00*/  FADD R131, R114, R83 ;  /* 0x0000005372837221 */ /* 0x000fe20000000000 */
[----:B------:R-:W-:Y:S01]  /*16c10*/  FADD R122, R99, R9 ;  /* 0x00000009637a7221 */ /* 0x000fe20000000000 */
[----:B------:R-:W-:Y:S01]  /*16c20*/  @!P5 FMUL R81, R81, R81 ;  /* 0x000000515151d220 */ /* 0x000fe20000400000 */
[----:B------:R-:W-:Y:S01]  /*16c30*/  @!P3 FMUL R11, R11, R11 ;  /* 0x0000000b0b0bb220 */ /* 0x000fe20000400000 */
[----:B------:R-:W-:Y:S01]  /*16c40*/  FSETP.GEU.AND P5, PT, R30, -126, PT ;  /* 0xc2fc00001e00780b */ /* 0x000fe20003fae000 */
[----:B------:R-:W-:Y:S01]  /*16c50*/  @!P2 FMUL R76, R76, R76 ;  /* 0x0000004c4c4ca220 */ /* 0x000fe20000400000 */
[----:B------:R-:W-:Y:S01]  /*16c60*/  FSETP.GEU.AND P3, PT, R19, -126, PT ;  /* 0xc2fc00001300780b */ /* 0x000fe20003f6e000 */
[----:B------:R-:W-:Y:S01]  /*16c70*/  FADD R134, R131, R122 ;  /* 0x0000007a83867221 */ /* 0x000fe20000000000 */
[----:B------:R-:W-:Y:S01]  /*16c80*/  FSETP.GEU.AND P2, PT, R13, -126, PT ;  /* 0xc2fc00000d00780b */ /* 0x000fe20003f4e000 */
[----:B------:R-:W-:Y:S01]  /*16c90*/  FADD R131, R119, R88 ;  /* 0x0000005877837221 */ /* 0x000fe20000000000 */
[----:B------:R-:W-:Y:S01]  /*16ca0*/  FADD R122, R104, R26 ;  /* 0x0000001a687a7221 */ /* 0x000fe20000000000 */
[----:B------:R-:W5:Y:S01]  /*16cb0*/  LDL.LU R196, [R1+0xf4] ;  /* 0x0000f40001c47983 */ /* 0x000f620000300800 */
[----:B-1----:R-:W-:Y:S01]  /*16cc0*/  @!P6 FMUL R12, R12, R12 ;  /* 0x0000000c0c0ce220 */ /* 0x002fe20000400000 */
[----:B------:R-:W-:Y:S01]  /*16cd0*/  FSETP.GEU.AND P6, PT, R14, -126, PT ;  /* 0xc2fc00000e00780b */ /* 0x000fe20003fce000 */
[----:B------:R-:W-:Y:S01]  /*16ce0*/  FADD R133, R131, R122 ;  /* 0x0000007a83857221 */ /* 0x000fe20000000000 */
[----:B------:R-:W-:Y:S01]  /*16cf0*/  FADD R131, R66, R34 ;  /* 0x0000002242837221 */ /* 0x000fe20000000000 */
[----:B------:R-:W-:Y:S01]  /*16d00*/  FADD R122, R96, R10 ;  /* 0x0000000a607a7221 */ /* 0x000fe20000000000 */
[----:B------:R-:W-:Y:S01]  /*16d10*/  @!P4 FMUL R78, R78, 0.5 ;  /* 0x3f0000004e4ec820 */ /* 0x000fe20000400000 */
[----:B------:R-:W-:Y:S01]  /*16d20*/  @!P5 FMUL R30, R30, 0.5 ;  /* 0x3f0000001e1ed820 */ /* 0x000fe20000400000 */
[----:B------:R-:W-:Y:S01]  /*16d30*/  @!P3 FMUL R19, R19, 0.5 ;  /* 0x3f0000001313b820 */ /* 0x000fe20000400000 */
[----:B------:R-:W-:Y:S01]  /*16d40*/  FADD R122, R131, R122 ;  /* 0x0000007a837a7221 */ /* 0x000fe20000000000 */
[----:B------:R-:W-:Y:S01]  /*16d50*/  @!P2 FMUL R13, R13, 0.5 ;  /* 0x3f0000000d0da820 */ /* 0x000fe20000400000 */
[----:B------:R-:W-:Y:S01]  /*16d60*/  FADD R140, R135, R134 ;  /* 0x00000086878c7221 */ /* 0x000fe20000000000 */
[----:B------:R-:W1:Y:S01]  /*16d70*/  MUFU.EX2 R78, R78 ;  /* 0x0000004e004e7308 */ /* 0x000e620000000800 */
[----:B------:R-:W-:Y:S01]  /*16d80*/  FADD R139, R133, R122 ;  /* 0x0000007a858b7221 */ /* 0x000fe20000000000 */
[----:B------:R-:W5:Y:S01]  /*16d90*/  LDL.LU R197, [R1+0xf0] ;  /* 0x0000f00001c57983 */ /* 0x000f620000300800 */
[----:B------:R-:W-:Y:S01]  /*16da0*/  @!P6 FMUL R14, R14, 0.5 ;  /* 0x3f0000000e0ee820 */ /* 0x000fe20000400000 */
[----:B------:R-:W-:Y:S01]  /*16db0*/  FADD R131, R74, R89 ;  /* 0x000000594a837221 */ /* 0x000fe20000000000 */
[----:B------:R-:W-:Y:S01]  /*16dc0*/  FADD R122, R105, R21 ;  /* 0x00000015697a7221 */ /* 0x000fe20000000000 */
[----:B------:R-:W5:Y:S02]  /*16dd0*/  LDL.LU R168, [R1+0xec] ;  /* 0x0000ec0001a87983 */ /* 0x000f640000300800 */
[----:B------:R-:W1:Y:S01]  /*16de0*/  MUFU.EX2 R30, R30 ;  /* 0x0000001e001e7308 */ /* 0x000e620000000800 */
[----:B------:R-:W-:Y:S01]  /*16df0*/  FADD R133, R131, R122 ;  /* 0x0000007a83857221 */ /* 0x000fe20000000000 */
[----:B------:R-:W-:Y:S01]  /*16e00*/  FADD R131, R112, R81 ;  /* 0x0000005170837221 */ /* 0x000fe20000000000 */
[----:B------:R-:W-:Y:S01]  /*16e10*/  FADD R122, R97, R11 ;  /* 0x0000000b617a7221 */ /* 0x000fe20000000000 */
[----:B------:R-:W5:Y:S04]  /*16e20*/  LDL.LU R169, [R1+0xe8] ;  /* 0x0000e80001a97983 */ /* 0x000f680000300800 */
        /* <DEDUP_REMOVED lines=8> */
[----:B------:R-:W-:Y:S01]  /*16eb0*/  FSETP.GEU.AND P4, PT, R17, -126, PT ;  /* 0xc2fc00001100780b */ /* 0x000fe20003f8e000 */
[----:B------:R-:W-:Y:S01]  /*16ec0*/  @!P5 FMUL R30, R30, R30 ;  /* 0x0000001e1e1ed220 */ /* 0x000fe20000400000 */
[----:B------:R-:W-:Y:S01]  /*16ed0*/  FADD R133, R131, R122 ;  /* 0x0000007a83857221 */ /* 0x000fe20000000000 */
[----:B------:R-:W-:Y:S01]  /*16ee0*/  FADD R131, R110, R79 ;  /* 0x0000004f6e837221 */ /* 0x000fe20000000000 */
[----:B------:R-:W-:Y:S01]  /*16ef0*/  FADD R122, R94, R12 ;  /* 0x0000000c5e7a7221 */ /* 0x000fe20000000000 */
[----:B------:R-:W-:Y:S01]  /*16f00*/  @!P3 FMUL R19, R19, R19 ;  /* 0x000000131313b220 */ /* 0x000fe20000400000 */
[----:B------:R-:W-:Y:S01]  /*16f10*/  @!P2 FMUL R13, R13, R13 ;  /* 0x0000000d0d0da220 */ /* 0x000fe20000400000 */
[----:B------:R-:W-:Y:S01]  /*16f20*/  FSETP.GEU.AND P5, PT, R109, -126, PT ;  /* 0xc2fc00006d00780b */ /* 0x000fe20003fae000 */
[----:B------:R-:W5:Y:S01]  /*16f30*/  LDL.LU R172, [R1+0xe4] ;  /* 0x0000e40001ac7983 */ /* 0x000f620000300800 */
[----:B------:R-:W-:-:S02]  /*16f40*/  FSETP.GEU.AND P3, PT, R93, -126, PT ;  /* 0xc2fc00005d00780b */ /* 0x000fc40003f6e000 */
[----:B------:R-:W-:Y:S01]  /*16f50*/  FSETP.GEU.AND P2, PT, R77, -126, PT ;  /* 0xc2fc00004d00780b */ /* 0x000fe20003f4e000 */
[----:B------:R-:W-:Y:S01]  /*16f60*/  @!P6 FMUL R14, R14, R14 ;  /* 0x0000000e0e0ee220 */ /* 0x000fe20000400000 */
[----:B------:R-:W-:Y:S01]  /*16f70*/  FSETP.GEU.AND P6, PT, R15, -126, PT ;  /* 0xc2fc00000f00780b */ /* 0x000fe20003fce000 */
[----:B------:R-:W-:Y:S01]  /*16f80*/  FADD R122, R131, R122 ;  /* 0x0000007a837a7221 */ /* 0x000fe20000000000 */
[----:B------:R-:W-:Y:S01]  /*16f90*/  FADD R131, R118, R87 ;  /* 0x0000005776837221 */ /* 0x000fe20000000000 */
[----:B------:R-:W-:Y:S01]  /*16fa0*/  @!P4 FMUL R17, R17, 0.5 ;  /* 0x3f0000001111c820 */ /* 0x000fe20000400000 */
[----:B------:R-:W5:Y:S01]  /*16fb0*/  LDL.LU R173, [R1+0xe0] ;  /* 0x0000e00001ad7983 */ /* 0x000f620000300800 */
[----:B------:R-:W-:Y:S01]  /*16fc0*/  FADD R135, R133, R122 ;  /* 0x0000007a85877221 */ /* 0x000fe20000000000 */
[----:B------:R-:W-:Y:S01]  /*16fd0*/  FADD R122, R103, R19 ;  /* 0x00000013677a7221 */ /* 0x000fe20000000000 */
[----:B------:R-:W-:Y:S01]  /*16fe0*/  @!P5 FMUL R109, R109, 0.5 ;  /* 0x3f0000006d6dd820 */ /* 0x000fe20000400000 */
[----:B------:R-:W5:Y:S02]  /*16ff0*/  LDL.LU R176, [R1+0xdc] ;  /* 0x0000dc0001b07983 */ /* 0x000f640000300800 */
[----:B------:R-:W-:Y:S01]  /*17000*/  FADD R133, R131, R122 ;  /* 0x0000007a83857221 */ /* 0x000fe20000000000 */
[----:B------:R-:W-:Y:S01]  /*17010*/  FADD R131, R111, R80 ;  /* 0x000000506f837221 */ /* 0x000fe20000000000 */
[----:B------:R-:W-:Y:S01]  /*17020*/  FADD R122, R95, R13 ;  /* 0x0000000d5f7a7221 */ /* 0x000fe20000000000 */
[----:B------:R-:W-:Y:S01]  /*17030*/  @!P3 FMUL R93, R93, 0.5 ;  /* 0x3f0000005d5db820 */ /* 0x000fe20000400000 */
[----:B------:R-:W-:Y:S01]  /*17040*/  @!P2 FMUL R77, R77, 0.5 ;  /* 0x3f0000004d4da820 */ /* 0x000fe20000400000 */
[----:B------:R-:W-:Y:S01]  /*17050*/  @!P6 FMUL R15, R15, 0.5 ;  /* 0x3f0000000f0fe820 */ /* 0x000fe20000400000 */
[----:B------:R-:W1:Y:S01]  /*17060*/  MUFU.EX2 R17, R17 ;  /* 0x0000001100117308 */ /* 0x000e620000000800 */
[----:B------:R-:W-:Y:S01]  /*17070*/  FADD R122, R131, R122 ;  /* 0x0000007a837a7221 */ /* 0x000fe20000000000 */
[----:B------:R-:W-:Y:S01]  /*17080*/  FADD R131, R115, R84 ;  /* 0x0000005473837221 */ /* 0x000fe20000000000 */
[----:B------:R-:W5:Y:S02]  /*17090*/  LDL.LU R177, [R1+0xd8] ;  /* 0x0000d80001b17983 */ /* 0x000f640000300800 */
[----:B------:R-:W-:Y:S01]  /*170a0*/  FADD R137, R133, R122 ;  /* 0x0000007a85897221 */ /* 0x000fe20000000000 */
[----:B------:R-:W-:Y:S01]  /*170b0*/  FADD R122, R100, R78 ;  /* 0x0000004e647a7221 */ /* 0x000fe20000000000 */
[----:B------:R-:W5:Y:S01]  /*170c0*/  LDL.LU R180, [R1+0xd4] ;  /* 0x0000d40001b47983 */ /* 0x000f620000300800 */
[----:B------:R-:W1:Y:S02]  /*170d0*/  MUFU.EX2 R109, R109 ;  /* 0x0000006d006d7308 */ /* 0x000e640000000800 */
[----:B------:R-:W-:Y:S01]  /*170e0*/  FADD R133, R131, R122 ;  /* 0x0000007a83857221 */ /* 0x000fe20000000000 */
[----:B------:R-:W5:Y:S05]  /*170f0*/  LDL.LU R181, [R1+0xd0] ;  /* 0x0000d00001b57983 */ /* 0x000f6a0000300800 */
[----:B------:R-:W1:Y:S01]  /*17100*/  MUFU.EX2 R93, R93 ;  /* 0x0000005d005d7308 */ /* 0x000e620000000800 */
[----:B------:R-:W-:-:S07]  /*17110*/  FADD R131, R108, R30 ;  /* 0x0000001e6c837221 */ /* 0x000fce0000000000 */
[----:B------:R-:W1:Y:S01]  /*17120*/  MUFU.EX2 R77, R77 ;  /* 0x0000004d004d7308 */ /* 0x000e620000000800 */
[----:B------:R-:W-:Y:S01]  /*17130*/  FADD R122, R92, R14 ;  /* 0x0000000e5c7a7221 */ /* 0x000fe20000000000 */
[----:B------:R-:W5:Y:S06]  /*17140*/  LDL.LU R152, [R1+0xcc] ;  /* 0x0000cc0001987983 */ /* 0x000f6c0000300800 */
[----:B------:R-:W1:Y:S01]  /*17150*/  MUFU.EX2 R15, R15 ;  /* 0x0000000f000f7308 */ /* 0x000e620000000800 */
[----:B------:R-:W5:Y:S01]  /*17160*/  LDL.LU R153, [R1+0xc8] ;  /* 0x0000c80001997983 */ /* 0x000f620000300800 */
[----:B------:R-:W-:Y:S01]  /*17170*/  FADD R131, R131, R122 ;  /* 0x0000007a83837221 */ /* 0x000fe20000000000 */
[----:B-1----:R-:W-:-:S02]  /*17180*/  @!P4 FMUL R17, R17, R17 ;  /* 0x000000111111c220 */ /* 0x002fc40000400000 */
[----:B------:R-:W5:Y:S04]  /*17190*/  LDL.LU R156, [R1+0xc4] ;  /* 0x0000c400019c7983 */ /* 0x000f680000300800 */
[----:B------:R-:W5:Y:S01]  /*171a0*/  LDL.LU R157, [R1+0xc0] ;  /* 0x0000c000019d7983 */ /* 0x000f620000300800 */
[----:B------:R-:W-:-:S03]  /*171b0*/  FADD R136, R133, R131 ;  /* 0x0000008385887221 */ /* 0x000fc60000000000 */
[----:B------:R-:W5:Y:S01]  /*171c0*/  LDL.LU R160, [R1+0xbc] ;  /* 0x0000bc0001a07983 */ /* 0x000f620000300800 */
[----:B------:R-:W-:-:S03]  /*171d0*/  FADD R133, R116, R85 ;  /* 0x0000005574857221 */ /* 0x000fc60000000000 */
[----:B------:R-:W5:Y:S01]  /*171e0*/  LDL.LU R161, [R1+0xb8] ;  /* 0x0000b80001a17983 */ /* 0x000f620000300800 */
[----:B------:R-:W-:-:S03]  /*171f0*/  FADD R131, R101, R17 ;  /* 0x0000001165837221 */ /* 0x000fc60000000000 */
[----:B------:R-:W5:Y:S01]  /*17200*/  LDL.LU R164, [R1+0xb4] ;  /* 0x0000b40001a47983 */ /* 0x000f620000300800 */
[----:B------:R-:W-:Y:S01]  /*17210*/  @!P5 FMUL R109, R109, R109 ;  /* 0x0000006d6d6dd220 */ /* 0x000fe20000400000 */
[----:B------:R-:W-:Y:S02]  /*17220*/  @!P3 FMUL R93, R93, R93 ;  /* 0x0000005d5d5db220 */ /* 0x000fe40000400000 */
[----:B------:R-:W5:Y:S01]  /*17230*/  LDL.LU R165, [R1+0xb0] ;  /* 0x0000b00001a57983 */ /* 0x000f620000300800 */
[----:B------:R-:W-:Y:S01]  /*17240*/  @!P2 FMUL R77, R77, R77 ;  /* 0x0000004d4d4da220 */ /* 0x000fe20000400000 */
[----:B------:R-:W-:Y:S02]  /*17250*/  @!P6 FMUL R15, R15, R15 ;  /* 0x0000000f0f0fe220 */ /* 0x000fe40000400000 */
[----:B------:R-:W5:Y:S01]  /*17260*/  LDL.LU R151, [R1] ;  /* 0x0000000001977983 */ /* 0x000f620000300800 */
[----:B------:R-:W-:-:S03]  /*17270*/  FADD R134, R133, R131 ;  /* 0x0000008385867221 */ /* 0x000fc60000000000 */
[----:B------:R-:W5:Y:S01]  /*17280*/  LDL.LU R150, [R1+0x4] ;  /* 0x0000040001967983 */ /* 0x000f620000300800 */
[----:B------:R-:W-:-:S03]  /*17290*/  FADD R133, R109, R77 ;  /* 0x0000004d6d857221 */ /* 0x000fc60000000000 */
[----:B------:R-:W5:Y:S01]  /*172a0*/  LDL.LU R148, [R1+0x10] ;  /* 0x0000100001947983 */ /* 0x000f620000300800 */
[----:B------:R-:W-:-:S03]  /*172b0*/  FADD R131, R93, R15 ;  /* 0x0000000f5d837221 */ /* 0x000fc60000000000 */
[----:B------:R-:W5:Y:S04]  /*172c0*/  LDL.LU R147, [R1+0x14] ;  /* 0x0000140001937983 */ /* 0x000f680000300800 */
[----:B------:R-:W5:Y:S04]  /*172d0*/  LDL.LU R146, [R1+0x20] ;  /* 0x0000200001927983 */ /* 0x000f680000300800 */
[----:B------:R-:W5:Y:S01]  /*172e0*/  LDL.LU R145, [R1+0x24] ;  /* 0x0000240001917983 */ /* 0x000f620000300800 */
[----:B------:R-:W-:-:S03]  /*172f0*/  FADD R131, R133, R131 ;  /* 0x0000008385837221 */ /* 0x000fc60000000000 */
[----:B------:R-:W5:Y:S04]  /*17300*/  LDL.LU R144, [R1+0x30] ;  /* 0x0000300001907983 */ /* 0x000f680000300800 */
[----:B------:R-:W5:Y:S04]  /*17310*/  LDL.LU R143, [R1+0x34] ;  /* 0x00003400018f7983 */ /* 0x000f680000300800 */
[----:B------:R-:W5:Y:S01]  /*17320*/  LDL.LU R235, [R1+0x74] ;  /* 0x0000740001eb7983 */ /* 0x000f620000300800 */
[----:B------:R-:W-:-:S03]  /*17330*/  FMUL R122, R142, UR5 ;  /* 0x000000058e7a7c20 */ /* 0x000fc60008400000 */
[----:B------:R-:W5:Y:S01]  /*17340*/  LDL.LU R234, [R1+0x70] ;  /* 0x0000700001ea7983 */ /* 0x000f620000300800 */
[----:B------:R-:W-:-:S03]  /*17350*/  FADD R131, R134, R131 ;  /* 0x0000008386837221 */ /* 0x000fc60000000000 */
[----:B------:R-:W5:Y:S01]  /*17360*/  LDL.LU R233, [R1+0x64] ;  /* 0x0000640001e97983 */ /* 0x000f620000300800 */
[----:B------:R-:W-:-:S03]  /*17370*/  FADD R135, R141, R135 ;  /* 0x000000878d877221 */ /* 0x000fc60000000000 */
[----:B------:R-:W5:Y:S01]  /*17380*/  LDL.LU R232, [R1+0x60] ;  /* 0x0000600001e87983 */ /* 0x000f620000300800 */
[----:B------:R-:W-:-:S03]  /*17390*/  FADD R134, R140, R137 ;  /* 0x000000898c867221 */ /* 0x000fc60000000000 */
[----:B------:R-:W5:Y:S04]  /*173a0*/  LDL.LU R149, [R1+0x54] ;  /* 0x0000540001957983 */ /* 0x000f680000300800 */
[----:B------:R-:W5:Y:S04]  /*173b0*/  LDL.LU R142, [R1+0x50] ;  /* 0x00005000018e7983 */ /* 0x000f680000300800 */
[----:B------:R-:W5:Y:S04]  /*173c0*/  LDL.LU R141, [R1+0x44] ;  /* 0x00004400018d7983 */ /* 0x000f680000300800 */
[----:B------:R-:W5:Y:S04]  /*173d0*/  LDL.LU R140, [R1+0x94] ;  /* 0x00009400018c7983 */ /* 0x000f680000300800 */
[----:B------:R-:W5:Y:S01]  /*173e0*/  LDL.LU R137, [R1+0x40] ;  /* 0x0000400001897983 */ /* 0x000f620000300800 */
[----:B------:R-:W-:-:S13]  /*173f0*/  FSETP.GEU.AND P4, PT, R122, -126, PT ;  /* 0xc2fc00007a00780b */ /* 0x000fda0003f8e000 */
[----:B------:R-:W-:-:S06]  /*17400*/  @!P4 FMUL R122, R122, 0.5 ;  /* 0x3f0000007a7ac820 */ /* 0x000fcc0000400000 */
[----:B------:R-:W1:Y:S01]  /*17410*/  MUFU.EX2 R122, R122 ;  /* 0x0000007a007a7308 */ /* 0x000e620000000800 */
[----:B------:R-:W-:Y:S01]  /*17420*/  FADD R131, R138, R131 ;  /* 0x000000838a837221 */ /* 0x000fe20000000000 */
[----:B------:R-:W-:-:S03]  /*17430*/  FADD R133, R139, R136 ;  /* 0x000000888b857221 */ /* 0x000fc60000000000 */
[----:B------:R-:W-:Y:S01]  /*17440*/  FADD R131, R134, R131 ;  /* 0x0000008386837221 */ /* 0x000fe20000000000 */
[----:B------:R-:W-:-:S04]  /*17450*/  FADD R133, R135, R133 ;  /* 0x0000008587857221 */ /* 0x000fc80000000000 */
[----:B------:R-:W-:Y:S01]  /*17460*/  FADD R131, R133, R131 ;  /* 0x0000008385837221 */ /* 0x000fe20000000000 */
[----:B-1----:R-:W-:Y:S01]  /*17470*/  @!P4 FMUL R122, R122, R122 ;  /* 0x0000007a7a7ac220 */ /* 0x002fe20000400000 */
[----:B------:R-:W-:Y:S01]  /*17480*/  F2FP.BF16.F32.PACK_AB R57, R57, R54 ;  /* 0x000000363939723e */ /* 0x000fe200000010ff */
[----:B------:R-:W-:Y:S01]  /*17490*/  ULEA UR10, UR4, UR10, 0x3 ;  /* 0x0000000a040a7291 */ /* 0x000fe2000f8e183f */
[----:B------:R-:W-:Y:S02]  /*174a0*/  F2FP.BF16.F32.PACK_AB R54, R101, R100 ;  /* 0x000000646536723e */ /* 0x000fe400000010ff */
[----:B------:R-:W-:Y:S02]  /*174b0*/  MOV R100, UR7 ;  /* 0x0000000700647c02 */ /* 0x000fe40008000f00 */
[----:B------:R-:W-:Y:S02]  /*174c0*/  F2FP.BF16.F32.PACK_AB R53, R53, R50 ;  /* 0x000000323535723e */ /* 0x000fe400000010ff */
[----:B------:R-:W-:-:S02]  /*174d0*/  F2FP.BF16.F32.PACK_AB R50, R97, R96 ;  /* 0x000000606132723e */ /* 0x000fc400000010ff */
[----:B------:R-:W-:Y:S02]  /*174e0*/  SHF.L.U32 R96, R100, 0x1f, RZ ;  /* 0x0000001f64607819 */ /* 0x000fe400000006ff */
[----:B------:R-:W-:Y:S02]  /*174f0*/  F2FP.BF16.F32.PACK_AB R37, R37, R32 ;  /* 0x000000202525723e */ /* 0x000fe400000010ff */
[----:B------:R1:W1:Y:S01]  /*17500*/  SYNCS.PHASECHK.TRANS64.TRYWAIT P2, [UR10+0x9a000], R96 ;  /* 0x09a00060ff0075a7 */ /* 0x000262000804014a */
[----:B------:R-:W-:Y:S02]  /*17510*/  F2FP.BF16.F32.PACK_AB R39, R28, R39 ;  /* 0x000000271c27723e */ /* 0x000fe400000010ff */
[----:B------:R-:W-:Y:S02]  /*17520*/  F2FP.BF16.F32.PACK_AB R32, R83, R82 ;  /* 0x000000525320723e */ /* 0x000fe400000010ff */
[----:B------:R-:W-:Y:S01]  /*17530*/  F2FP.BF16.F32.PACK_AB R34, R81, R34 ;  /* 0x000000225122723e */ /* 0x000fe200000010ff */
[----:B------:R-:W-:Y:S01]  /*17540*/  FMUL R216, R216, R122 ;  /* 0x0000007ad8d87220 */ /* 0x000fe20000400000 */
[----:B------:R-:W-:Y:S01]  /*17550*/  F2FP.BF16.F32.PACK_AB R73, R73, R72 ;  /* 0x000000484949723e */ /* 0x000fe200000010ff */
[----:B------:R-:W-:Y:S01]  /*17560*/  FMUL R217, R217, R122 ;  /* 0x0000007ad9d97220 */ /* 0x000fe20000400000 */
[----:B------:R-:W-:Y:S01]  /*17570*/  F2FP.BF16.F32.PACK_AB R75, R75, R70 ;  /* 0x000000464b4b723e */ /* 0x000fe200000010ff */
[----:B------:R-:W-:Y:S01]  /*17580*/  FMUL R220, R220, R122 ;  /* 0x0000007adcdc7220 */ /* 0x000fe20000400000 */
[----:B------:R-:W-:Y:S01]  /*17590*/  F2FP.BF16.F32.PACK_AB R69, R69, R68 ;  /* 0x000000444545723e */ /* 0x000fe200000010ff */
[-C--:B------:R-:W-:Y:S01]  /*175a0*/  FMUL R221, R221, R122.reuse ;  /* 0x0000007adddd7220 */ /* 0x080fe20000400000 */
[----:B------:R-:W-:Y:S01]  /*175b0*/  F2FP.BF16.F32.PACK_AB R71, R64, R71 ;  /* 0x000000474047723e */ /* 0x000fe200000010ff */
[-C--:B------:R-:W-:Y:S01]  /*175c0*/  FMUL R224, R224, R122.reuse ;  /* 0x0000007ae0e07220 */ /* 0x080fe20000400000 */
[----:B------:R-:W-:Y:S01]  /*175d0*/  F2FP.BF16.F32.PACK_AB R65, R62, R65 ;  /* 0x000000413e41723e */ /* 0x000fe200000010ff */
[----:B------:R-:W-:Y:S01]  /*175e0*/  FMUL R225, R225, R122 ;  /* 0x0000007ae1e17220 */ /* 0x000fe20000400000 */
[----:B------:R-:W-:Y:S01]  /*175f0*/  F2FP.BF16.F32.PACK_AB R67, R67, R60 ;  /* 0x0000003c4343723e */ /* 0x000fe200000010ff */
[-C--:B------:R-:W-:Y:S01]  /*17600*/  FMUL R228, R228, R122.reuse ;  /* 0x0000007ae4e47220 */ /* 0x080fe20000400000 */
        /* <DEDUP_REMOVED lines=17> */
[-C--:B----4-:R-:W-:Y:S01]  /*17720*/  FMUL R213, R213, R122.reuse ;  /* 0x0000007ad5d57220 */ /* 0x090fe20000400000 */
[----:B------:R-:W-:Y:S01]  /*17730*/  F2FP.BF16.F32.PACK_AB R43, R36, R43 ;  /* 0x0000002b242b723e */ /* 0x000fe200000010ff */
[-C--:B--2---:R-:W-:Y:S01]  /*17740*/  FMUL R184, R184, R122.reuse ;  /* 0x0000007ab8b87220 */ /* 0x084fe20000400000 */
[----:B------:R-:W-:Y:S01]  /*17750*/  F2FP.BF16.F32.PACK_AB R33, R33, R27 ;  /* 0x0000001b2121723e */ /* 0x000fe200000010ff */
[-C--:B---3--:R-:W-:Y:S01]  /*17760*/  FMUL R185, R185, R122.reuse ;  /* 0x0000007ab9b97220 */ /* 0x088fe20000400000 */
[----:B------:R-:W-:Y:S01]  /*17770*/  F2FP.BF16.F32.PACK_AB R28, R80, R79 ;  /* 0x0000004f501c723e */ /* 0x000fe200000010ff */
[----:B------:R-:W-:Y:S01]  /*17780*/  FMUL R188, R188, R122 ;  /* 0x0000007abcbc7220 */ /* 0x000fe20000400000 */
[----:B------:R-:W-:Y:S01]  /*17790*/  F2FP.BF16.F32.PACK_AB R30, R77, R30 ;  /* 0x0000001e4d1e723e */ /* 0x000fe200000010ff */
[----:B-----5:R-:W-:Y:S01]  /*177a0*/  FMUL R189, R189, R122 ;  /* 0x0000007abdbd7220 */ /* 0x020fe20000400000 */
[----:B------:R-:W-:Y:S01]  /*177b0*/  F2FP.BF16.F32.PACK_AB R81, R123, R124 ;  /* 0x0000007c7b51723e */ /* 0x000fe200000010ff */
[----:B------:R-:W-:Y:S01]  /*177c0*/  FMUL R192, R192, R122 ;  /* 0x0000007ac0c07220 */ /* 0x000fe20000400000 */
[----:B------:R-:W-:Y:S01]  /*177d0*/  F2FP.BF16.F32.PACK_AB R83, R125, R126 ;  /* 0x0000007e7d53723e */ /* 0x000fe200000010ff */
[-C--:B------:R-:W-:Y:S01]  /*177e0*/  FMUL R193, R193, R122.reuse ;  /* 0x0000007ac1c17220 */ /* 0x080fe20000400000 */
[----:B------:R-:W-:Y:S01]  /*177f0*/  FMUL R196, R196, R122 ;  /* 0x0000007ac4c47220 */ /* 0x000fe20000400000 */
[----:B------:R-:W-:-:S02]  /*17800*/  F2FP.BF16.F32.PACK_AB R72, R121, R120 ;  /* 0x000000787948723e */ /* 0x000fc400000010ff */
[----:B------:R-:W-:Y:S02]  /*17810*/  F2FP.BF16.F32.PACK_AB R74, R74, R119 ;  /* 0x000000774a4a723e */ /* 0x000fe400000010ff */
[----:B------:R-:W-:Y:S02]  /*17820*/  F2FP.BF16.F32.PACK_AB R68, R118, R117 ;  /* 0x000000757644723e */ /* 0x000fe400000010ff */
[----:B------:R-:W-:Y:S02]  /*17830*/  F2FP.BF16.F32.PACK_AB R70, R116, R115 ;  /* 0x000000737446723e */ /* 0x000fe400000010ff */
[----:B------:R-:W-:Y:S01]  /*17840*/  F2FP.BF16.F32.PACK_AB R64, R114, R113 ;  /* 0x000000717240723e */ /* 0x000fe200000010ff */
[----:B------:R-:W-:Y:S01]  /*17850*/  FMUL R197, R197, R122 ;  /* 0x0000007ac5c57220 */ /* 0x000fe20000400000 */
[----:B------:R-:W-:Y:S02]  /*17860*/  F2FP.BF16.F32.PACK_AB R66, R112, R66 ;  /* 0x000000427042723e */ /* 0x000fe400000010ff */
[----:B------:R-:W-:Y:S01]  /*17870*/  F2FP.BF16.F32.PACK_AB R60, R111, R110 ;  /* 0x0000006e6f3c723e */ /* 0x000fe200000010ff */
[----:B------:R-:W-:Y:S01]  /*17880*/  FMUL R168, R168, R122 ;  /* 0x0000007aa8a87220 */ /* 0x000fe20000400000 */
[----:B------:R-:W-:-:S02]  /*17890*/  F2FP.BF16.F32.PACK_AB R62, R109, R108 ;  /* 0x0000006c6d3e723e */ /* 0x000fc400000010ff */
[----:B------:R-:W-:Y:S02]  /*178a0*/  F2FP.BF16.F32.PACK_AB R56, R107, R106 ;  /* 0x0000006a6b38723e */ /* 0x000fe400000010ff */
[----:B------:R-:W-:Y:S01]  /*178b0*/  F2FP.BF16.F32.PACK_AB R58, R105, R104 ;  /* 0x00000068693a723e */ /* 0x000fe200000010ff */
[----:B------:R-:W-:Y:S01]  /*178c0*/  FMUL R169, R169, R122 ;  /* 0x0000007aa9a97220 */ /* 0x000fe20000400000 */
        /* <DEDUP_REMOVED lines=15> */
[----:B------:R-:W-:Y:S01]  /*179c0*/  F2FP.BF16.F32.PACK_AB R76, R19, R76 ;  /* 0x0000004c134c723e */ /* 0x000fe200000010ff */
[----:B------:R-:W-:Y:S01]  /*179d0*/  FMUL R172, R172, R122 ;  /* 0x0000007aacac7220 */ /* 0x000fe20000400000 */
[----:B------:R-:W-:-:S02]  /*179e0*/  F2FP.BF16.F32.PACK_AB R77, R5, R6 ;  /* 0x00000006054d723e */ /* 0x000fc400000010ff */
        /* <DEDUP_REMOVED lines=27> */
[----:B------:R-:W-:Y:S01]  /*17ba0*/  FFMA R140, R122, R140, R131 ;  /* 0x0000008c7a8c7223 */ /* 0x000fe20000000083 */
[----:B------:R-:W-:-:S04]  /*17bb0*/  FMUL R137, R137, R122 ;  /* 0x0000007a89897220 */ /* 0x000fc80000400000 */
        /* <DEDUP_REMOVED lines=8> */
[----:B------:R-:W-:-:S03]  /*17c40*/  FMUL R143, R143, R122 ;  /* 0x0000007a8f8f7220 */ /* 0x000fc60000400000 */
[----:B------:R2:W-:Y:S04]  /*17c50*/  STL [R1+0x74], R235 ;  /* 0x000074eb01007387 */ /* 0x0005e80000100800 */
[----:B------:R2:W-:Y:S04]  /*17c60*/  STL [R1], R151 ;  /* 0x0000009701007387 */ /* 0x0005e80000100800 */
[----:B------:R2:W-:Y:S04]  /*17c70*/  STL [R1+0x4], R150 ;  /* 0x0000049601007387 */ /* 0x0005e80000100800 */
[----:B------:R2:W-:Y:S04]  /*17c80*/  STL [R1+0x10], R148 ;  /* 0x0000109401007387 */ /* 0x0005e80000100800 */
[----:B------:R2:W-:Y:S04]  /*17c90*/  STL [R1+0x14], R147 ;  /* 0x0000149301007387 */ /* 0x0005e80000100800 */
[----:B------:R2:W-:Y:S04]  /*17ca0*/  STL [R1+0x20], R146 ;  /* 0x0000209201007387 */ /* 0x0005e80000100800 */
[----:B------:R2:W-:Y:S04]  /*17cb0*/  STL [R1+0x24], R145 ;  /* 0x0000249101007387 */ /* 0x0005e80000100800 */
[----:B------:R2:W-:Y:S04]  /*17cc0*/  STL [R1+0x30], R144 ;  /* 0x0000309001007387 */ /* 0x0005e80000100800 */
[----:B------:R2:W-:Y:S01]  /*17cd0*/  STL [R1+0x34], R143 ;  /* 0x0000348f01007387 */ /* 0x0005e20000100800 */
[-C--:B------:R-:W-:Y:S01]  /*17ce0*/  FMUL R153, R153, R122.reuse ;  /* 0x0000007a99997220 */ /* 0x080fe20000400000 */
[-C--:B------:R-:W-:Y:S01]  /*17cf0*/  FMUL R156, R156, R122.reuse ;  /* 0x0000007a9c9c7220 */ /* 0x080fe20000400000 */
[-C--:B------:R-:W-:Y:S01]  /*17d00*/  FMUL R157, R157, R122.reuse ;  /* 0x0000007a9d9d7220 */ /* 0x080fe20000400000 */
[-C--:B------:R-:W-:Y:S01]  /*17d10*/  FMUL R160, R160, R122.reuse ;  /* 0x0000007aa0a07220 */ /* 0x080fe20000400000 */
[-C--:B------:R-:W-:Y:S01]  /*17d20*/  FMUL R161, R161, R122.reuse ;  /* 0x0000007aa1a17220 */ /* 0x080fe20000400000 */
[-C--:B------:R-:W-:Y:S01]  /*17d30*/  FMUL R164, R164, R122.reuse ;  /* 0x0000007aa4a47220 */ /* 0x080fe20000400000 */
[----:B------:R-:W-:Y:S01]  /*17d40*/  FMUL R165, R165, R122 ;  /* 0x0000007aa5a57220 */ /* 0x000fe20000400000 */
[----:B-1----:R-:W-:Y:S06]  /*17d50*/  @!P0 BRA `(.L_x_39) ;  /* 0x0000000000048947 */ /* 0x002fec0003800000 */
[----:B------:R-:W-:Y:S01]  /*17d60*/  BPT.TRAP 0x1 ;  /* 0x000000040000795c */ /* 0x000fe20000300000 */
.L_x_39:
[----:B------:R-:W-:Y:S05]  /*17d70*/  @P2 BRA `(.L_x_40) ;  /* 0x0000000000082947 */ /* 0x000fea0003800000 */
[----:B------:R-:W1:Y:S02]  /*17d80*/  SYNCS.PHASECHK.TRANS64.TRYWAIT P2, [UR10+0x9a000], R96 ;  /* 0x09a00060ff0075a7 */ /* 0x000e64000804014a */
[----:B-1----:R-:W-:Y:S05]  /*17d90*/  @!P2 BRA `(.L_x_41) ;  /* 0x0000007000fca947 */ /* 0x002fea0003800000 */
.L_x_40:
[----:B--2---:R-:W2:Y:S04]  /*17da0*/  LDL.LU.64 R136, [R1+0x40] ;  /* 0x0000400001887983 */ /* 0x004ea80000300a00 */
        /* <DEDUP_REMOVED lines=594> */
.L_x_42:
        /* <DEDUP_REMOVED lines=8> */
.L_x_43:
[----:B------:R-:W-:-:S04]  /*1a350*/  UIADD3 UR61, UR61, 0x1, URZ ;  /* 0x000000013d3d7890 */ /* 0x000fc8000fffe03f */
[----:B------:R-:W-:-:S04]  /*1a360*/  UISETP.NE.AND UP0, UPT, UR61, 0x5, UPT ;  /* 0x000000053d00788c */ /* 0x000fc8000bf05270 */
[----:B------:R-:W-:Y:S01]  /*1a370*/  USEL UR61, UR61, URZ, UP0 ;  /* 0x0000003f3d3d7287 */ /* 0x000fe20008000000 */
[----:B------:R-:W-:Y:S11]  /*1a380*/  @!P0 BRA `(.L_x_44) ;  /* 0x0000000000048947 */ /* 0x000ff60003800000 */
[----:B------:R-:W-:Y:S01]  /*1a390*/  BPT.TRAP 0x1 ;  /* 0x000000040000795c */ /* 0x000fe20000300000 */
.L_x_44:
[----:B------:R-:W-:-:S13]  /*1a3a0*/  R2UR UR10, R0 ;  /* 0x00000000000a72ca */ /* 0x000fda00000e0000 */
[----:B------:R-:W-:-:S04]  /*1a3b0*/  ULEA UR10, UR61, UR10, 0x3 ;  /* 0x0000000a3d0a7291 */ /* 0x000fc8000f8e183f */
[----:B------:R-:W-:-:S04]  /*1a3c0*/  UIADD3 UR10, UR10, 0x9a028, URZ ;  /* 0x0009a0280a0a7890 */ /* 0x000fc8000fffe03f */
[----:B------:R-:W-:-:S09]  /*1a3d0*/  UPRMT UR10, URZ, 0x654, UR10 ;  /* 0x000006543f0a7896 */ /* 0x000fd2000800000a */
[----:B------:R-:W-:Y:S01]  /*1a3e0*/  SYNCS.ARRIVE.TRANS64.RED.A1T0 RZ, [UR10], RZ ;  /* 0x000000ffffff79a7 */ /* 0x000fe2000810040a */
[----:B------:R-:W-:Y:S05]  /*1a3f0*/  @P1 BRA `(.L_x_45) ;  /* 0x0000000000041947 */ /* 0x000fea0003800000 */
[----:B------:R-:W-:Y:S01]  /*1a400*/  BPT.TRAP 0x1 ;  /* 0x000000040000795c */ /* 0x000fe20000300000 */
.L_x_45:
[----:B-1----:R-:W2:Y:S01]  /*1a410*/  LDL R3, [R1+0x80] ;  /* 0x0000800001037983 */ /* 0x002ea20000100800 */
[----:B------:R-:W-:Y:S01]  /*1a420*/  UIADD3 UR4, UR4, 0x1, URZ ;  /* 0x0000000104047890 */ /* 0x000fe2000fffe03f */
[----:B------:R-:W-:Y:S01]  /*1a430*/  IADD3 R2, R2, 0x100, RZ ;  /* 0x0000010002027810 */ /* 0x000fe20007ffe0ff */
[----:B------:R-:W-:Y:S02]  /*1a440*/  UISETP.GT.AND UP2, UPT, UR54, 0x1, UPT ;  /* 0x000000013600788c */ /* 0x000fe4000bf44270 */
[----:B------:R-:W-:Y:S02]  /*1a450*/  UISETP.NE.AND UP1, UPT, UR4, 0x5, UPT ;  /* 0x000000050400788c */ /* 0x000fe4000bf25270 */
[----:B------:R-:W-:Y:S02]  /*1a460*/  UIADD3 UR61, UR61, 0x1, URZ ;  /* 0x000000013d3d7890 */ /* 0x000fe4000fffe03f */
[----:B------:R-:W-:Y:S01]  /*1a470*/  PLOP3.LUT P2, PT, PT, PT, UP2, 0x80, 0x0 ;  /* 0x000000000000781c */ /* 0x000fe20003f4f028 */
[----:B------:R-:W-:-:S02]  /*1a480*/  USEL UR10, URZ, 0x1, UP1 ;  /* 0x000000013f0a7887 */ /* 0x000fc40008800000 */
[----:B------:R-:W-:Y:S02]  /*1a490*/  UIADD3 UR11, UR54, -0x1, URZ ;  /* 0xffffffff360b7890 */ /* 0x000fe4000fffe03f */
[----:B------:R-:W-:Y:S02]  /*1a4a0*/  ULOP3.LUT UR7, UR7, UR10, URZ, 0x3c, !UPT ;  /* 0x0000000a07077292 */ /* 0x000fe4000f8e3c3f */
[----:B------:R-:W-:Y:S02]  /*1a4b0*/  UISETP.NE.AND UP0, UPT, UR61, 0x5, UPT ;  /* 0x000000053d00788c */ /* 0x000fe4000bf05270 */
[----:B------:R-:W-:Y:S02]  /*1a4c0*/  USEL UR4, UR4, URZ, UP1 ;  /* 0x0000003f04047287 */ /* 0x000fe40008800000 */
[----:B------:R-:W-:Y:S01]  /*1a4d0*/  USEL UR61, UR61, URZ, UP0 ;  /* 0x0000003f3d3d7287 */ /* 0x000fe20008000000 */
[----:B------:R-:W-:Y:S01]  /*1a4e0*/  MOV R0, UR7 ;  /* 0x0000000700007c02 */ /* 0x000fe20008000f00 */
[----:B------:R-:W-:Y:S01]  /*1a4f0*/  UMOV UR54, UR11 ;  /* 0x0000000b00367c82 */ /* 0x000fe20008000000 */
[----:B------:R-:W-:Y:S01]  /*1a500*/  MOV R12, R132 ;  /* 0x00000084000c7202 */ /* 0x000fe20000000f00 */
[----:B--2---:R2:W-:Y:S01]  /*1a510*/  STL [R1+0x84], R3 ;  /* 0x0000840301007387 */ /* 0x0045e20000100800 */
[----:B------:R-:W-:Y:S07]  /*1a520*/  @P2 BRA `(.L_x_46) ;  /* 0xffffff7000c02947 */ /* 0x000fee000383ffff */
.L_x_35:
[----:B--2---:R-:W2:Y:S04]  /*1a530*/  LDL.LU R3, [R1+0x94] ;  /* 0x0000940001037983 */ /* 0x004ea80000300800 */
[----:B------:R-:W3:Y:S01]  /*1a540*/  LDL.LU R4, [R1+0x90] ;  /* 0x0000900001047983 */ /* 0x000ee20000300800 */
[----:B------:R-:W-:Y:S01]  /*1a550*/  BSSY B0, `(.L_x_47) ;  /* 0x0000026000007945 */ /* 0x000fe20003800000 */
[----:B------:R-:W-:Y:S02]  /*1a560*/  MOV R8, 0x3f800000 ;  /* 0x3f80000000087802 */ /* 0x000fe40000000f00 */
[----:B------:R-:W-:Y:S01]  /*1a570*/  MOV R5, 0x7f800000 ;  /* 0x7f80000000057802 */ /* 0x000fe20000000f00 */
[----:B--2---:R-:W1:Y:S04]  /*1a580*/  SHFL.BFLY PT, R0, R3, 0x1, 0x1f ;  /* 0x0c201f0003007f89 */ /* 0x004e6800000e0000 */
[----:B---3--:R-:W2:Y:S01]  /*1a590*/  SHFL.BFLY PT, R2, R4, 0x1, 0x1f ;  /* 0x0c201f0004027f89 */ /* 0x008ea200000e0000 */
[----:B-1----:R-:W-:Y:S01]  /*1a5a0*/  FADD R0, R0, R3 ;  /* 0x0000000300007221 */ /* 0x002fe20000000000 */
[----:B--2---:R-:W-:-:S04]  /*1a5b0*/  FADD R14, R2, R4 ;  /* 0x00000004020e7221 */ /* 0x004fc80000000000 */
[----:B------:R-:W1:Y:S01]  /*1a5c0*/  SHFL.BFLY PT, R3, R0, 0x2, 0x1f ;  /* 0x0c401f0000037f89 */ /* 0x000e6200000e0000 */
[----:B------:R-:W-:Y:S02]  /*1a5d0*/  MOV R4, 0x7f800000 ;  /* 0x7f80000000047802 */ /* 0x000fe40000000f00 */
[----:B------:R-:W-:Y:S01]  /*1a5e0*/  MOV R2, 0x3f800000 ;  /* 0x3f80000000027802 */ /* 0x000fe20000000f00 */
[----:B------:R-:W2:Y:S01]  /*1a5f0*/  SHFL.BFLY PT, R15, R14, 0x2, 0x1f ;  /* 0x0c401f000e0f7f89 */ /* 0x000ea200000e0000 */
[C---:B-1----:R-:W-:Y:S01]  /*1a600*/  FSETP.NE.AND P0, PT, R0.reuse, -R3, PT ;  /* 0x800000030000720b */ /* 0x042fe20003f05000 */
[----:B------:R-:W-:Y:S01]  /*1a610*/  FADD R6, R0, R3 ;  /* 0x0000000300067221 */ /* 0x000fe20000000000 */
[----:B--2---:R-:W-:-:S11]  /*1a620*/  FADD R7, R14, R15 ;  /* 0x0000000f0e077221 */ /* 0x004fd60000000000 */
[----:B------:R-:W-:Y:S05]  /*1a630*/  @!P0 BRA `(.L_x_48) ;  /* 0x00000000005c8947 */ /* 0x000fea0003800000 */
[----:B------:R-:W-:Y:S01]  /*1a640*/  IADD3 R0, R6, 0x1800000, RZ ;  /* 0x0180000006007810 */ /* 0x000fe20007ffe0ff */
[----:B------:R-:W-:Y:S03]  /*1a650*/  BSSY B1, `(.L_x_49) ;  /* 0x000000d000017945 */ /* 0x000fe60003800000 */
[----:B------:R-:W-:-:S04]  /*1a660*/  LOP3.LUT R0, R0, 0x7f800000, RZ, 0xc0, !PT ;  /* 0x7f80000000007812 */ /* 0x000fc800078ec0ff */
[----:B------:R-:W-:-:S13]  /*1a670*/  ISETP.GT.U32.AND P0, PT, R0, 0x1ffffff, PT ;  /* 0x01ffffff0000780c */ /* 0x000fda0003f04070 */
[----:B------:R-:W-:Y:S05]  /*1a680*/  @P0 BRA `(.L_x_50) ;  /* 0x0000000000140947 */ /* 0x000fea0003800000 */
[----:B------:R-:W-:Y:S02]  /*1a690*/  MOV R2, R6 ;  /* 0x0000000600027202 */ /* 0x000fe40000000f00 */
[----:B------:R-:W-:-:S07]  /*1a6a0*/  MOV R13, 0x1a6c0 ;  /* 0x0001a6c0000d7802 */ /* 0x000fce0000000f00 */
[----:B------:R-:W-:Y:S05]  /*1a6b0*/  CALL.REL.NOINC `($__internal_0_$__cuda_sm20_rcp_rn_f32_slowpath) ;  /* 0x0000004c005c7944 */ /* 0x000fea0003c00000 */
[----:B------:R-:W-:Y:S01]  /*1a6c0*/  MOV R2, R0 ;  /* 0x0000000000027202 */ /* 0x000fe20000000f00 */
[----:B------:R-:W-:Y:S06]  /*1a6d0*/  BRA `(.L_x_51) ;  /* 0x0000000000107947 */ /* 0x000fec0003800000 */
.L_x_50:
[----:B------:R-:W1:Y:S02]  /*1a6e0*/  MUFU.RCP R3, R6 ;  /* 0x0000000600037308 */ /* 0x000e640000001000 */
[----:B-1----:R-:W-:-:S04]  /*1a6f0*/  FFMA R0, R6, R3, -1 ;  /* 0xbf80000006007423 */ /* 0x002fc80000000003 */
[----:B------:R-:W-:-:S04]  /*1a700*/  FADD.FTZ R0, -R0, -RZ ;  /* 0x800000ff00007221 */ /* 0x000fc80000010100 */
[----:B------:R-:W-:-:S07]  /*1a710*/  FFMA R2, R3, R0, R3 ;  /* 0x0000000003027223 */ /* 0x000fce0000000003 */
.L_x_51:
[----:B------:R-:W-:Y:S05]  /*1a720*/  BSYNC B1 ;  /* 0x0000000000017941 */ /* 0x000fea0003800000 */
.L_x_49:
[----:B------:R-:W2:Y:S01]  /*1a730*/  LDL.LU R3, [R1+0x80] ;  /* 0x0000800001037983 */ /* 0x000ea20000300800 */
[----:B------:R-:W-:Y:S01]  /*1a740*/  FSETP.GEU.AND P0, PT, |R6|, 1.175494350822287508e-38, PT ;  /* 0x008000000600780b */ /* 0x000fe20003f0e200 */
[----:B------:R-:W-:-:S12]  /*1a750*/  ULDC UR4, c[0x0][0x600] ;  /* 0x0001800000047ab9 */ /* 0x000fd80000000800 */
[----:B------:R-:W-:-:S04]  /*1a760*/  @!P0 FMUL R6, R6, 16777216 ;  /* 0x4b80000006068820 */ /* 0x000fc80000400000 */
[----:B------:R-:W1:Y:S02]  /*1a770*/  MUFU.LG2 R0, R6 ;  /* 0x0000000600007308 */ /* 0x000e640000000c00 */
[----:B-1----:R-:W-:-:S04]  /*1a780*/  @!P0 FADD R0, R0, -24 ;  /* 0xc1c0000000008421 */ /* 0x002fc80000000000 */
[----:B------:R-:W-:-:S04]  /*1a790*/  FMUL R0, R0, 0.69314718246459960938 ;  /* 0x3f31721800007820 */ /* 0x000fc80000400000 */
[----:B--2---:R-:W-:-:S07]  /*1a7a0*/  FFMA R5, R3, UR4, R0 ;  /* 0x0000000403057c23 */ /* 0x004fce0008000000 */
.L_x_48:
[----:B------:R-:W-:Y:S05]  /*1a7b0*/  BSYNC B0 ;  /* 0x0000000000007941 */ /* 0x000fea0003800000 */
.L_x_47:
[----:B------:R-:W2:Y:S01]  /*1a7c0*/  LDL.LU R16, [R1+0x40] ;  /* 0x0000400001107983 */ /* 0x000ea20000300800 */
[----:B------:R-:W-:-:S03]  /*1a7d0*/  ULDC UR4, c[0x0][0x608] ;  /* 0x0001820000047ab9 */ /* 0x000fc60000000800 */
[----:B------:R-:W3:Y:S04]  /*1a7e0*/  LDL.LU R17, [R1+0x44] ;  /* 0x0000440001117983 */ /* 0x000ee80000300800 */
[----:B------:R-:W4:Y:S04]  /*1a7f0*/  LDL.LU R18, [R1+0x50] ;  /* 0x0000500001127983 */ /* 0x000f280000300800 */
[----:B------:R-:W5:Y:S04]  /*1a800*/  LDL.LU R19, [R1+0x54] ;  /* 0x0000540001137983 */ /* 0x000f680000300800 */
[----:B------:R-:W5:Y:S04]  /*1a810*/  LDL.LU R22, [R1+0x60] ;  /* 0x0000600001167983 */ /* 0x000f680000300800 */
[----:B------:R-:W5:Y:S04]  /*1a820*/  LDL.LU R23, [R1+0x64] ;  /* 0x0000640001177983 */ /* 0x000f680000300800 */
[----:B------:R-:W5:Y:S04]  /*1a830*/  LDL.LU R21, [R1+0x70] ;  /* 0x0000700001157983 */ /* 0x000f680000300800 */
[----:B------:R-:W5:Y:S04]  /*1a840*/  LDL.LU R20, [R1+0x74] ;  /* 0x0000740001147983 */ /* 0x000f680000300800 */
[----:B------:R-:W5:Y:S04]  /*1a850*/  LDL.LU R13, [R1] ;  /* 0x00000000010d7983 */ /* 0x000f680000300800 */
[----:B------:R-:W5:Y:S04]  /*1a860*/  LDL.LU R12, [R1+0x4] ;  /* 0x00000400010c7983 */ /* 0x000f680000300800 */
[----:B------:R-:W5:Y:S04]  /*1a870*/  LDL.LU R11, [R1+0x10] ;  /* 0x00001000010b7983 */ /* 0x000f680000300800 */
[----:B------:R-:W5:Y:S04]  /*1a880*/  LDL.LU R10, [R1+0x14] ;  /* 0x00001400010a7983 */ /* 0x000f680000300800 */
[----:B------:R-:W5:Y:S04]  /*1a890*/  LDL.LU R9, [R1+0x20] ;  /* 0x0000200001097983 */ /* 0x000f680000300800 */
[----:B------:R-:W5:Y:S04]  /*1a8a0*/  LDL.LU R6, [R1+0x24] ;  /* 0x0000240001067983 */ /* 0x000f680000300800 */
[----:B------:R-:W5:Y:S04]  /*1a8b0*/  LDL.LU R3, [R1+0x30] ;  /* 0x0000300001037983 */ /* 0x000f680000300800 */
[----:B------:R-:W5:Y:S01]  /*1a8c0*/  LDL.LU R0, [R1+0x34] ;  /* 0x0000340001007983 */ /* 0x000f620000300800 */
[----:B------:R-:W-:Y:S01]  /*1a8d0*/  FSETP.NE.AND P0, PT, R14, -R15, PT ;  /* 0x8000000f0e00720b */ /* 0x000fe20003f05000 */
[----:B------:R-:W-:Y:S01]  /*1a8e0*/  FMUL R2, R2, UR4 ;  /* 0x0000000402027c20 */ /* 0x000fe20008400000 */
[----:B------:R-:W-:Y:S03]  /*1a8f0*/  BSSY B0, `(.L_x_52) ;  /* 0x0000050000007945 */ /* 0x000fe60003800000 */
        /* <DEDUP_REMOVED lines=40> */
[-C--:B--2---:R-:W-:Y:S01]  /*1ab80*/  FMUL R16, R16, R2.reuse ;  /* 0x0000000210107220 */ /* 0x084fe20000400000 */
[-C--:B---3--:R-:W-:Y:S01]  /*1ab90*/  FMUL R17, R17, R2.reuse ;  /* 0x0000000211117220 */ /* 0x088fe20000400000 */
[-C--:B----4-:R-:W-:Y:S01]  /*1aba0*/  FMUL R18, R18, R2.reuse ;  /* 0x0000000212127220 */ /* 0x090fe20000400000 */
[-C--:B-----5:R-:W-:Y:S01]  /*1abb0*/  FMUL R19, R19, R2.reuse ;  /* 0x0000000213137220 */ /* 0x0a0fe20000400000 */
        /* <DEDUP_REMOVED lines=12> */
[----:B------:R-:W-:Y:S06]  /*1ac80*/  @!P0 BRA `(.L_x_53) ;  /* 0x0000000000588947 */ /* 0x000fec0003800000 */
        /* <DEDUP_REMOVED lines=10> */
.L_x_55:
[----:B------:R-:W1:Y:S02]  /*1ad30*/  MUFU.RCP R8, R7 ;  /* 0x0000000700087308 */ /* 0x000e640000001000 */
[----:B-1----:R-:W-:-:S04]  /*1ad40*/  FFMA R0, R7, R8, -1 ;  /* 0xbf80000007007423 */ /* 0x002fc80000000008 */
[----:B------:R-:W-:-:S04]  /*1ad50*/  FADD.FTZ R3, -R0, -RZ ;  /* 0x800000ff00037221 */ /* 0x000fc80000010100 */
[----:B------:R-:W-:-:S07]  /*1ad60*/  FFMA R8, R8, R3, R8 ;  /* 0x0000000308087223 */ /* 0x000fce0000000008 */
.L_x_56:
[----:B------:R-:W-:Y:S05]  /*1ad70*/  BSYNC B1 ;  /* 0x0000000000017941 */ /* 0x000fea0003800000 */
.L_x_54:
[----:B------:R-:W-:Y:S01]  /*1ad80*/  FSETP.GEU.AND P0, PT, |R7|, 1.175494350822287508e-38, PT ;  /* 0x008000000700780b */ /* 0x000fe20003f0e200 */
[----:B------:R-:W-:-:S12]  /*1ad90*/  ULDC UR4, c[0x0][0x600] ;  /* 0x0001800000047ab9 */ /* 0x000fd80000000800 */
[----:B------:R-:W-:-:S04]  /*1ada0*/  @!P0 FMUL R7, R7, 16777216 ;  /* 0x4b80000007078820 */ /* 0x000fc80000400000 */
[----:B------:R-:W1:Y:S02]  /*1adb0*/  MUFU.LG2 R0, R7 ;  /* 0x0000000700007308 */ /* 0x000e640000000c00 */
[----:B-1----:R-:W-:-:S04]  /*1adc0*/  @!P0 FADD R0, R0, -24 ;  /* 0xc1c0000000008421 */ /* 0x002fc80000000000 */
[----:B------:R-:W-:-:S04]  /*1add0*/  FMUL R3, R0, 0.69314718246459960938 ;  /* 0x3f31721800037820 */ /* 0x000fc80000400000 */
[----:B------:R-:W-:-:S07]  /*1ade0*/  FFMA R4, R132, UR4, R3 ;  /* 0x0000000484047c23 */ /* 0x000fce0008000003 */
.L_x_53:
[----:B------:R-:W-:Y:S05]  /*1adf0*/  BSYNC B0 ;  /* 0x0000000000007941 */ /* 0x000fea0003800000 */
.L_x_52:
[----:B------:R-:W2:Y:S01]  /*1ae00*/  LDL R2, [R1+0xa8] ;  /* 0x0000a80001027983 */ /* 0x000ea20000100800 */
[----:B------:R-:W-:-:S03]  /*1ae10*/  ULDC UR5, c[0x0][0x608] ;  /* 0x0001820000057ab9 */ /* 0x000fc60000000800 */
[----:B------:R-:W3:Y:S04]  /*1ae20*/  LDL R37, [R1+0x8c] ;  /* 0x00008c0001257983 */ /* 0x000ee80000100800 */
[----:B------:R-:W4:Y:S04]  /*1ae30*/  LDL.LU R36, [R1+0x48] ;  /* 0x0000480001247983 */ /* 0x000f280000300800 */
[----:B------:R-:W5:Y:S04]  /*1ae40*/  LDL.LU R0, [R1+0x4c] ;  /* 0x00004c0001007983 */ /* 0x000f680000300800 */
[----:B------:R-:W4:Y:S04]  /*1ae50*/  LDL.LU R35, [R1+0x58] ;  /* 0x0000580001237983 */ /* 0x000f280000300800 */
        /* <DEDUP_REMOVED lines=12> */
[----:B------:R-:W4:Y:S01]  /*1af20*/  LDL.LU R3, [R1+0x3c] ;  /* 0x00003c0001037983 */ /* 0x000f220000300800 */
[----:B------:R-:W-:Y:S01]  /*1af30*/  FMUL R8, R8, UR5 ;  /* 0x0000000508087c20 */ /* 0x000fe20008400000 */
[----:B------:R-:W-:-:S03]  /*1af40*/  ULDC.64 UR8, c[0x0][0x208] ;  /* 0x0000820000087ab9 */ /* 0x000fc60000000a00 */
        /* <DEDUP_REMOVED lines=24> */
[----:B--2---:R-:W-:-:S02]  /*1b0d0*/  R2UR UR6, R2 ;  /* 0x00000000020672ca */ /* 0x004fc400000e0000 */
[----:B---3--:R-:W-:-:S11]  /*1b0e0*/  R2UR UR4, R37 ;  /* 0x00000000250472ca */ /* 0x008fd600000e0000 */
[----:B------:R-:W-:-:S04]  /*1b0f0*/  UISETP.NE.AND UP0, UPT, UR6, 0x1, UPT ;  /* 0x000000010600788c */ /* 0x000fc8000bf05270 */
[----:B------:R-:W-:Y:S02]  /*1b100*/  USEL UR5, URZ, 0x1, UP0 ;  /* 0x000000013f057887 */ /* 0x000fe40008000000 */
[----:B------:R-:W-:Y:S01]  /*1b110*/  UIADD3 UR4, UR4, 0x9a090, URZ ;  /* 0x0009a09004047890 */ /* 0x000fe2000fffe03f */
[----:B-----5:R-:W-:-:S03]  /*1b120*/  FMUL R62, R0, R8 ;  /* 0x00000008003e7220 */ /* 0x020fc60000400000 */
[----:B------:R-:W-:Y:S01]  /*1b130*/  ULEA UR4, UR6, UR4, 0x3 ;  /* 0x0000000406047291 */ /* 0x000fe2000f8e183f */
[----:B------:R-:W-:-:S04]  /*1b140*/  MOV R0, UR5 ;  /* 0x0000000500007c02 */ /* 0x000fc80008000f00 */
[----:B------:R-:W-:-:S04]  /*1b150*/  SHF.L.U32 R0, R0, 0x1f, RZ ;  /* 0x0000001f00007819 */ /* 0x000fc800000006ff */
[----:B------:R-:W1:Y:S01]  /*1b160*/  SYNCS.PHASECHK.TRANS64.TRYWAIT P0, [UR4+0x8], R0 ;  /* 0x00000800ff0075a7 */ /* 0x000e620008000144 */
[----:B------:R-:W2:Y:S01]  /*1b170*/  S2R R2, SR_TID.X ;  /* 0x0000000000027919 */ /* 0x000ea20000002100 */
[-C--:B----4-:R-:W-:Y:S01]  /*1b180*/  FMUL R60, R36, R8.reuse ;  /* 0x00000008243c7220 */ /* 0x090fe20000400000 */
        /* <DEDUP_REMOVED lines=13> */
[----:B--2---:R-:W-:-:S02]  /*1b260*/  LOP3.LUT P1, RZ, R2, 0x3, RZ, 0xc0, !PT ;  /* 0x0000000302ff7812 */ /* 0x004fc4000782c0ff */
[----:B------:R-:W-:Y:S01]  /*1b270*/  LOP3.LUT R43, R2, 0x7f, RZ, 0xc0, !PT ;  /* 0x0000007f022b7812 */ /* 0x000fe200078ec0ff */
[----:B------:R-:W-:Y:S01]  /*1b280*/  FMUL R38, R3, R8 ;  /* 0x0000000803267220 */ /* 0x000fe20000400000 */
[----:B-1----:R-:W-:Y:S09]  /*1b290*/  @!P0 BRA `(.L_x_57) ;  /* 0x0000003c00d48947 */ /* 0x002ff20003800000 */
.L_x_117:
[----:B-1----:R-:W2:Y:S01]  /*1b2a0*/  LDL.LU R3, [R1+0xac] ;  /* 0x0000ac0001037983 */ /* 0x002ea20000300800 */
[----:B------:R-:W-:Y:S01]  /*1b2b0*/  BSSY B0, `(.L_x_58) ;  /* 0x000001a000007945 */ /* 0x000fe20003800000 */
[----:B------:R-:W-:Y:S02]  /*1b2c0*/  SHF.R.U32.HI R45, RZ, 0x5, R43 ;  /* 0x00000005ff2d7819 */ /* 0x000fe4000001162b */
[----:B--2---:R-:W-:-:S13]  /*1b2d0*/  R2UR UR4, R3 ;  /* 0x00000000030472ca */ /* 0x004fda00000e0000 */
[----:B------:R-:W-:Y:S01]  /*1b2e0*/  USHF.L.U32 UR42, UR4, 0x6, URZ ;  /* 0x00000006042a7899 */ /* 0x000fe2000800063f */
[----:B------:R-:W-:Y:S11]  /*1b2f0*/  @P1 BRA `(.L_x_59) ;  /* 0x0000000000541947 */ /* 0x000ff60003800000 */
[----:B------:R-:W1:Y:S01]  /*1b300*/  S2UR UR4, SR_CTAID.Y ;  /* 0x00000000000479c3 */ /* 0x000e620000002600 */
[----:B------:R-:W-:Y:S01]  /*1b310*/  SHF.R.U32.HI R0, RZ, 0x2, R2 ;  /* 0x00000002ff007819 */ /* 0x000fe20000011602 */
[----:B------:R-:W-:Y:S01]  /*1b320*/  ULDC.64 UR6, c[0x0][0x688] ;  /* 0x0001a20000067ab9 */ /* 0x000fe20000000a00 */
[----:B------:R-:W-:Y:S02]  /*1b330*/  SHF.L.U32 R3, R45, 0x4, RZ ;  /* 0x000000042d037819 */ /* 0x000fe400000006ff */
[----:B------:R-:W-:-:S03]  /*1b340*/  LOP3.LUT R0, R0, 0x7, RZ, 0xc0, !PT ;  /* 0x0000000700007812 */ /* 0x000fc600078ec0ff */
[----:B------:R-:W2:Y:S01]  /*1b350*/  S2UR UR5, SR_CTAID.Z ;  /* 0x00000000000579c3 */ /* 0x000ea20000002700 */
[----:B------:R-:W-:-:S04]  /*1b360*/  LOP3.LUT R0, R3, 0xfffffff0, R0, 0xe2, !PT ;  /* 0xfffffff003007812 */ /* 0x000fc800078ee200 */
[----:B------:R-:W-:-:S04]  /*1b370*/  IADD3 R3, R0, UR42, RZ ;  /* 0x0000002a00037c10 */ /* 0x000fc8000fffe0ff */
[----:B------:R-:W-:Y:S01]  /*1b380*/  IADD3 R2, R3, 0x8, RZ ;  /* 0x0000000803027810 */ /* 0x000fe20007ffe0ff */
[----:B-1----:R-:W-:-:S04]  /*1b390*/  UIMAD UR4, UR4, UR6, UR42 ;  /* 0x00000006040472a4 */ /* 0x002fc8000f8e022a */
[----:B--2---:R-:W-:-:S03]  /*1b3a0*/  UIMAD UR4, UR5, UR7, UR4 ;  /* 0x00000007050472a4 */ /* 0x004fc6000f8e0204 */
[----:B------:R-:W-:Y:S02]  /*1b3b0*/  ULDC UR5, c[0x0][0x288] ;  /* 0x0000a20000057ab9 */ /* 0x000fe40000000800 */
[----:B------:R-:W-:Y:S02]  /*1b3c0*/  ISETP.GE.U32.AND P0, PT, R3, UR5, PT ;  /* 0x0000000503007c0c */ /* 0x000fe4000bf06070 */
[----:B------:R-:W-:Y:S02]  /*1b3d0*/  IADD3 R0, P2, R0, UR4, RZ ;  /* 0x0000000400007c10 */ /* 0x000fe4000ff5e0ff */
[----:B------:R-:W-:Y:S01]  /*1b3e0*/  ISETP.GE.U32.AND P1, PT, R2, UR5, PT ;  /* 0x0000000502007c0c */ /* 0x000fe2000bf26070 */
[----:B------:R-:W-:Y:S01]  /*1b3f0*/  ULDC.64 UR4, c[0x0][0x680] ;  /* 0x0001a00000047ab9 */ /* 0x000fe20000000a00 */
[----:B------:R-:W-:Y:S02]  /*1b400*/  IADD3.X R3, RZ, RZ, RZ, P2, !PT ;  /* 0x000000ffff037210 */ /* 0x000fe400017fe4ff */
[----:B------:R-:W-:-:S04]  /*1b410*/  LEA R2, P2, R0, UR4, 0x2 ;  /* 0x0000000400027c11 */ /* 0x000fc8000f8410ff */
[----:B------:R-:W-:-:S05]  /*1b420*/  LEA.HI.X R3, R0, UR5, R3, 0x2, P2 ;  /* 0x0000000500037c11 */ /* 0x000fca00090f1403 */
[----:B------:R1:W-:Y:S04]  /*1b430*/  @!P0 STG.E desc[UR8][R2.64], R5 ;  /* 0x0000000502008986 */ /* 0x0003e8000c101908 */
[----:B------:R1:W-:Y:S02]  /*1b440*/  @!P1 STG.E desc[UR8][R2.64+0x20], R4 ;  /* 0x0000200402009986 */ /* 0x0003e4000c101908 */
.L_x_59:
[----:B------:R-:W-:Y:S05]  /*1b450*/  BSYNC B0 ;  /* 0x0000000000007941 */ /* 0x000fea0003800000 */
.L_x_58:
[----:B------:R-:W-:Y:S01]  /*1b460*/  ULDC.64 UR4, c[0x0][0x730] ;  /* 0x0001cc0000047ab9 */ /* 0x000fe20000000a00 */
[-C--:B------:R-:W-:Y:S01]  /*1b470*/  FMUL R170, R170, R8.reuse ;  /* 0x00000008aaaa7220 */ /* 0x080fe20000400000 */
[----:B------:R-:W-:Y:S01]  /*1b480*/  ISETP.NE.U32.AND P0, PT, RZ, UR4, PT ;  /* 0x00000004ff007c0c */ /* 0x000fe2000bf05070 */
[-C--:B------:R-:W-:Y:S01]  /*1b490*/  FMUL R171, R171, R8.reuse ;  /* 0x00000008abab7220 */ /* 0x080fe20000400000 */
[-C--:B------:R-:W-:Y:S01]  /*1b4a0*/  FMUL R174, R174, R8.reuse ;  /* 0x00000008aeae7220 */ /* 0x080fe20000400000 */
[-C--:B------:R-:W-:Y:S01]  /*1b4b0*/  FMUL R175, R175, R8.reuse ;  /* 0x00000008afaf7220 */ /* 0x080fe20000400000 */
[----:B------:R-:W-:Y:S01]  /*1b4c0*/  ISETP.NE.AND.EX P0, PT, RZ, UR5, PT, P0 ;  /* 0x00000005ff007c0c */ /* 0x000fe2000bf05300 */
        /* <DEDUP_REMOVED lines=12> */
[----:B------:R-:W-:Y:S06]  /*1b590*/  @P0 BRA `(.L_x_60) ;  /* 0x0000000000200947 */ /* 0x000fec0003800000 */
[----:B------:R-:W-:Y:S02]  /*1b5a0*/  ULDC.64 UR4, c[0x0][0x728] ;  /* 0x0001ca0000047ab9 */ /* 0x000fe40000000a00 */
[----:B------:R-:W-:-:S04]  /*1b5b0*/  ISETP.NE.U32.AND P0, PT, RZ, UR4, PT ;  /* 0x00000004ff007c0c */ /* 0x000fc8000bf05070 */
[----:B------:R-:W-:-:S13]  /*1b5c0*/  ISETP.NE.AND.EX P0, PT, RZ, UR5, PT, P0 ;  /* 0x00000005ff007c0c */ /* 0x000fda000bf05300 */
[----:B------:R-:W-:Y:S05]  /*1b5d0*/  @!P0 BRA `(.L_x_61) ;  /* 0x00000000000c8947 */ /* 0x000fea0003800000 */
[----:B-1----:R-:W1:Y:S02]  /*1b5e0*/  LDC.64 R2, c[0x0][0x728] ;  /* 0x0001ca00ff027b82 */ /* 0x002e640000000a00 */
[----:B-1----:R3:W5:Y:S01]  /*1b5f0*/  LDG.E R41, desc[UR8][R2.64] ;  /* 0x0000000802297981 */ /* 0x002762000c1e1900 */
[----:B------:R-:W-:Y:S05]  /*1b600*/  BRA `(.L_x_60) ;  /* 0x0000000000047947 */ /* 0x000fea0003800000 */
.L_x_61:
[----:B------:R-:W2:Y:S02]  /*1b610*/  LDC R41, c[0x0][0x720] ;  /* 0x0001c800ff297b82 */ /* 0x000ea40000000800 */
.L_x_60:
[----:B------:R-:W-:-:S04]  /*1b620*/  MOV R0, RZ ;  /* 0x000000ff00007202 */ /* 0x000fc80000000f00 */
[----:B------:R-:W-:-:S13]  /*1b630*/  LOP3.LUT P0, RZ, R0, 0x1bf, RZ, 0xc0, !PT ;  /* 0x000001bf00ff7812 */ /* 0x000fda000780c0ff */
[----:B------:R-:W-:Y:S05]  /*1b640*/  @!P0 BRA `(.L_x_62) ;  /* 0x0000000000408947 */ /* 0x000fea0003800000 */
[----:B-1-3--:R-:W-:Y:S01]  /*1b650*/  MOV R2, 0x0 ;  /* 0x0000000000027802 */ /* 0x00afe20000000f00 */
[----:B------:R-:W-:Y:S01]  /*1b660*/  ULDC.64 UR4, c[0x4][0x70] ;  /* 0x01001c0000047ab9 */ /* 0x000fe20000000a00 */
[----:B------:R-:W-:Y:S01]  /*1b670*/  ULDC.64 UR6, c[0x4][0x8] ;  /* 0x0100020000067ab9 */ /* 0x000fe20000000a00 */
[----:B------:R-:W-:Y:S02]  /*1b680*/  MOV R4, UR4 ;  /* 0x0000000400047c02 */ /* 0x000fe40008000f00 */
[----:B------:R-:W-:Y:S01]  /*1b690*/  MOV R5, UR5 ;  /* 0x0000000500057c02 */ /* 0x000fe20008000f00 */
[----:B------:R-:W1:Y:S01]  /*1b6a0*/  LDC.64 R2, c[0x4][R2] ;  /* 0x0100000002027b82 */ /* 0x000e620000000a00 */
[----:B------:R-:W-:Y:S01]  /*1b6b0*/  ULDC.64 UR4, c[0x4][0x78] ;  /* 0x01001e0000047ab9 */ /* 0x000fe20000000a00 */
[----:B------:R-:W-:Y:S02]  /*1b6c0*/  MOV R10, UR6 ;  /* 0x00000006000a7c02 */ /* 0x000fe40008000f00 */
[----:B------:R-:W-:-:S02]  /*1b6d0*/  MOV R6, UR4 ;  /* 0x0000000400067c02 */ /* 0x000fc40008000f00 */
[----:B------:R-:W-:Y:S02]  /*1b6e0*/  MOV R7, UR5 ;  /* 0x0000000500077c02 */ /* 0x000fe40008000f00 */
[----:B------:R-:W-:Y:S02]  /*1b6f0*/  MOV R11, UR7 ;  /* 0x00000007000b7c02 */ /* 0x000fe40008000f00 */
[----:B------:R-:W-:Y:S02]  /*1b700*/  MOV R8, 0x70 ;  /* 0x0000007000087802 */ /* 0x000fe40000000f00 */
[----:B------:R-:W-:Y:S02]  /*1b710*/  MOV R12, 0x1 ;  /* 0x00000001000c7802 */ /* 0x000fe40000000f00 */
[----:B------:R-:W-:-:S07]  /*1b720*/  MOV R13, RZ ;  /* 0x000000ff000d7202 */ /* 0x000fce0000000f00 */
[----:B------:R-:W-:-:S07]  /*1b730*/  LEPC R20, `(.L_x_62) ;  /* 0x000000001014794e */ /* 0x000fce0000000000 */
[----:B-12--5:R-:W-:Y:S05]  /*1b740*/  CALL.ABS.NOINC R2 ;  /* 0x0000000002007343 */ /* 0x026fea0003c00000 */
.L_x_62:
[----:B------:R-:W4:Y:S04]  /*1b750*/  LDL R49, [R1+0xa8] ;  /* 0x0000a80001317983 */ /* 0x000f280000100800 */
[----:B------:R-:W3:Y:S01]  /*1b760*/  LDL R47, [R1+0x8c] ;  /* 0x00008c00012f7983 */ /* 0x000ee20000100800 */
[----:B----4-:R-:W-:Y:S02]  /*1b770*/  R2UR UR4, R49 ;  /* 0x00000000310472ca */ /* 0x010fe400000e0000 */
[----:B---3--:R-:W-:-:S11]  /*1b780*/  R2UR UR5, R47 ;  /* 0x000000002f0572ca */ /* 0x008fd600000e0000 */
[----:B------:R-:W-:Y:S02]  /*1b790*/  MOV R0, UR4 ;  /* 0x0000000400007c02 */ /* 0x000fe40008000f00 */
[----:B------:R-:W-:-:S05]  /*1b7a0*/  MOV R39, UR5 ;  /* 0x0000000500277c02 */ /* 0x000fca0008000f00 */
[----:B------:R-:W-:-:S05]  /*1b7b0*/  IMAD R39, R0, 0x2200, R39 ;  /* 0x0000220000277824 */ /* 0x000fca00078e0227 */
[----:B------:R-:W-:-:S04]  /*1b7c0*/  IADD3 R40, R39, -0x2200, RZ ;  /* 0xffffde0027287810 */ /* 0x000fc80007ffe0ff */
[----:B------:R-:W-:-:S13]  /*1b7d0*/  LOP3.LUT P0, RZ, R40, 0x1b0, RZ, 0xc0, !PT ;  /* 0x000001b028ff7812 */ /* 0x000fda000780c0ff */
[----:B------:R-:W-:Y:S05]  /*1b7e0*/  @!P0 BRA `(.L_x_63) ;  /* 0x0000000000408947 */ /* 0x000fea0003800000 */
[----:B-1----:R-:W-:Y:S01]  /*1b7f0*/  MOV R2, 0x0 ;  /* 0x0000000000027802 */ /* 0x002fe20000000f00 */
        /* <DEDUP_REMOVED lines=15> */
.L_x_63:
[----:B-1----:R-:W1:Y:S01]  /*1b8f0*/  S2R R5, SR_TID.X ;  /* 0x0000000000057919 */ /* 0x002e620000002100 */
[----:B------:R-:W-:Y:S01]  /*1b900*/  ULDC.64 UR4, c[0x0][0x730] ;  /* 0x0001cc0000047ab9 */ /* 0x000fe20000000a00 */
[----:B------:R-:W-:Y:S02]  /*1b910*/  IADD3 R43, R43, 0x1f, RZ ;  /* 0x0000001f2b2b7810 */ /* 0x000fe40007ffe0ff */
[----:B------:R-:W-:Y:S02]  /*1b920*/  ISETP.NE.U32.AND P0, PT, RZ, UR4, PT ;  /* 0x00000004ff007c0c */ /* 0x000fe4000bf05070 */
[----:B------:R-:W-:Y:S02]  /*1b930*/  ISETP.GT.U32.AND P1, PT, R43, 0x3e, PT ;  /* 0x0000003e2b00780c */ /* 0x000fe40003f24070 */
[----:B------:R-:W-:-:S13]  /*1b940*/  ISETP.NE.AND.EX P0, PT, RZ, UR5, PT, P0 ;  /* 0x00000005ff007c0c */ /* 0x000fda000bf05300 */
[----:B--2--5:R-:W2:Y:S01]  /*1b950*/  @P0 LDC R41, c[0x0][0x720] ;  /* 0x0001c800ff290b82 */ /* 0x024ea20000000800 */
[C---:B-1----:R-:W-:Y:S02]  /*1b960*/  SHF.L.U32 R0, R5.reuse, 0x5, RZ ;  /* 0x0000000505007819 */ /* 0x042fe400000006ff */
[----:B------:R-:W-:Y:S02]  /*1b970*/  SHF.R.U32.HI R3, RZ, 0x1, R5 ;  /* 0x00000001ff037819 */ /* 0x000fe40000011605 */
[C---:B------:R-:W-:Y:S02]  /*1b980*/  LOP3.LUT R2, R0.reuse, 0xc0, RZ, 0xc0, !PT ;  /* 0x000000c000027812 */ /* 0x040fe400078ec0ff */
[----:B------:R-:W-:Y:S02]  /*1b990*/  LOP3.LUT R4, R0, 0x20, RZ, 0xc0, !PT ;  /* 0x0000002000047812 */ /* 0x000fe400078ec0ff */
[----:B------:R-:W-:Y:S02]  /*1b9a0*/  LOP3.LUT R2, R2, 0x8, R3, 0xf8, !PT ;  /* 0x0000000802027812 */ /* 0x000fe400078ef803 */
[----:B------:R-:W-:-:S02]  /*1b9b0*/  SHF.L.U32 R3, R5, 0x2, RZ ;  /* 0x0000000205037819 */ /* 0x000fc400000006ff */
[----:B------:R-:W-:Y:S01]  /*1b9c0*/  LEA R4, R45, R4, 0x9 ;  /* 0x000000042d047211 */ /* 0x000fe200078e48ff */
[-C--:B--2---:R-:W-:Y:S01]  /*1b9d0*/  FMUL R17, R17, R41.reuse ;  /* 0x0000002911117220 */ /* 0x084fe20000400000 */
[----:B------:R-:W-:Y:S01]  /*1b9e0*/  LOP3.LUT R3, R2, 0x18, R3, 0x78, !PT ;  /* 0x0000001802037812 */ /* 0x000fe200078e7803 */
[-C--:B------:R-:W-:Y:S01]  /*1b9f0*/  FMUL R62, R62, R41.reuse ;  /* 0x000000293e3e7220 */ /* 0x080fe20000400000 */
[----:B------:R-:W-:Y:S01]  /*1ba00*/  LOP3.LUT R0, R0, 0x100, RZ, 0xc0, !PT ;  /* 0x0000010000007812 */ /* 0x000fe200078ec0ff */
[-C--:B------:R-:W-:Y:S01]  /*1ba10*/  FMUL R6, R18, R41.reuse ;  /* 0x0000002912067220 */ /* 0x080fe20000400000 */
[----:B------:R-:W-:Y:S01]  /*1ba20*/  LOP3.LUT P0, RZ, R5, 0x4, RZ, 0xc0, !PT ;  /* 0x0000000405ff7812 */ /* 0x000fe2000780c0ff */
[-C--:B------:R-:W-:Y:S01]  /*1ba30*/  FMUL R5, R60, R41.reuse ;  /* 0x000000293c057220 */ /* 0x080fe20000400000 */
[----:B------:R-:W-:Y:S01]  /*1ba40*/  IADD3 R0, R3, R4, R0 ;  /* 0x0000000403007210 */ /* 0x000fe20007ffe000 */
        /* <DEDUP_REMOVED lines=12> */
[----:B------:R-:W-:Y:S01]  /*1bb10*/  MOV R2, 0x10 ;  /* 0x0000001000027802 */ /* 0x000fe20000000f00 */
[-C--:B------:R-:W-:Y:S01]  /*1bb20*/  FMUL R12, R27, R41.reuse ;  /* 0x000000291b0c7220 */ /* 0x080fe20000400000 */
[----:B------:R-:W-:Y:S01]  /*1bb30*/  LEA R3, R0, R40, 0x1 ;  /* 0x0000002800037211 */ /* 0x000fe200078e08ff */
[-C--:B------:R-:W-:Y:S01]  /*1bb40*/  FMUL R14, R29, R41.reuse ;  /* 0x000000291d0e7220 */ /* 0x080fe20000400000 */
        /* <DEDUP_REMOVED lines=102> */
[----:B------:R-:W-:Y:S02]  /*1c1b0*/  SEL R2, R2, 0xfffffff0, !P0 ;  /* 0xfffffff002027807 */ /* 0x000fe40004000000 */
[----:B------:R-:W-:Y:S01]  /*1c1c0*/  IADD3 R17, R3, 0x1000, RZ ;  /* 0x0000100003117810 */ /* 0x000fe20007ffe0ff */
[----:B------:R-:W-:Y:S06]  /*1c1d0*/  @P1 BRA `(.L_x_64) ;  /* 0x0000000000041947 */ /* 0x000fec0003800000 */
[----:B------:R-:W-:-:S04]  /*1c1e0*/  DEPBAR.LE SB0, 0x1 ;  /* 0x000080400000791a */ /* 0x000fc80000000000 */
.L_x_64:
[----:B------:R-:W-:Y:S05]  /*1c1f0*/  WARPSYNC.ALL ;  /* 0x0000000000007948 */ /* 0x000fea0003800000 */
[----:B------:R-:W-:Y:S01]  /*1c200*/  BAR.SYNC.DEFER_BLOCKING 0x1, 0x80 ;  /* 0x0042000000007b1d */ /* 0x000fe20000010000 */
[----:B------:R-:W-:Y:S02]  /*1c210*/  LEA R20, R0, R39, 0x1 ;  /* 0x0000002700147211 */ /* 0x000fe400078e08ff */
[C---:B------:R-:W-:Y:S02]  /*1c220*/  LEA R0, R2.reuse, R17, 0x1 ;  /* 0x0000001102007211 */ /* 0x040fe400078e08ff */
[----:B------:R-:W-:Y:S01]  /*1c230*/  LEA R2, R2, R3, 0x1 ;  /* 0x0000000302027211 */ /* 0x000fe200078e08ff */
[----:B------:R-:W-:Y:S01]  /*1c240*/  BSSY B0, `(.L_x_65) ;  /* 0x000001e000007945 */ /* 0x000fe20003800000 */
[----:B------:R-:W-:-:S02]  /*1c250*/  F2FP.BF16.F32.PACK_AB R12, R12, R13 ;  /* 0x0000000d0c0c723e */ /* 0x000fc400000010ff */
[----:B------:R-:W-:Y:S02]  /*1c260*/  F2FP.BF16.F32.PACK_AB R13, R46, R15 ;  /* 0x0000000f2e0d723e */ /* 0x000fe400000010ff */
[----:B------:R-:W-:Y:S02]  /*1c270*/  F2FP.BF16.F32.PACK_AB R14, R14, R21 ;  /* 0x000000150e0e723e */ /* 0x000fe400000010ff */
[----:B------:R-:W-:Y:S02]  /*1c280*/  F2FP.BF16.F32.PACK_AB R15, R44, R27 ;  /* 0x0000001b2c0f723e */ /* 0x000fe400000010ff */
[----:B------:R-:W-:Y:S02]  /*1c290*/  F2FP.BF16.F32.PACK_AB R16, R16, R29 ;  /* 0x0000001d1010723e */ /* 0x000fe400000010ff */
[----:B------:R-:W-:Y:S02]  /*1c2a0*/  F2FP.BF16.F32.PACK_AB R17, R36, R35 ;  /* 0x000000232411723e */ /* 0x000fe400000010ff */
[----:B------:R-:W-:-:S02]  /*1c2b0*/  F2FP.BF16.F32.PACK_AB R18, R18, R31 ;  /* 0x0000001f1212723e */ /* 0x000fc400000010ff */
[----:B------:R-:W-:Y:S01]  /*1c2c0*/  F2FP.BF16.F32.PACK_AB R19, R38, R37 ;  /* 0x000000252613723e */ /* 0x000fe200000010ff */
[----:B------:R1:W-:Y:S04]  /*1c2d0*/  STSM.16.M88.4 [R20+-0x2200], R4 ;  /* 0xffde000414007844 */ /* 0x0003e80000000200 */
[----:B------:R1:W-:Y:S01]  /*1c2e0*/  STSM.16.M88.4 [R2], R8 ;  /* 0x0000000802007844 */ /* 0x0003e20000000200 */
[----:B------:R-:W-:Y:S01]  /*1c2f0*/  @!PT LDS RZ, [RZ] ;  /* 0x00000000fffff984 */ /* 0x000fe20000000800 */
[----:B------:R-:W-:Y:S01]  /*1c300*/  @!PT LDS RZ, [RZ] ;  /* 0x00000000fffff984 */ /* 0x000fe20000000800 */
[----:B------:R-:W-:Y:S01]  /*1c310*/  @!PT LDS RZ, [RZ] ;  /* 0x00000000fffff984 */ /* 0x000fe20000000800 */
[----:B------:R-:W-:Y:S01]  /*1c320*/  @!PT LDS RZ, [RZ] ;  /* 0x00000000fffff984 */ /* 0x000fe20000000800 */
[----:B------:R2:W-:Y:S06]  /*1c330*/  MEMBAR.ALL.CTA ;  /* 0x0000000000007992 */ /* 0x0005ec0000008000 */
[----:B--2---:R-:W2:Y:S02]  /*1c340*/  FENCE.VIEW.ASYNC.S ;  /* 0x00000000000073c6 */ /* 0x004ea40000000000 */
[----:B--2---:R-:W-:Y:S06]  /*1c350*/  BAR.SYNC.DEFER_BLOCKING 0x1, 0x80 ;  /* 0x0042000000007b1d */ /* 0x004fec0000010000 */
[----:B------:R-:W-:Y:S05]  /*1c360*/  @P1 BRA `(.L_x_66) ;  /* 0x00000000002c1947 */ /* 0x000fea0003800000 */
[----:B------:R-:W-:Y:S01]  /*1c370*/  S2UR UR44, SR_CTAID.Z ;  /* 0x00000000002c79c3 */ /* 0x000fe20000002700 */
[----:B------:R-:W-:Y:S01]  /*1c380*/  R2UR UR40, R39 ;  /* 0x00000000272872ca */ /* 0x000fe200000e0000 */
[----:B------:R-:W-:Y:S01]  /*1c390*/  ULDC.64 UR4, c[0x0][0x198] ;  /* 0x0000660000047ab9 */ /* 0x000fe20000000a00 */
[----:B------:R-:W-:Y:S01]  /*1c3a0*/  UMOV UR41, URZ ;  /* 0x0000003f00297c82 */ /* 0x000fe20008000000 */
[----:B------:R-:W-:-:S04]  /*1c3b0*/  UIADD3 UR4, UP0, UR4, 0x670, URZ ;  /* 0x0000067004047890 */ /* 0x000fc8000ff1e03f */
[----:B------:R-:W2:Y:S01]  /*1c3c0*/  S2UR UR43, SR_CTAID.Y ;  /* 0x00000000002b79c3 */ /* 0x000ea20000002600 */
[----:B------:R-:W-:-:S05]  /*1c3d0*/  UIADD3.X UR5, URZ, UR5, URZ, UP0, !UPT ;  /* 0x000000053f057290 */ /* 0x000fca00087fe43f */
[----:B------:R-:W-:-:S09]  /*1c3e0*/  UIADD3 UR40, UR40, -0x2200, URZ ;  /* 0xffffde0028287890 */ /* 0x000fd2000fffe03f */
[----:B--2---:R2:W-:Y:S01]  /*1c3f0*/  UTMASTG.4D [UR40], [UR4] ;  /* 0x00000028040073b5 */ /* 0x0045e20008018000 */
[----:B------:R0:W-:Y:S01]  /*1c400*/  UTMACMDFLUSH ;  /* 0x00000000000079b7 */ /* 0x0001e20000000000 */
[----:B--2---:R-:W-:-:S04]  /*1c410*/  DEPBAR.LE SB0, 0x1 ;  /* 0x000080400000791a */ /* 0x004fc80000000000 */
.L_x_66:
[----:B------:R-:W-:Y:S05]  /*1c420*/  BSYNC B0 ;  /* 0x0000000000007941 */ /* 0x000fea0003800000 */
.L_x_65:
[----:B------:R-:W-:Y:S01]  /*1c430*/  BAR.SYNC.DEFER_BLOCKING 0x1, 0x80 ;  /* 0x0042000000007b1d */ /* 0x000fe20000010000 */
[----:B-1----:R-:W-:Y:S02]  /*1c440*/  F2FP.BF16.F32.PACK_AB R4, R217, R216 ;  /* 0x000000d8d904723e */ /* 0x002fe400000010ff */
[----:B------:R-:W-:Y:S02]  /*1c450*/  F2FP.BF16.F32.PACK_AB R5, R219, R218 ;  /* 0x000000dadb05723e */ /* 0x000fe400000010ff */
[----:B------:R-:W-:Y:S01]  /*1c460*/  F2FP.BF16.F32.PACK_AB R6, R221, R220 ;  /* 0x000000dcdd06723e */ /* 0x000fe200000010ff */
[----:B------:R-:W-:Y:S01]  /*1c470*/  BSSY B0, `(.L_x_67) ;  /* 0x000001c000007945 */ /* 0x000fe20003800000 */
[----:B------:R-:W-:Y:S02]  /*1c480*/  F2FP.BF16.F32.PACK_AB R7, R223, R222 ;  /* 0x000000dedf07723e */ /* 0x000fe400000010ff */
[----:B------:R-:W-:Y:S02]  /*1c490*/  F2FP.BF16.F32.PACK_AB R8, R225, R224 ;  /* 0x000000e0e108723e */ /* 0x000fe400000010ff */
[----:B------:R-:W-:-:S02]  /*1c4a0*/  F2FP.BF16.F32.PACK_AB R9, R227, R226 ;  /* 0x000000e2e309723e */ /* 0x000fc400000010ff */
[----:B------:R-:W-:Y:S02]  /*1c4b0*/  F2FP.BF16.F32.PACK_AB R10, R229, R228 ;  /* 0x000000e4e50a723e */ /* 0x000fe400000010ff */
[----:B------:R-:W-:Y:S01]  /*1c4c0*/  F2FP.BF16.F32.PACK_AB R11, R231, R230 ;  /* 0x000000e6e70b723e */ /* 0x000fe200000010ff */
[----:B------:R1:W-:Y:S04]  /*1c4d0*/  STSM.16.M88.4 [R3+0x1000], R12 ;  /* 0x0010000c03007844 */ /* 0x0003e80000000200 */
[----:B------:R1:W-:Y:S01]  /*1c4e0*/  STSM.16.M88.4 [R2+0x1000], R16 ;  /* 0x0010001002007844 */ /* 0x0003e20000000200 */
        /* <DEDUP_REMOVED lines=11> */
[----:B------:R-:W-:Y:S01]  /*1c5a0*/  UMOV UR9, 0x20 ;  /* 0x0000002000097882 */ /* 0x000fe20000000000 */
[----:B------:R-:W-:Y:S01]  /*1c5b0*/  UIADD3 UR4, UP0, UR4, 0x670, URZ ;  /* 0x0000067004047890 */ /* 0x000fe2000ff1e03f */
[----:B------:R-:W-:-:S03]  /*1c5c0*/  UMOV UR10, UR42 ;  /* 0x0000002a000a7c82 */ /* 0x000fc60008000000 */
[----:B------:R-:W2:Y:S01]  /*1c5d0*/  S2UR UR11, SR_CTAID.Y ;  /* 0x00000000000b79c3 */ /* 0x000ea20000002600 */
[----:B------:R-:W-:-:S05]  /*1c5e0*/  UIADD3.X UR5, URZ, UR5, URZ, UP0, !UPT ;  /* 0x000000053f057290 */ /* 0x000fca00087fe43f */
[----:B------:R-:W-:-:S09]  /*1c5f0*/  UIADD3 UR8, UR8, -0x1200, URZ ;  /* 0xffffee0008087890 */ /* 0x000fd2000fffe03f */
[----:B--2---:R2:W-:Y:S01]  /*1c600*/  UTMASTG.4D [UR8], [UR4] ;  /* 0x00000008040073b5 */ /* 0x0045e20008018000 */
[----:B------:R0:W-:Y:S01]  /*1c610*/  UTMACMDFLUSH ;  /* 0x00000000000079b7 */ /* 0x0001e20000000000 */
[----:B--2---:R-:W-:-:S04]  /*1c620*/  DEPBAR.LE SB0, 0x1 ;  /* 0x000080400000791a */ /* 0x004fc80000000000 */
.L_x_68:
[----:B------:R-:W-:Y:S05]  /*1c630*/  BSYNC B0 ;  /* 0x0000000000007941 */ /* 0x000fea0003800000 */
.L_x_67:
        /* <DEDUP_REMOVED lines=10> */
[----:B------:R1:W-:Y:S04]  /*1c6e0*/  STSM.16.M88.4 [R3], R4 ;  /* 0x0000000403007844 */ /* 0x0003e80000000200 */
        /* <DEDUP_REMOVED lines=21> */
.L_x_70:
[----:B------:R-:W-:Y:S05]  /*1c840*/  BSYNC B0 ;  /* 0x0000000000007941 */ /* 0x000fea0003800000 */
.L_x_69:
[----:B------:R-:W-:Y:S01]  /*1c850*/  BAR.SYNC.DEFER_BLOCKING 0x1, 0x80 ;  /* 0x0042000000007b1d */ /* 0x000fe20000010000 */
[----:B------:R-:W-:Y:S02]  /*1c860*/  F2FP.BF16.F32.PACK_AB R184, R185, R184 ;  /* 0x000000b8b9b8723e */ /* 0x000fe400000010ff */
        /* <DEDUP_REMOVED lines=9> */
[----:B------:R2:W-:Y:S01]  /*1c900*/  STSM.16.M88.4 [R0], R16 ;  /* 0x0000001000007844 */ /* 0x0005e20000000200 */
[----:B------:R-:W-:Y:S01]  /*1c910*/  @!PT LDS RZ, [RZ] ;  /* 0x00000000fffff984 */ /* 0x000fe20000000800 */
[----:B------:R-:W-:Y:S01]  /*1c920*/  @!PT LDS RZ, [RZ] ;  /* 0x00000000fffff984 */ /* 0x000fe20000000800 */
[----:B------:R-:W-:Y:S01]  /*1c930*/  @!PT LDS RZ, [RZ] ;  /* 0x00000000fffff984 */ /* 0x000fe20000000800 */
[----:B------:R-:W-:Y:S01]  /*1c940*/  @!PT LDS RZ, [RZ] ;  /* 0x00000000fffff984 */ /* 0x000fe20000000800 */
[----:B------:R3:W-:Y:S06]  /*1c950*/  MEMBAR.ALL.CTA ;  /* 0x0000000000007992 */ /* 0x0007ec0000008000 */
[----:B---3--:R-:W3:Y:S02]  /*1c960*/  FENCE.VIEW.ASYNC.S ;  /* 0x00000000000073c6 */ /* 0x008ee40000000000 */
[----:B---3--:R-:W-:Y:S06]  /*1c970*/  BAR.SYNC.DEFER_BLOCKING 0x1, 0x80 ;  /* 0x0042000000007b1d */ /* 0x008fec0000010000 */
[----:B------:R-:W-:Y:S05]  /*1c980*/  @P1 BRA `(.L_x_72) ;  /* 0x0000000000301947 */ /* 0x000fea0003800000 */
[----:B------:R-:W-:Y:S01]  /*1c990*/  S2UR UR12, SR_CTAID.Z ;  /* 0x00000000000c79c3 */ /* 0x000fe20000002700 */
[----:B------:R-:W-:Y:S01]  /*1c9a0*/  R2UR UR8, R39 ;  /* 0x00000000270872ca */ /* 0x000fe200000e0000 */
[----:B------:R-:W-:Y:S01]  /*1c9b0*/  ULDC.64 UR4, c[0x0][0x198] ;  /* 0x0000660000047ab9 */ /* 0x000fe20000000a00 */
[----:B------:R-:W-:Y:S01]  /*1c9c0*/  UMOV UR9, 0x60 ;  /* 0x0000006000097882 */ /* 0x000fe20000000000 */
[----:B------:R-:W-:Y:S01]  /*1c9d0*/  UIADD3 UR4, UP0, UR4, 0x670, URZ ;  /* 0x0000067004047890 */ /* 0x000fe2000ff1e03f */
[----:B------:R-:W-:-:S03]  /*1c9e0*/  UMOV UR10, UR42 ;  /* 0x0000002a000a7c82 */ /* 0x000fc60008000000 */
[----:B------:R-:W3:Y:S01]  /*1c9f0*/  S2UR UR11, SR_CTAID.Y ;  /* 0x00000000000b79c3 */ /* 0x000ee20000002600 */
[----:B------:R-:W-:-:S05]  /*1ca00*/  UIADD3.X UR5, URZ, UR5, URZ, UP0, !UPT ;  /* 0x000000053f057290 */ /* 0x000fca00087fe43f */
[----:B------:R-:W-:-:S09]  /*1ca10*/  UIADD3 UR8, UR8, -0x1200, URZ ;  /* 0xffffee0008087890 */ /* 0x000fd2000fffe03f */
[----:B---3--:R3:W-:Y:S01]  /*1ca20*/  UTMASTG.4D [UR8], [UR4] ;  /* 0x00000008040073b5 */ /* 0x0087e20008018000 */
[----:B------:R0:W-:Y:S01]  /*1ca30*/  UTMACMDFLUSH ;  /* 0x00000000000079b7 */ /* 0x0001e20000000000 */
[----:B---3--:R-:W-:-:S04]  /*1ca40*/  DEPBAR.LE SB0, 0x1 ;  /* 0x000080400000791a */ /* 0x008fc80000000000 */
.L_x_72:
[----:B------:R-:W-:Y:S05]  /*1ca50*/  BSYNC B0 ;  /* 0x0000000000007941 */ /* 0x000fea0003800000 */
.L_x_71:
        /* <DEDUP_REMOVED lines=17> */
[----:B----4-:R-:W4:Y:S02]  /*1cb70*/  FENCE.VIEW.ASYNC.S ;  /* 0x00000000000073c6 */ /* 0x010f240000000000 */
[----:B----4-:R-:W-:Y:S06]  /*1cb80*/  BAR.SYNC.DEFER_BLOCKING 0x1, 0x80 ;  /* 0x0042000000007b1d */ /* 0x010fec0000010000 */
[----:B------:R-:W-:Y:S05]  /*1cb90*/  @P1 BRA `(.L_x_74) ;  /* 0x0000000000301947 */ /* 0x000fea0003800000 */
[----:B------:R-:W-:Y:S01]  /*1cba0*/  S2UR UR12, SR_CTAID.Z ;  /* 0x00000000000c79c3 */ /* 0x000fe20000002700 */
[----:B------:R-:W-:Y:S01]  /*1cbb0*/  R2UR UR8, R39 ;  /* 0x00000000270872ca */ /* 0x000fe200000e0000 */
[----:B------:R-:W-:Y:S01]  /*1cbc0*/  ULDC.64 UR4, c[0x0][0x198] ;  /* 0x0000660000047ab9 */ /* 0x000fe20000000a00 */
[----:B------:R-:W-:Y:S01]  /*1cbd0*/  UMOV UR9, 0x80 ;  /* 0x0000008000097882 */ /* 0x000fe20000000000 */
[----:B------:R-:W-:Y:S01]  /*1cbe0*/  UIADD3 UR4, UP0, UR4, 0x670, URZ ;  /* 0x0000067004047890 */ /* 0x000fe2000ff1e03f */
[----:B------:R-:W-:-:S03]  /*1cbf0*/  UMOV UR10, UR42 ;  /* 0x0000002a000a7c82 */ /* 0x000fc60008000000 */
[----:B------:R-:W4:Y:S01]  /*1cc00*/  S2UR UR11, SR_CTAID.Y ;  /* 0x00000000000b79c3 */ /* 0x000f220000002600 */
[----:B------:R-:W-:-:S05]  /*1cc10*/  UIADD3.X UR5, URZ, UR5, URZ, UP0, !UPT ;  /* 0x000000053f057290 */ /* 0x000fca00087fe43f */
[----:B------:R-:W-:-:S09]  /*1cc20*/  UIADD3 UR8, UR8, -0x2200, URZ ;  /* 0xffffde0008087890 */ /* 0x000fd2000fffe03f */
[----:B----4-:R4:W-:Y:S01]  /*1cc30*/  UTMASTG.4D [UR8], [UR4] ;  /* 0x00000008040073b5 */ /* 0x0109e20008018000 */
[----:B------:R0:W-:Y:S01]  /*1cc40*/  UTMACMDFLUSH ;  /* 0x00000000000079b7 */ /* 0x0001e20000000000 */
[----:B----4-:R-:W-:-:S04]  /*1cc50*/  DEPBAR.LE SB0, 0x1 ;  /* 0x000080400000791a */ /* 0x010fc80000000000 */
.L_x_74:
[----:B------:R-:W-:Y:S05]  /*1cc60*/  BSYNC B0 ;  /* 0x0000000000007941 */ /* 0x000fea0003800000 */
.L_x_73:
        /* <DEDUP_REMOVED lines=17> */
[----:B-----5:R-:W5:Y:S02]  /*1cd80*/  FENCE.VIEW.ASYNC.S ;  /* 0x00000000000073c6 */ /* 0x020f640000000000 */
[----:B-----5:R-:W-:Y:S06]  /*1cd90*/  BAR.SYNC.DEFER_BLOCKING 0x1, 0x80 ;  /* 0x0042000000007b1d */ /* 0x020fec0000010000 */
[----:B------:R-:W-:Y:S05]  /*1cda0*/  @P1 BRA `(.L_x_76) ;  /* 0x0000000000301947 */ /* 0x000fea0003800000 */
[----:B------:R-:W-:Y:S01]  /*1cdb0*/  S2UR UR12, SR_CTAID.Z ;  /* 0x00000000000c79c3 */ /* 0x000fe20000002700 */
[----:B------:R-:W-:Y:S01]  /*1cdc0*/  R2UR UR8, R39 ;  /* 0x00000000270872ca */ /* 0x000fe200000e0000 */
[----:B------:R-:W-:Y:S01]  /*1cdd0*/  ULDC.64 UR4, c[0x0][0x198] ;  /* 0x0000660000047ab9 */ /* 0x000fe20000000a00 */
[----:B------:R-:W-:Y:S01]  /*1cde0*/  UMOV UR9, 0xa0 ;  /* 0x000000a000097882 */ /* 0x000fe20000000000 */
[----:B------:R-:W-:Y:S01]  /*1cdf0*/  UIADD3 UR4, UP0, UR4, 0x670, URZ ;  /* 0x0000067004047890 */ /* 0x000fe2000ff1e03f */
[----:B------:R-:W-:-:S03]  /*1ce00*/  UMOV UR10, UR42 ;  /* 0x0000002a000a7c82 */ /* 0x000fc60008000000 */
[----:B------:R-:W5:Y:S01]  /*1ce10*/  S2UR UR11, SR_CTAID.Y ;  /* 0x00000000000b79c3 */ /* 0x000f620000002600 */
[----:B------:R-:W-:-:S05]  /*1ce20*/  UIADD3.X UR5, URZ, UR5, URZ, UP0, !UPT ;  /* 0x000000053f057290 */ /* 0x000fca00087fe43f */
[----:B------:R-:W-:-:S09]  /*1ce30*/  UIADD3 UR8, UR8, -0x1200, URZ ;  /* 0xffffee0008087890 */ /* 0x000fd2000fffe03f */
[----:B-----5:R1:W-:Y:S01]  /*1ce40*/  UTMASTG.4D [UR8], [UR4] ;  /* 0x00000008040073b5 */ /* 0x0203e20008018000 */
[----:B------:R0:W-:Y:S01]  /*1ce50*/  UTMACMDFLUSH ;  /* 0x00000000000079b7 */ /* 0x0001e20000000000 */
[----:B-1----:R-:W-:-:S04]  /*1ce60*/  DEPBAR.LE SB0, 0x1 ;  /* 0x000080400000791a */ /* 0x002fc80000000000 */
.L_x_76:
[----:B------:R-:W-:Y:S05]  /*1ce70*/  BSYNC B0 ;  /* 0x0000000000007941 */ /* 0x000fea0003800000 */
.L_x_75:
[----:B------:R-:W-:Y:S06]  /*1ce80*/  BAR.SYNC.DEFER_BLOCKING 0x1, 0x80 ;  /* 0x0042000000007b1d */ /* 0x000fec0000010000 */
[----:B------:R-:W-:Y:S01]  /*1ce90*/  BSSY B0, `(.L_x_77) ;  /* 0x0000016000007945 */ /* 0x000fe20003800000 */
[----:B------:R1:W-:Y:S04]  /*1cea0*/  STSM.16.M88.4 [R3], R152 ;  /* 0x0000009803007844 */ /* 0x0003e80000000200 */
        /* <DEDUP_REMOVED lines=18> */
[----:B-----5:R1:W-:Y:S02]  /*1cfd0*/  UTMASTG.4D [UR8], [UR4] ;  /* 0x00000008040073b5 */ /* 0x0203e40008018000 */
[----:B-1----:R0:W-:Y:S02]  /*1cfe0*/  UTMACMDFLUSH ;  /* 0x00000000000079b7 */ /* 0x0021e40000000000 */
.L_x_78:
[----:B------:R-:W-:Y:S05]  /*1cff0*/  BSYNC B0 ;  /* 0x0000000000007941 */ /* 0x000fea0003800000 */
.L_x_77:
[----:B------:R-:W-:Y:S01]  /*1d000*/  R2UR UR4, R49 ;  /* 0x00000000310472ca */ /* 0x000fe200000e0000 */
[----:B------:R-:W-:-:S04]  /*1d010*/  DEPBAR.LE SB0, 0x0 ;  /* 0x000080000000791a */ /* 0x000fc80000000000 */
[----:B------:R-:W-:-:S08]  /*1d020*/  R2UR UR5, R47 ;  /* 0x000000002f0572ca */ /* 0x000fd000000e0000 */
[----:B------:R-:W-:-:S04]  /*1d030*/  UIADD3 UR4, UR4, -0x1, URZ ;  /* 0xffffffff04047890 */ /* 0x000fc8000fffe03f */
[----:B------:R-:W-:-:S04]  /*1d040*/  USHF.L.U32 UR4, UR4, 0x3, URZ ;  /* 0x0000000304047899 */ /* 0x000fc8000800063f */
[----:B------:R-:W-:-:S04]  /*1d050*/  ULOP3.LUT UR4, UR4, 0x8, URZ, 0xe2, !UPT ;  /* 0x0000000804047892 */ /* 0x000fc8000f8ee23f */
[----:B------:R-:W-:-:S06]  /*1d060*/  ULOP3.LUT UR4, UR4, 0x18, URZ, 0x3c, !UPT ;  /* 0x0000001804047892 */ /* 0x000fcc000f8e3c3f */
[----:B--2-4-:R-:W-:-:S04]  /*1d070*/  MOV R0, UR4 ;  /* 0x0000000400007c02 */ /* 0x014fc80008000f00 */
[----:B------:R-:W-:Y:S01]  /*1d080*/  SYNCS.ARRIVE.TRANS64.A1T0 RZ, [R0+UR5+0x9a090], RZ ;  /* 0x09a090ff00ff79a7 */ /* 0x000fe20008100005 */
[----:B------:R-:W-:Y:S05]  /*1d090*/  EXIT ;  /* 0x000000000000794d */ /* 0x000fea0003800000 */
.L_x_6:
[----:B------:R-:W-:-:S08]  /*1d0a0*/  UISETP.NE.AND UP0, UPT, UR8, 0x1, UPT ;  /* 0x000000010800788c */ /* 0x000fd0000bf05270 */
[----:B------:R-:W1:-:S00]  /*1d0b0*/  USETMAXREG.DEALLOC.CTAPOOL 0x18 ;  /* 0x00000018000079c8 */ /* 0x000e4000080e0500 */
[----:B------:R-:W-:-:S13]  /*1d0c0*/  PLOP3.LUT P0, PT, PT, PT, UP0, 0x80, 0x0 ;  /* 0x000000000000781c */ /* 0x000fda0003f0f008 */
[----:B------:R-:W-:Y:S05]  /*1d0d0*/  @P0 EXIT ;  /* 0x000000000000094d */ /* 0x000fea0003800000 */
[----:B------:R-:W2:Y:S01]  /*1d0e0*/  S2UR UR11, SR_CTAID.X ;  /* 0x00000000000b79c3 */ /* 0x000ea20000002500 */
[----:B------:R-:W-:Y:S01]  /*1d0f0*/  ELECT P3, URZ, PT ;  /* 0x00000000003f782f */ /* 0x000fe20003860000 */
[----:B------:R-:W-:Y:S01]  /*1d100*/  BSSY B0, `(.L_x_79) ;  /* 0x0000049000007945 */ /* 0x000fe20003800000 */
[----:B-1----:R-:W-:Y:S02]  /*1d110*/  MOV R2, RZ ;  /* 0x000000ff00027202 */ /* 0x002fe40000000f00 */
[----:B------:R-:W-:Y:S02]  /*1d120*/  MOV R8, RZ ;  /* 0x000000ff00087202 */ /* 0x000fe40000000f00 */
[----:B------:R-:W-:Y:S01]  /*1d130*/  MOV R4, RZ ;  /* 0x000000ff00047202 */ /* 0x000fe20000000f00 */
[----:B------:R-:W1:Y:S08]  /*1d140*/  S2UR UR60, SR_CTAID.Y ;  /* 0x00000000003c79c3 */ /* 0x000e700000002600 */
[----:B------:R-:W3:Y:S01]  /*1d150*/  S2UR UR61, SR_CTAID.Z ;  /* 0x00000000003d79c3 */ /* 0x000ee20000002700 */
[----:B--2---:R-:W-:Y:S01]  /*1d160*/  USHF.L.U32 UR11, UR11, 0x7, URZ ;  /* 0x000000070b0b7899 */ /* 0x004fe2000800063f */
[----:B------:R-:W-:Y:S11]  /*1d170*/  @!P3 BRA `(.L_x_80) ;  /* 0x000000040004b947 */ /* 0x000ff60003800000 */
[----:B------:R-:W2:Y:S01]  /*1d180*/  S2R R4, SR_CgaCtaId ;  /* 0x0000000000047919 */ /* 0x000ea20000008800 */
[----:B------:R-:W-:Y:S02]  /*1d190*/  MOV R3, 0x400 ;  /* 0x0000040000037802 */ /* 0x000fe40000000f00 */
[----:B------:R-:W-:Y:S02]  /*1d1a0*/  MOV R5, 0x1 ;  /* 0x0000000100057802 */ /* 0x000fe40000000f00 */
[----:B--2---:R-:W-:Y:S02]  /*1d1b0*/  LEA R4, R4, R3, 0x18 ;  /* 0x0000000304047211 */ /* 0x004fe400078ec0ff */
[----:B------:R-:W-:-:S04]  /*1d1c0*/  SHF.L.U32 R3, R5, 0x1f, RZ ;  /* 0x0000001f05037819 */ /* 0x000fc800000006ff */
[----:B------:R-:W2:Y:S02]  /*1d1d0*/  SYNCS.PHASECHK.TRANS64.TRYWAIT P0, [R4+URZ+0x9a060], R3 ;  /* 0x09a06003040075a7 */ /* 0x000ea4000800017f */
[----:B--2---:R-:W-:Y:S05]  /*1d1e0*/  @!P0 BRA `(.L_x_81) ;  /* 0x0000002000188947 */ /* 0x004fea0003800000 */
.L_x_118:
[----:B------:R-:W-:Y:S01]  /*1d1f0*/  ULOP3.LUT UR4, UR15, 0x2, URZ, 0xfc, !UPT ;  /* 0x000000020f047892 */ /* 0x000fe2000f8efc3f */
[----:B--2---:R-:W-:-:S03]  /*1d200*/  @P2 MOV R3, 0x7000 ;  /* 0x0000700000032802 */ /* 0x004fc60000000f00 */
[----:B------:R-:W-:Y:S01]  /*1d210*/  UPRMT UR4, UR4, 0x9910, URZ ;  /* 0x0000991004047896 */ /* 0x000fe2000800003f */
[----:B------:R2:W-:Y:S03]  /*1d220*/  @P2 SYNCS.ARRIVE.TRANS64 RZ, [R4+URZ+0x9a050], R3 ;  /* 0x09a0500304ff29a7 */ /* 0x0005e6000800003f */
[----:B------:R-:W-:-:S06]  /*1d230*/  UISETP.NE.AND UP0, UPT, UR4, 0x2, UPT ;  /* 0x000000020400788c */ /* 0x000fcc000bf05270 */
[----:B------:R-:W-:-:S13]  /*1d240*/  PLOP3.LUT P0, PT, PT, PT, UP0, 0x80, 0x0 ;  /* 0x000000000000781c */ /* 0x000fda0003f0f008 */
[----:B--2---:R-:W-:Y:S05]  /*1d250*/  @P0 BRA `(.L_x_82) ;  /* 0x0000000000040947 */ /* 0x004fea0003800000 */
[----:B-1-3--:R-:W-:Y:S01]  /*1d260*/  BPT.TRAP 0x1 ;  /* 0x000000040000795c */ /* 0x00afe20000300000 */
.L_x_82:
[----:B------:R-:W-:-:S04]  /*1d270*/  LOP3.LUT P0, RZ, R0, 0x1f, RZ, 0xc0, !PT ;  /* 0x0000001f00ff7812 */ /* 0x000fc8000780c0ff */
[----:B------:R-:W-:-:S13]  /*1d280*/  PLOP3.LUT P0, PT, P0, P2, PT, 0x2a, 0x0 ;  /* 0x000000000000781c */ /* 0x000fda0000704572 */
[----:B------:R-:W-:Y:S05]  /*1d290*/  @P0 BRA `(.L_x_83) ;  /* 0x0000000000040947 */ /* 0x000fea0003800000 */
[----:B-1-3--:R-:W-:Y:S01]  /*1d2a0*/  BPT.TRAP 0x1 ;  /* 0x000000040000795c */ /* 0x00afe20000300000 */
.L_x_83:
[----:B------:R-:W-:Y:S01]  /*1d2b0*/  R2UR UR8, R4 ;  /* 0x00000000040872ca */ /* 0x000fe200000e0000 */
[----:B------:R-:W-:Y:S01]  /*1d2c0*/  ULDC.64 UR4, c[0x0][0x198] ;  /* 0x0000660000047ab9 */ /* 0x000fe20000000a00 */
[----:B------:R-:W-:Y:S01]  /*1d2d0*/  UMOV UR6, 0x0 ;  /* 0x0000000000067882 */ /* 0x000fe20000000000 */
[----:B------:R-:W-:Y:S01]  /*1d2e0*/  UIADD3 UR4, UP0, UR4, 0xf0, URZ ;  /* 0x000000f004047890 */ /* 0x000fe2000ff1e03f */
[----:B------:R-:W-:Y:S01]  /*1d2f0*/  MOV R8, 0x40 ;  /* 0x0000004000087802 */ /* 0x000fe20000000f00 */
[----:B------:R-:W-:Y:S01]  /*1d300*/  UMOV UR7, 0x10000000 ;  /* 0x1000000000077882 */ /* 0x000fe20000000000 */
[----:B------:R-:W-:Y:S01]  /*1d310*/  UMOV UR10, URZ ;  /* 0x0000003f000a7c82 */ /* 0x000fe20008000000 */
[----:B------:R-:W-:Y:S01]  /*1d320*/  UIADD3.X UR5, URZ, UR5, URZ, UP0, !UPT ;  /* 0x000000053f057290 */ /* 0x000fe200087fe43f */
[----:B------:R-:W-:Y:S01]  /*1d330*/  MOV R4, 0x1 ;  /* 0x0000000100047802 */ /* 0x000fe20000000f00 */
[----:B-1----:R-:W-:Y:S01]  /*1d340*/  UMOV UR12, UR60 ;  /* 0x0000003c000c7c82 */ /* 0x002fe20008000000 */
[----:B---3--:R-:W-:Y:S01]  /*1d350*/  UMOV UR13, UR61 ;  /* 0x0000003d000d7c82 */ /* 0x008fe20008000000 */
[----:B------:R-:W-:Y:S01]  /*1d360*/  UMOV UR18, 0x20 ;  /* 0x0000002000127882 */ /* 0x000fe20000000000 */
[----:B------:R-:W-:Y:S01]  /*1d370*/  UMOV UR19, UR11 ;  /* 0x0000000b00137c82 */ /* 0x000fe20008000000 */
[----:B------:R-:W-:-:S02]  /*1d380*/  UIADD3 UR9, UR8, 0x9a050, URZ ;  /* 0x0009a05008097890 */ /* 0x000fc4000fffe03f */
[----:B------:R-:W-:Y:S01]  /*1d390*/  UIADD3 UR16, UR8, 0x1000, URZ ;  /* 0x0000100008107890 */ /* 0x000fe2000fffe03f */
[----:B------:R-:W-:Y:S01]  /*1d3a0*/  UMOV UR20, UR60 ;  /* 0x0000003c00147c82 */ /* 0x000fe20008000000 */
[----:B------:R-:W-:Y:S01]  /*1d3b0*/  UMOV UR21, UR61 ;  /* 0x0000003d00157c82 */ /* 0x000fe20008000000 */
[----:B------:R-:W-:Y:S02]  /*1d3c0*/  UIADD3 UR56, UR8, 0x2000, URZ ;  /* 0x0000200008387890 */ /* 0x000fe4000fffe03f */
[----:B------:R-:W-:Y:S02]  /*1d3d0*/  UMOV UR17, UR9 ;  /* 0x0000000900117c82 */ /* 0x000fe40008000000 */
[----:B------:R1:W-:Y:S01]  /*1d3e0*/  UTMALDG.4D [UR8], [UR4], desc[UR6] ;  /* 0x00000608040075b4 */ /* 0x0003e20008019000 */
[----:B------:R-:W-:Y:S02]  /*1d3f0*/  UIADD3 UR32, UR8, 0x3000, URZ ;  /* 0x0000300008207890 */ /* 0x000fe4000fffe03f */
[----:B------:R-:W-:Y:S01]  /*1d400*/  UIADD3 UR24, UR8, 0x4000, URZ ;  /* 0x0000400008187890 */ /* 0x000fe2000fffe03f */
[----:B------:R-:W-:Y:S01]  /*1d410*/  UMOV UR58, 0x40 ;  /* 0x00000040003a7882 */ /* 0x000fe20000000000 */
[----:B------:R-:W-:Y:S01]  /*1d420*/  UMOV UR59, UR11 ;  /* 0x0000000b003b7c82 */ /* 0x000fe20008000000 */
[----:B------:R-:W-:Y:S01]  /*1d430*/  UMOV UR57, UR9 ;  /* 0x0000000900397c82 */ /* 0x000fe20008000000 */
[----:B------:R2:W-:Y:S01]  /*1d440*/  UTMALDG.4D [UR16], [UR4], desc[UR6] ;  /* 0x00000610040075b4 */ /* 0x0005e20008019000 */
[----:B------:R-:W-:Y:S01]  /*1d450*/  UMOV UR34, 0x60 ;  /* 0x0000006000227882 */ /* 0x000fe20000000000 */
[----:B------:R-:W-:Y:S01]  /*1d460*/  UMOV UR35, UR11 ;  /* 0x0000000b00237c82 */ /* 0x000fe20008000000 */
[----:B------:R-:W-:Y:S01]  /*1d470*/  UMOV UR36, UR60 ;  /* 0x0000003c00247c82 */ /* 0x000fe20008000000 */
[----:B------:R-:W-:Y:S01]  /*1d480*/  UMOV UR37, UR61 ;  /* 0x0000003d00257c82 */ /* 0x000fe20008000000 */
[----:B------:R-:W-:Y:S01]  /*1d490*/  UMOV UR33, UR9 ;  /* 0x0000000900217c82 */ /* 0x000fe20008000000 */
[----:B------:R-:W-:Y:S01]  /*1d4a0*/  UMOV UR26, 0x80 ;  /* 0x00000080001a7882 */ /* 0x000fe20000000000 */
[----:B------:R-:W-:Y:S01]  /*1d4b0*/  UMOV UR27, UR11 ;  /* 0x0000000b001b7c82 */ /* 0x000fe20008000000 */
[----:B------:R-:W-:Y:S01]  /*1d4c0*/  UMOV UR28, UR60 ;  /* 0x0000003c001c7c82 */ /* 0x000fe20008000000 */
[----:B------:R4:W-:Y:S01]  /*1d4d0*/  UTMALDG.4D [UR56], [UR4], desc[UR6] ;  /* 0x00000638040075b4 */ /* 0x0009e20008019000 */
[----:B------:R-:W-:Y:S01]  /*1d4e0*/  UMOV UR29, UR61 ;  /* 0x0000003d001d7c82 */ /* 0x000fe20008000000 */
[----:B------:R-:W-:Y:S01]  /*1d4f0*/  UMOV UR25, UR9 ;  /* 0x0000000900197c82 */ /* 0x000fe20008000000 */
[----:B------:R4:W-:Y:S01]  /*1d500*/  UTMALDG.4D [UR32], [UR4], desc[UR6] ;  /* 0x00000620040075b4 */ /* 0x0009e20008019000 */
[----:B-1----:R-:W-:Y:S01]  /*1d510*/  UMOV UR10, 0xc0 ;  /* 0x000000c0000a7882 */ /* 0x002fe20000000000 */
[----:B------:R4:W-:Y:S01]  /*1d520*/  UTMALDG.4D [UR24], [UR4], desc[UR6] ;  /* 0x00000618040075b4 */ /* 0x0009e20008019000 */
[----:B--2---:R-:W-:-:S02]  /*1d530*/  UIADD3 UR16, UR8, 0x5000, URZ ;  /* 0x0000500008107890 */ /* 0x004fc4000fffe03f */
[----:B------:R-:W-:Y:S01]  /*1d540*/  UIADD3 UR8, UR8, 0x6000, URZ ;  /* 0x0000600008087890 */ /* 0x000fe2000fffe03f */
[----:B------:R-:W-:-:S06]  /*1d550*/  UMOV UR18, 0xa0 ;  /* 0x000000a000127882 */ /* 0x000fcc0000000000 */
[----:B------:R4:W-:Y:S02]  /*1d560*/  UTMALDG.4D [UR16], [UR4], desc[UR6] ;  /* 0x00000610040075b4 */ /* 0x0009e40008019000 */
[----:B------:R4:W-:Y:S02]  /*1d570*/  UTMALDG.4D [UR8], [UR4], desc[UR6] ;  /* 0x00000608040075b4 */ /* 0x0009e40008019000 */
[----:B----4-:R-:W-:Y:S01]  /*1d580*/  NOP ;  /* 0x0000000000007918 */ /* 0x010fe20000000000 */
.L_x_80:
[----:B-1-3--:R-:W-:Y:S05]  /*1d590*/  BSYNC B0 ;  /* 0x0000000000007941 */ /* 0x00afea0003800000 */
.L_x_79:
[----:B------:R-:W1:Y:S01]  /*1d5a0*/  LDC R3, c[0x0][0x28c] ;  /* 0x0000a300ff037b82 */ /* 0x000e620000000800 */
[----:B------:R-:W-:Y:S01]  /*1d5b0*/  BSSY B0, `(.L_x_84) ;  /* 0x0000049000007945 */ /* 0x000fe20003800000 */
[----:B-1----:R-:W-:-:S13]  /*1d5c0*/  ISETP.GT.AND P4, PT, R3, RZ, P3 ;  /* 0x000000ff0300720c */ /* 0x002fda0001f84270 */
[----:B------:R-:W-:Y:S05]  /*1d5d0*/  @!P4 BRA `(.L_x_85) ;  /* 0x000000040018c947 */ /* 0x000fea0003800000 */
[----:B------:R-:W1:Y:S01]  /*1d5e0*/  S2R R5, SR_CgaCtaId ;  /* 0x0000000000057919 */ /* 0x000e620000008800 */
[----:B------:R-:W-:-:S04]  /*1d5f0*/  MOV R2, 0x400 ;  /* 0x0000040000027802 */ /* 0x000fc80000000f00 */
[----:B-1----:R-:W-:Y:S02]  /*1d600*/  LEA R5, R5, R2, 0x18 ;  /* 0x0000000205057211 */ /* 0x002fe400078ec0ff */
[----:B------:R-:W-:-:S04]  /*1d610*/  MOV R2, 0x1 ;  /* 0x0000000100027802 */ /* 0x000fc80000000f00 */
[----:B------:R-:W-:-:S04]  /*1d620*/  SHF.L.U32 R2, R2, 0x1f, RZ ;  /* 0x0000001f02027819 */ /* 0x000fc800000006ff */
[----:B------:R-:W1:Y:S02]  /*1d630*/  SYNCS.PHASECHK.TRANS64.TRYWAIT P0, [R5+URZ+0x9a028], R2 ;  /* 0x09a02802050075a7 */ /* 0x000e64000800017f */
[----:B-1----:R-:W-:Y:S05]  /*1d640*/  @!P0 BRA `(.L_x_86) ;  /* 0x0000001c00148947 */ /* 0x002fea0003800000 */
.L_x_119:
[----:B------:R-:W-:Y:S01]  /*1d650*/  ULOP3.LUT UR4, UR15, 0x2, URZ, 0xfc, !UPT ;  /* 0x000000020f047892 */ /* 0x000fe2000f8efc3f */
[----:B-1----:R-:W-:-:S03]  /*1d660*/  @P2 MOV R2, 0x1c000 ;  /* 0x0001c00000022802 */ /* 0x002fc60000000f00 */
[----:B------:R-:W-:Y:S01]  /*1d670*/  UPRMT UR4, UR4, 0x9910, URZ ;  /* 0x0000991004047896 */ /* 0x000fe2000800003f */
[----:B------:R1:W-:Y:S03]  /*1d680*/  @P2 SYNCS.ARRIVE.TRANS64 RZ, [R5+URZ+0x9a000], R2 ;  /* 0x09a0000205ff29a7 */ /* 0x0003e6000800003f */
[----:B------:R-:W-:-:S06]  /*1d690*/  UISETP.NE.AND UP0, UPT, UR4, 0x2, UPT ;  /* 0x000000020400788c */ /* 0x000fcc000bf05270 */
[----:B------:R-:W-:-:S13]  /*1d6a0*/  PLOP3.LUT P0, PT, PT, PT, UP0, 0x80, 0x0 ;  /* 0x000000000000781c */ /* 0x000fda0003f0f008 */
[----:B-1----:R-:W-:Y:S05]  /*1d6b0*/  @P0 BRA `(.L_x_87) ;  /* 0x0000000000040947 */ /* 0x002fea0003800000 */
[----:B------:R-:W-:Y:S01]  /*1d6c0*/  BPT.TRAP 0x1 ;  /* 0x000000040000795c */ /* 0x000fe20000300000 */
.L_x_87:
[----:B------:R-:W-:-:S04]  /*1d6d0*/  LOP3.LUT P0, RZ, R0, 0x1f, RZ, 0xc0, !PT ;  /* 0x0000001f00ff7812 */ /* 0x000fc8000780c0ff */
[----:B------:R-:W-:-:S13]  /*1d6e0*/  PLOP3.LUT P0, PT, P0, P2, PT, 0x2a, 0x0 ;  /* 0x000000000000781c */ /* 0x000fda0000704572 */
[----:B------:R-:W-:Y:S05]  /*1d6f0*/  @P0 BRA `(.L_x_88) ;  /* 0x0000000000040947 */ /* 0x000fea0003800000 */
[----:B------:R-:W-:Y:S01]  /*1d700*/  BPT.TRAP 0x1 ;  /* 0x000000040000795c */ /* 0x000fe20000300000 */
.L_x_88:
        /* <DEDUP_REMOVED lines=8> */
[----:B------:R-:W-:Y:S01]  /*1d790*/  UMOV UR19, URZ ;  /* 0x0000003f00137c82 */ /* 0x000fe20008000000 */
[----:B------:R-:W-:Y:S01]  /*1d7a0*/  UMOV UR20, UR60 ;  /* 0x0000003c00147c82 */ /* 0x000fe20008000000 */
[----:B------:R-:W-:Y:S01]  /*1d7b0*/  UMOV UR21, UR61 ;  /* 0x0000003d00157c82 */ /* 0x000fe20008000000 */
[----:B------:R-:W-:-:S02]  /*1d7c0*/  UMOV UR58, 0x20 ;  /* 0x00000020003a7882 */ /* 0x000fc40000000000 */
[----:B------:R-:W-:Y:S02]  /*1d7d0*/  UIADD3 UR16, UR8, 0xe000, URZ ;  /* 0x0000e00008107890 */ /* 0x000fe4000fffe03f */
[----:B------:R-:W-:Y:S02]  /*1d7e0*/  UIADD3 UR17, UR8, 0x9a000, URZ ;  /* 0x0009a00008117890 */ /* 0x000fe4000fffe03f */
[----:B------:R-:W-:Y:S02]  /*1d7f0*/  UIADD3 UR56, UR8, 0x12000, URZ ;  /* 0x0001200008387890 */ /* 0x000fe4000fffe03f */
[----:B------:R-:W-:Y:S02]  /*1d800*/  UIADD3 UR48, UR8, 0x16000, URZ ;  /* 0x0001600008307890 */ /* 0x000fe4000fffe03f */
[----:B------:R-:W-:Y:S02]  /*1d810*/  UIADD3 UR40, UR8, 0x1a000, URZ ;  /* 0x0001a00008287890 */ /* 0x000fe4000fffe03f */
[----:B------:R-:W-:Y:S01]  /*1d820*/  UIADD3 UR32, UR8, 0x1e000, URZ ;  /* 0x0001e00008207890 */ /* 0x000fe2000fffe03f */
[----:B------:R1:W-:Y:S01]  /*1d830*/  UTMALDG.4D [UR16], [UR4], desc[UR6] ;  /* 0x00000610040075b4 */ /* 0x0003e20008019000 */
[----:B------:R-:W-:Y:S01]  /*1d840*/  UIADD3 UR24, UR8, 0x22000, URZ ;  /* 0x0002200008187890 */ /* 0x000fe2000fffe03f */
[----:B------:R-:W-:Y:S01]  /*1d850*/  UMOV UR59, UR19 ;  /* 0x00000013003b7c82 */ /* 0x000fe20008000000 */
[----:B------:R-:W-:Y:S01]  /*1d860*/  UMOV UR57, UR17 ;  /* 0x0000001100397c82 */ /* 0x000fe20008000000 */
        /* <DEDUP_REMOVED lines=11> */
[----:B------:R-:W-:Y:S01]  /*1d920*/  UMOV UR34, 0x80 ;  /* 0x0000008000227882 */ /* 0x000fe20000000000 */
[----:B------:R-:W-:Y:S01]  /*1d930*/  UMOV UR36, UR60 ;  /* 0x0000003c00247c82 */ /* 0x000fe20008000000 */
[----:B------:R-:W-:Y:S01]  /*1d940*/  UMOV UR37, UR61 ;  /* 0x0000003d00257c82 */ /* 0x000fe20008000000 */
[----:B------:R-:W-:Y:S01]  /*1d950*/  UMOV UR35, UR19 ;  /* 0x0000001300237c82 */ /* 0x000fe20008000000 */
[----:B------:R-:W-:Y:S01]  /*1d960*/  UMOV UR33, UR17 ;  /* 0x0000001100217c82 */ /* 0x000fe20008000000 */
[----:B------:R2:W-:Y:S01]  /*1d970*/  UTMALDG.4D [UR48], [UR4], desc[UR6] ;  /* 0x00000630040075b4 */ /* 0x0005e20008019000 */
[----:B------:R-:W-:Y:S01]  /*1d980*/  UMOV UR26, 0xa0 ;  /* 0x000000a0001a7882 */ /* 0x000fe20000000000 */
[----:B------:R-:W-:Y:S01]  /*1d990*/  UMOV UR28, UR60 ;  /* 0x0000003c001c7c82 */ /* 0x000fe20008000000 */
[----:B------:R-:W-:Y:S01]  /*1d9a0*/  UMOV UR29, UR61 ;  /* 0x0000003d001d7c82 */ /* 0x000fe20008000000 */
[----:B------:R-:W-:Y:S01]  /*1d9b0*/  UMOV UR27, UR19 ;  /* 0x00000013001b7c82 */ /* 0x000fe20008000000 */
[----:B-1----:R-:W-:Y:S01]  /*1d9c0*/  UIADD3 UR16, UR8, 0x26000, URZ ;  /* 0x0002600008107890 */ /* 0x002fe2000fffe03f */
[----:B------:R-:W-:Y:S01]  /*1d9d0*/  UMOV UR25, UR17 ;  /* 0x0000001100197c82 */ /* 0x000fe20008000000 */
[----:B------:R2:W-:Y:S01]  /*1d9e0*/  UTMALDG.4D [UR40], [UR4], desc[UR6] ;  /* 0x00000628040075b4 */ /* 0x0005e20008019000 */
[----:B------:R-:W-:Y:S01]  /*1d9f0*/  UMOV UR18, 0xc0 ;  /* 0x000000c000127882 */ /* 0x000fe20000000000 */
[----:B------:R2:W-:Y:S01]  /*1da00*/  UTMALDG.4D [UR32], [UR4], desc[UR6] ;  /* 0x00000620040075b4 */ /* 0x0005e20008019000 */
[----:B------:R2:W-:Y:S04]  /*1da10*/  UTMALDG.4D [UR24], [UR4], desc[UR6] ;  /* 0x00000618040075b4 */ /* 0x0005e80008019000 */
[----:B------:R2:W-:Y:S02]  /*1da20*/  UTMALDG.4D [UR16], [UR4], desc[UR6] ;  /* 0x00000610040075b4 */ /* 0x0005e40008019000 */
[----:B--2---:R-:W-:Y:S01]  /*1da30*/  NOP ;  /* 0x0000000000007918 */ /* 0x004fe20000000000 */
.L_x_85:
[----:B------:R-:W-:Y:S05]  /*1da40*/  BSYNC B0 ;  /* 0x0000000000007941 */ /* 0x000fea0003800000 */
.L_x_84:
[----:B------:R-:W-:Y:S04]  /*1da50*/  BSSY B0, `(.L_x_89) ;  /* 0x000004b000007945 */ /* 0x000fe80003800000 */
[----:B------:R-:W-:Y:S05]  /*1da60*/  @!P3 BRA `(.L_x_90) ;  /* 0x000000040024b947 */ /* 0x000fea0003800000 */
[----:B------:R-:W1:Y:S01]  /*1da70*/  S2R R6, SR_CgaCtaId ;  /* 0x0000000000067919 */ /* 0x000e620000008800 */
[----:B------:R-:W-:-:S04]  /*1da80*/  MOV R5, 0x400 ;  /* 0x0000040000057802 */ /* 0x000fc80000000f00 */
[----:B-1----:R-:W-:Y:S02]  /*1da90*/  LEA R7, R6, R5, 0x18 ;  /* 0x0000000506077211 */ /* 0x002fe400078ec0ff */
[----:B------:R-:W-:Y:S02]  /*1daa0*/  MOV R6, 0x1 ;  /* 0x0000000100067802 */ /* 0x000fe40000000f00 */
[----:B------:R-:W-:Y:S02]  /*1dab0*/  LEA R5, R4, R7, 0x3 ;  /* 0x0000000704057211 */ /* 0x000fe400078e18ff */
[----:B------:R-:W-:-:S04]  /*1dac0*/  SHF.L.U32 R6, R6, 0x1f, RZ ;  /* 0x0000001f06067819 */ /* 0x000fc800000006ff */
[----:B------:R-:W1:Y:S02]  /*1dad0*/  SYNCS.PHASECHK.TRANS64.TRYWAIT P0, [R5+URZ+0x9a060], R6 ;  /* 0x09a06006050075a7 */ /* 0x000e64000800017f */
[----:B-1----:R-:W-:Y:S05]  /*1dae0*/  @!P0 BRA `(.L_x_91) ;  /* 0x0000001800008947 */ /* 0x002fea0003800000 */
.L_x_120:
        /* <DEDUP_REMOVED lines=8> */
.L_x_92:
[----:B------:R-:W-:-:S04]  /*1db70*/  LOP3.LUT P0, RZ, R0, 0x1f, RZ, 0xc0, !PT ;  /* 0x0000001f00ff7812 */ /* 0x000fc8000780c0ff */
[----:B------:R-:W-:-:S13]  /*1db80*/  PLOP3.LUT P0, PT, P0, P2, PT, 0x2a, 0x0 ;  /* 0x000000000000781c */ /* 0x000fda0000704572 */
[----:B------:R-:W-:Y:S05]  /*1db90*/  @P0 BRA `(.L_x_93) ;  /* 0x0000000000040947 */ /* 0x000fea0003800000 */
[----:B------:R-:W-:Y:S01]  /*1dba0*/  BPT.TRAP 0x1 ;  /* 0x000000040000795c */ /* 0x000fe20000300000 */
.L_x_93:
[----:B------:R-:W-:Y:S01]  /*1dbb0*/  R2UR UR48, R4 ;  /* 0x00000000043072ca */ /* 0x000fe200000e0000 */
[----:B------:R-:W-:Y:S01]  /*1dbc0*/  ULDC.64 UR8, c[0x0][0x198] ;  /* 0x0000660000087ab9 */ /* 0x000fe20000000a00 */
[----:B------:R-:W-:Y:S01]  /*1dbd0*/  R2UR UR7, R7 ;  /* 0x00000000070772ca */ /* 0x000fe200000e0000 */
[----:B------:R-:W-:Y:S01]  /*1dbe0*/  UIADD3 UR6, UP0, UR8, 0xf0, URZ ;  /* 0x000000f008067890 */ /* 0x000fe2000ff1e03f */
[----:B------:R-:W-:Y:S01]  /*1dbf0*/  R2UR UR51, R8 ;  /* 0x00000000083372ca */ /* 0x000fe200000e0000 */
[----:B------:R-:W-:Y:S01]  /*1dc00*/  UMOV UR4, 0x0 ;  /* 0x0000000000047882 */ /* 0x000fe20000000000 */
[----:B------:R-:W-:Y:S01]  /*1dc10*/  R2UR UR49, R5 ;  /* 0x00000000053172ca */ /* 0x000fe200000e0000 */
[----:B------:R-:W-:Y:S01]  /*1dc20*/  UMOV UR5, 0x10000000 ;  /* 0x1000000000057882 */ /* 0x000fe20000000000 */
[----:B------:R-:W-:Y:S01]  /*1dc30*/  UMOV UR50, URZ ;  /* 0x0000003f00327c82 */ /* 0x000fe20008000000 */
[----:B------:R-:W-:Y:S01]  /*1dc40*/  UMOV UR52, UR60 ;  /* 0x0000003c00347c82 */ /* 0x000fe20008000000 */
[----:B------:R-:W-:Y:S01]  /*1dc50*/  UMOV UR53, UR61 ;  /* 0x0000003d00357c82 */ /* 0x000fe20008000000 */
[----:B------:R-:W-:Y:S01]  /*1dc60*/  UMOV UR42, 0x20 ;  /* 0x00000020002a7882 */ /* 0x000fe20000000000 */
[----:B------:R-:W-:Y:S01]  /*1dc70*/  UMOV UR44, UR60 ;  /* 0x0000003c002c7c82 */ /* 0x000fe20008000000 */
[----:B------:R-:W-:Y:S01]  /*1dc80*/  UMOV UR45, UR61 ;  /* 0x0000003d002d7c82 */ /* 0x000fe20008000000 */
[----:B------:R-:W-:Y:S01]  /*1dc90*/  UMOV UR18, 0x40 ;  /* 0x0000004000127882 */ /* 0x000fe20000000000 */
[----:B------:R-:W-:-:S02]  /*1dca0*/  UIMAD UR48, UR48, 0x7000, UR7 ;  /* 0x00007000303078a4 */ /* 0x000fc4000f8e0207 */
[----:B------:R-:W-:Y:S02]  /*1dcb0*/  UIADD3 UR51, UR11, UR51, URZ ;  /* 0x000000330b337290 */ /* 0x000fe4000fffe03f */
[----:B------:R-:W-:Y:S02]  /*1dcc0*/  UIADD3 UR49, UR49, 0x9a050, URZ ;  /* 0x0009a05031317890 */ /* 0x000fe4000fffe03f */
[----:B------:R-:W-:Y:S02]  /*1dcd0*/  UIADD3.X UR7, URZ, UR9, URZ, UP0, !UPT ;  /* 0x000000093f077290 */ /* 0x000fe400087fe43f */
[----:B------:R-:W-:Y:S02]  /*1dce0*/  UIADD3 UR40, UR48, 0x1000, URZ ;  /* 0x0000100030287890 */ /* 0x000fe4000fffe03f */
[----:B------:R-:W-:Y:S01]  /*1dcf0*/  UIADD3 UR16, UR48, 0x2000, URZ ;  /* 0x0000200030107890 */ /* 0x000fe2000fffe03f */
[----:B------:R-:W-:Y:S01]  /*1dd00*/  UMOV UR41, UR49 ;  /* 0x0000003100297c82 */ /* 0x000fe20008000000 */
[----:B------:R-:W-:Y:S01]  /*1dd10*/  UMOV UR43, UR51 ;  /* 0x00000033002b7c82 */ /* 0x000fe20008000000 */
[----:B------:R-:W-:Y:S01]  /*1dd20*/  UMOV UR20, UR60 ;  /* 0x0000003c00147c82 */ /* 0x000fe20008000000 */
[----:B------:R-:W-:Y:S01]  /*1dd30*/  UMOV UR21, UR61 ;  /* 0x0000003d00157c82 */ /* 0x000fe20008000000 */
[----:B------:R-:W-:Y:S01]  /*1dd40*/  UMOV UR17, UR49 ;  /* 0x0000003100117c82 */ /* 0x000fe20008000000 */
[----:B------:R-:W-:Y:S01]  /*1dd50*/  UMOV UR19, UR51 ;  /* 0x0000003300137c82 */ /* 0x000fe20008000000 */
[----:B------:R-:W-:Y:S01]  /*1dd60*/  UTMALDG.4D [UR48], [UR6], desc[UR4] ;  /* 0x00000430060075b4 */ /* 0x000fe20008019000 */
[----:B------:R-:W-:-:S02]  /*1dd70*/  UIADD3 UR32, UR48, 0x3000, URZ ;  /* 0x0000300030207890 */ /* 0x000fc4000fffe03f */
[----:B------:R-:W-:Y:S02]  /*1dd80*/  UIADD3 UR56, UR48, 0x4000, URZ ;  /* 0x0000400030387890 */ /* 0x000fe4000fffe03f */
[----:B------:R-:W-:Y:S01]  /*1dd90*/  UIADD3 UR24, UR48, 0x5000, URZ ;  /* 0x0000500030187890 */ /* 0x000fe2000fffe03f */
[----:B------:R-:W-:Y:S01]  /*1dda0*/  UMOV UR34, 0x60 ;  /* 0x0000006000227882 */ /* 0x000fe20000000000 */
[----:B------:R-:W-:Y:S01]  /*1ddb0*/  UTMALDG.4D [UR40], [UR6], desc[UR4] ;  /* 0x00000428060075b4 */ /* 0x000fe20008019000 */
        /* <DEDUP_REMOVED lines=13> */
[----:B------:R2:W-:Y:S01]  /*1de90*/  UTMALDG.4D [UR32], [UR6], desc[UR4] ;  /* 0x00000420060075b4 */ /* 0x0005e20008019000 */
[----:B------:R2:W-:Y:S01]  /*1dea0*/  UTMALDG.4D [UR56], [UR6], desc[UR4] ;  /* 0x00000438060075b4 */ /* 0x0005e20008019000 */
[----:B------:R2:W-:Y:S01]  /*1deb0*/  UTMALDG.4D [UR24], [UR6], desc[UR4] ;  /* 0x00000418060075b4 */ /* 0x0005e20008019000 */
[----:B-1----:R-:W-:Y:S01]  /*1dec0*/  UIADD3 UR16, UR48, 0x6000, URZ ;  /* 0x0000600030107890 */ /* 0x002fe2000fffe03f */
[----:B------:R-:W-:-:S08]  /*1ded0*/  UMOV UR18, 0xc0 ;  /* 0x000000c000127882 */ /* 0x000fd00000000000 */
[----:B------:R2:W-:Y:S02]  /*1dee0*/  UTMALDG.4D [UR16], [UR6], desc[UR4] ;  /* 0x00000410060075b4 */ /* 0x0005e40008019000 */
[----:B--2---:R-:W-:Y:S01]  /*1def0*/  NOP ;  /* 0x0000000000007918 */ /* 0x004fe20000000000 */
.L_x_90:
[----:B------:R-:W-:Y:S05]  /*1df00*/  BSYNC B0 ;  /* 0x0000000000007941 */ /* 0x000fea0003800000 */
.L_x_89:
[----:B------:R-:W-:Y:S01]  /*1df10*/  BSSY B0, `(.L_x_94) ;  /* 0x000004d000007945 */ /* 0x000fe20003800000 */
[----:B------:R-:W-:-:S03]  /*1df20*/  MOV R8, RZ ;  /* 0x000000ff00087202 */ /* 0x000fc60000000f00 */
[----:B------:R-:W-:Y:S05]  /*1df30*/  @!P4 BRA `(.L_x_95) ;  /* 0x000000040028c947 */ /* 0x000fea0003800000 */
[----:B------:R-:W1:Y:S01]  /*1df40*/  S2R R5, SR_CgaCtaId ;  /* 0x0000000000057919 */ /* 0x000e620000008800 */
[----:B------:R-:W-:Y:S02]  /*1df50*/  MOV R4, 0x400 ;  /* 0x0000040000047802 */ /* 0x000fe40000000f00 */
[----:B------:R-:W-:-:S04]  /*1df60*/  MOV R7, 0x1 ;  /* 0x0000000100077802 */ /* 0x000fc80000000f00 */
[----:B------:R-:W-:Y:S02]  /*1df70*/  SHF.L.U32 R7, R7, 0x1f, RZ ;  /* 0x0000001f07077819 */ /* 0x000fe400000006ff */
[----:B-1----:R-:W-:-:S04]  /*1df80*/  LEA R5, R5, R4, 0x18 ;  /* 0x0000000405057211 */ /* 0x002fc800078ec0ff */
[----:B------:R-:W-:-:S04]  /*1df90*/  LEA R4, R2, R5, 0x3 ;  /* 0x0000000502047211 */ /* 0x000fc800078e18ff */
[----:B------:R-:W1:Y:S02]  /*1dfa0*/  SYNCS.PHASECHK.TRANS64.TRYWAIT P0, [R4+URZ+0x9a028], R7 ;  /* 0x09a02807040075a7 */ /* 0x000e64000800017f */
[----:B-1----:R-:W-:Y:S05]  /*1dfb0*/  @!P0 BRA `(.L_x_96) ;  /* 0x0000001000e08947 */ /* 0x002fea0003800000 */
.L_x_121:
        /* <DEDUP_REMOVED lines=8> */
.L_x_97:
[----:B------:R-:W-:-:S04]  /*1e040*/  LOP3.LUT P0, RZ, R0, 0x1f, RZ, 0xc0, !PT ;  /* 0x0000001f00ff7812 */ /* 0x000fc8000780c0ff */
[----:B------:R-:W-:-:S13]  /*1e050*/  PLOP3.LUT P0, PT, P0, P2, PT, 0x2a, 0x0 ;  /* 0x000000000000781c */ /* 0x000fda0000704572 */
[----:B------:R-:W-:Y:S05]  /*1e060*/  @P0 BRA `(.L_x_98) ;  /* 0x0000000000040947 */ /* 0x000fea0003800000 */
[----:B------:R-:W-:Y:S01]  /*1e070*/  BPT.TRAP 0x1 ;  /* 0x000000040000795c */ /* 0x000fe20000300000 */
.L_x_98:
[----:B------:R-:W-:Y:S01]  /*1e080*/  IMAD R5, R2, 0x1c000, R5 ;  /* 0x0001c00002057824 */ /* 0x000fe200078e0205 */
[----:B------:R-:W-:Y:S01]  /*1e090*/  R2UR UR49, R4 ;  /* 0x00000000043172ca */ /* 0x000fe200000e0000 */
[----:B------:R-:W-:Y:S01]  /*1e0a0*/  ULDC.64 UR4, c[0x0][0x198] ;  /* 0x0000660000047ab9 */ /* 0x000fe20000000a00 */
[----:B------:R-:W-:Y:S01]  /*1e0b0*/  UMOV UR51, URZ ;  /* 0x0000003f00337c82 */ /* 0x000fe20008000000 */
[----:B------:R-:W-:Y:S01]  /*1e0c0*/  UIADD3 UR4, UP0, UR4, 0x2f0, URZ ;  /* 0x000002f004047890 */ /* 0x000fe2000ff1e03f */
[----:B------:R-:W-:Y:S01]  /*1e0d0*/  R2UR UR8, R5 ;  /* 0x00000000050872ca */ /* 0x000fe200000e0000 */
[----:B------:R-:W-:Y:S01]  /*1e0e0*/  UMOV UR6, 0x0 ;  /* 0x0000000000067882 */ /* 0x000fe20000000000 */
[----:B------:R-:W-:Y:S01]  /*1e0f0*/  UMOV UR7, 0x10000000 ;  /* 0x1000000000077882 */ /* 0x000fe20000000000 */
[----:B------:R-:W-:Y:S01]  /*1e100*/  UIADD3.X UR5, URZ, UR5, URZ, UP0, !UPT ;  /* 0x000000053f057290 */ /* 0x000fe200087fe43f */
[----:B------:R-:W-:Y:S01]  /*1e110*/  IADD3 R2, R2, 0x1, RZ ;  /* 0x0000000102027810 */ /* 0x000fe20007ffe0ff */
[----:B------:R-:W-:Y:S01]  /*1e120*/  UMOV UR50, URZ ;  /* 0x0000003f00327c82 */ /* 0x000fe20008000000 */
[----:B------:R-:W-:Y:S01]  /*1e130*/  UMOV UR52, UR60 ;  /* 0x0000003c00347c82 */ /* 0x000fe20008000000 */
[----:B------:R-:W-:Y:S01]  /*1e140*/  UMOV UR53, UR61 ;  /* 0x0000003d00357c82 */ /* 0x000fe20008000000 */
[----:B------:R-:W-:Y:S01]  /*1e150*/  UMOV UR42, 0x20 ;  /* 0x00000020002a7882 */ /* 0x000fe20000000000 */
[----:B------:R-:W-:Y:S01]  /*1e160*/  UIADD3 UR49, UR49, 0x9a000, URZ ;  /* 0x0009a00031317890 */ /* 0x000fe2000fffe03f */
[----:B------:R-:W-:Y:S01]  /*1e170*/  MOV R8, 0x1 ;  /* 0x0000000100087802 */ /* 0x000fe20000000f00 */
[----:B------:R-:W-:Y:S01]  /*1e180*/  UMOV UR44, UR60 ;  /* 0x0000003c002c7c82 */ /* 0x000fe20008000000 */
[----:B------:R-:W-:Y:S01]  /*1e190*/  UMOV UR45, UR61 ;  /* 0x0000003d002d7c82 */ /* 0x000fe20008000000 */
[----:B------:R-:W-:-:S02]  /*1e1a0*/  UIADD3 UR48, UR8, 0xe000, URZ ;  /* 0x0000e00008307890 */ /* 0x000fc4000fffe03f */
[----:B------:R-:W-:Y:S02]  /*1e1b0*/  UIADD3 UR40, UR8, 0x12000, URZ ;  /* 0x0001200008287890 */ /* 0x000fe4000fffe03f */
        /* <DEDUP_REMOVED lines=34> */
.L_x_95:
[----:B------:R-:W-:Y:S05]  /*1e3e0*/  BSYNC B0 ;  /* 0x0000000000007941 */ /* 0x000fea0003800000 */
.L_x_94:
[----:B------:R-:W-:-:S13]  /*1e3f0*/  ISETP.GE.AND P0, PT, R3, 0x101, PT ;  /* 0x000001010300780c */ /* 0x000fda0003f06270 */
[----:B------:R-:W-:Y:S05]  /*1e400*/  @!P0 EXIT ;  /* 0x000000000000894d */ /* 0x000fea0003800000 */
[----:B------:R-:W-:Y:S01]  /*1e410*/  IADD3 R3, R3, 0xff, RZ ;  /* 0x000000ff03037810 */ /* 0x000fe20007ffe0ff */
[----:B------:R-:W-:Y:S01]  /*1e420*/  BSSY B0, `(.L_x_99) ;  /* 0x00000a7000007945 */ /* 0x000fe20003800000 */
[----:B------:R-:W-:Y:S02]  /*1e430*/  LOP3.LUT P0, RZ, R0, 0x1f, RZ, 0xc0, !PT ;  /* 0x0000001f00ff7812 */ /* 0x000fe4000780c0ff */
[----:B------:R-:W-:Y:S02]  /*1e440*/  SHF.R.S32.HI R0, RZ, 0x1f, R3 ;  /* 0x0000001fff007819 */ /* 0x000fe40000011403 */
[----:B------:R-:W-:Y:S02]  /*1e450*/  PLOP3.LUT P0, PT, P0, P2, PT, 0x2a, 0x0 ;  /* 0x000000000000781c */ /* 0x000fe40000704572 */
[----:B------:R-:W-:Y:S02]  /*1e460*/  LEA.HI R0, R0, R3, RZ, 0x8 ;  /* 0x0000000300007211 */ /* 0x000fe400078f40ff */
[----:B------:R-:W-:-:S02]  /*1e470*/  MOV R3, UR15 ;  /* 0x0000000f00037c02 */ /* 0x000fc40008000f00 */
[----:B------:R-:W-:Y:S02]  /*1e480*/  SHF.R.S32.HI R4, RZ, 0x8, R0 ;  /* 0x00000008ff047819 */ /* 0x000fe40000011400 */
[----:B------:R-:W-:Y:S02]  /*1e490*/  LOP3.LUT R0, R3, 0x2, RZ, 0xfc, !PT ;  /* 0x0000000203007812 */ /* 0x000fe400078efcff */
[----:B------:R-:W-:Y:S02]  /*1e4a0*/  SHF.L.U32 R4, R4, 0x1, RZ ;  /* 0x0000000104047819 */ /* 0x000fe400000006ff */
[----:B------:R-:W-:-:S07]  /*1e4b0*/  MOV R3, 0x1 ;  /* 0x0000000100037802 */ /* 0x000fce0000000f00 */
.L_x_110:
[----:B------:R-:W-:Y:S04]  /*1e4c0*/  BSSY B1, `(.L_x_100) ;  /* 0x000004b000017945 */ /* 0x000fe80003800000 */
[----:B------:R-:W-:Y:S05]  /*1e4d0*/  @!P3 BRA `(.L_x_101) ;  /* 0x000000040024b947 */ /* 0x000fea0003800000 */
[----:B------:R-:W1:Y:S01]  /*1e4e0*/  S2R R6, SR_CgaCtaId ;  /* 0x0000000000067919 */ /* 0x000e620000008800 */
[----:B------:R-:W-:-:S04]  /*1e4f0*/  MOV R5, 0x400 ;  /* 0x0000040000057802 */ /* 0x000fc80000000f00 */
[----:B-1----:R-:W-:Y:S02]  /*1e500*/  LEA R7, R6, R5, 0x18 ;  /* 0x0000000506077211 */ /* 0x002fe400078ec0ff */
[----:B------:R-:W-:Y:S02]  /*1e510*/  SHF.L.U32 R5, R3, 0x1f, RZ ;  /* 0x0000001f03057819 */ /* 0x000fe400000006ff */
[----:B------:R-:W-:-:S04]  /*1e520*/  LEA R6, R2, R7, 0x3 ;  /* 0x0000000702067211 */ /* 0x000fc800078e18ff */
[----:B------:R-:W1:Y:S02]  /*1e530*/  SYNCS.PHASECHK.TRANS64.TRYWAIT P4, [R6+URZ+0x9a028], R5 ;  /* 0x09a02805060075a7 */ /* 0x000e64000808017f */
[----:B-1----:R-:W-:Y:S05]  /*1e540*/  @!P4 BRA `(.L_x_102) ;  /* 0x0000000c0090c947 */ /* 0x002fea0003800000 */
.L_x_122:
[----:B-1----:R-:W-:-:S04]  /*1e550*/  @P2 MOV R5, 0x1c000 ;  /* 0x0001c00000052802 */ /* 0x002fc80000000f00 */
[----:B------:R1:W-:Y:S02]  /*1e560*/  @P2 SYNCS.ARRIVE.TRANS64 RZ, [R6+URZ+0x9a000], R5 ;  /* 0x09a0000506ff29a7 */ /* 0x0003e4000800003f */
[----:B-1----:R-:W-:-:S04]  /*1e570*/  PRMT R5, R0, 0x9910, RZ ;  /* 0x0000991000057816 */ /* 0x002fc800000000ff */
[----:B------:R-:W-:-:S13]  /*1e580*/  ISETP.NE.AND P4, PT, R5, 0x2, PT ;  /* 0x000000020500780c */ /* 0x000fda0003f85270 */
[----:B------:R-:W-:Y:S05]  /*1e590*/  @P4 BRA `(.L_x_103) ;  /* 0x0000000000044947 */ /* 0x000fea0003800000 */
[----:B------:R-:W-:Y:S01]  /*1e5a0*/  BPT.TRAP 0x1 ;  /* 0x000000040000795c */ /* 0x000fe20000300000 */
.L_x_103:
[----:B------:R-:W-:Y:S05]  /*1e5b0*/  @P0 BRA `(.L_x_104) ;  /* 0x0000000000040947 */ /* 0x000fea0003800000 */
[----:B------:R-:W-:Y:S01]  /*1e5c0*/  BPT.TRAP 0x1 ;  /* 0x000000040000795c */ /* 0x000fe20000300000 */
.L_x_104:
[----:B------:R-:W-:Y:S01]  /*1e5d0*/  IMAD R7, R2, 0x1c000, R7 ;  /* 0x0001c00002077824 */ /* 0x000fe200078e0207 */
[----:B------:R-:W-:Y:S01]  /*1e5e0*/  R2UR UR57, R6 ;  /* 0x00000000063972ca */ /* 0x000fe200000e0000 */
[----:B------:R-:W-:Y:S01]  /*1e5f0*/  ULDC.64 UR4, c[0x0][0x198] ;  /* 0x0000660000047ab9 */ /* 0x000fe20000000a00 */
[----:B------:R-:W-:Y:S01]  /*1e600*/  R2UR UR59, R8 ;  /* 0x00000000083b72ca */ /* 0x000fe200000e0000 */
[----:B------:R-:W-:Y:S01]  /*1e610*/  UIADD3 UR4, UP0, UR4, 0x1f0, URZ ;  /* 0x000001f004047890 */ /* 0x000fe2000ff1e03f */
[----:B------:R-:W-:Y:S01]  /*1e620*/  R2UR UR8, R7 ;  /* 0x00000000070872ca */ /* 0x000fe200000e0000 */
[----:B------:R-:W-:Y:S01]  /*1e630*/  UMOV UR6, 0x0 ;  /* 0x0000000000067882 */ /* 0x000fe20000000000 */
[----:B------:R-:W-:Y:S01]  /*1e640*/  UMOV UR7, 0x10000000 ;  /* 0x1000000000077882 */ /* 0x000fe20000000000 */
[----:B------:R-:W-:Y:S01]  /*1e650*/  UIADD3.X UR5, URZ, UR5, URZ, UP0, !UPT ;  /* 0x000000053f057290 */ /* 0x000fe200087fe43f */
[----:B------:R-:W-:Y:S01]  /*1e660*/  IADD3 R5, R2, 0x1, RZ ;  /* 0x0000000102057810 */ /* 0x000fe20007ffe0ff */
[----:B------:R-:W-:Y:S01]  /*1e670*/  UMOV UR58, URZ ;  /* 0x0000003f003a7c82 */ /* 0x000fe20008000000 */
[----:B------:R-:W-:Y:S01]  /*1e680*/  UMOV UR50, 0x20 ;  /* 0x0000002000327882 */ /* 0x000fe20000000000 */
[----:B------:R-:W-:Y:S01]  /*1e690*/  UMOV UR52, UR60 ;  /* 0x0000003c00347c82 */ /* 0x000fe20008000000 */
[----:B------:R-:W-:Y:S01]  /*1e6a0*/  UMOV UR53, UR61 ;  /* 0x0000003d00357c82 */ /* 0x000fe20008000000 */
[----:B------:R-:W-:Y:S01]  /*1e6b0*/  UIADD3 UR57, UR57, 0x9a000, URZ ;  /* 0x0009a00039397890 */ /* 0x000fe2000fffe03f */
[----:B------:R-:W-:Y:S01]  /*1e6c0*/  ISETP.NE.AND P4, PT, R5, 0x5, PT ;  /* 0x000000050500780c */ /* 0x000fe20003f85270 */
[----:B------:R-:W-:-:S02]  /*1e6d0*/  USHF.L.U32 UR59, UR59, 0x8, URZ ;  /* 0x000000083b3b7899 */ /* 0x000fc4000800063f */
[----:B------:R-:W-:Y:S01]  /*1e6e0*/  UIADD3 UR56, UR8, 0xe000, URZ ;  /* 0x0000e00008387890 */ /* 0x000fe2000fffe03f */
[----:B------:R-:W-:Y:S01]  /*1e6f0*/  SEL R2, RZ, 0x1, P4 ;  /* 0x00000001ff027807 */ /* 0x000fe20002000000 */
[----:B------:R-:W-:Y:S02]  /*1e700*/  UIADD3 UR48, UR8, 0x12000, URZ ;  /* 0x0001200008307890 */ /* 0x000fe4000fffe03f */
[----:B------:R-:W-:Y:S01]  /*1e710*/  UIADD3 UR16, UR8, 0x16000, URZ ;  /* 0x0001600008107890 */ /* 0x000fe2000fffe03f */
[----:B------:R-:W-:Y:S01]  /*1e720*/  LOP3.LUT R3, R3, R2, RZ, 0x3c, !PT ;  /* 0x0000000203037212 */ /* 0x000fe200078e3cff */
        /* <DEDUP_REMOVED lines=8> */
[----:B------:R-:W-:Y:S01]  /*1e7b0*/  UIADD3 UR40, UR8, 0x1a000, URZ ;  /* 0x0001a00008287890 */ /* 0x000fe2000fffe03f */
[----:B------:R-:W-:Y:S01]  /*1e7c0*/  SEL R2, R5, RZ, P4 ;  /* 0x000000ff05027207 */ /* 0x000fe20002000000 */
[----:B------:R-:W-:-:S02]  /*1e7d0*/  UIADD3 UR32, UR8, 0x1e000, URZ ;  /* 0x0001e00008207890 */ /* 0x000fc4000fffe03f */
        /* <DEDUP_REMOVED lines=25> */
.L_x_101:
[----:B------:R-:W-:Y:S05]  /*1e970*/  BSYNC B1 ;  /* 0x0000000000017941 */ /* 0x000fea0003800000 */
.L_x_100:
[----:B------:R-:W-:Y:S01]  /*1e980*/  ISETP.LT.OR P4, PT, R4, 0x4, !P3 ;  /* 0x000000040400780c */ /* 0x000fe20005f81670 */
[----:B------:R-:W-:-:S12]  /*1e990*/  BSSY B1, `(.L_x_105) ;  /* 0x000004c000017945 */ /* 0x000fd80003800000 */
[----:B------:R-:W-:Y:S05]  /*1e9a0*/  @P4 BRA `(.L_x_106) ;  /* 0x0000000400284947 */ /* 0x000fea0003800000 */
[----:B------:R-:W1:Y:S01]  /*1e9b0*/  S2R R6, SR_CgaCtaId ;  /* 0x0000000000067919 */ /* 0x000e620000008800 */
[----:B------:R-:W-:Y:S02]  /*1e9c0*/  MOV R5, 0x400 ;  /* 0x0000040000057802 */ /* 0x000fe40000000f00 */
[----:B------:R-:W-:Y:S02]  /*1e9d0*/  SHF.L.U32 R7, R3, 0x1f, RZ ;  /* 0x0000001f03077819 */ /* 0x000fe400000006ff */
[----:B-1----:R-:W-:-:S04]  /*1e9e0*/  LEA R5, R6, R5, 0x18 ;  /* 0x0000000506057211 */ /* 0x002fc800078ec0ff */
[----:B------:R-:W-:-:S04]  /*1e9f0*/  LEA R6, R2, R5, 0x3 ;  /* 0x0000000502067211 */ /* 0x000fc800078e18ff */
[----:B------:R-:W1:Y:S02]  /*1ea00*/  SYNCS.PHASECHK.TRANS64.TRYWAIT P4, [R6+URZ+0x9a028], R7 ;  /* 0x09a02807060075a7 */ /* 0x000e64000808017f */
[----:B-1----:R-:W-:Y:S05]  /*1ea10*/  @!P4 BRA `(.L_x_107) ;  /* 0x000000080070c947 */ /* 0x002fea0003800000 */
.L_x_123:
[----:B-1----:R-:W-:-:S04]  /*1ea20*/  @P1 MOV R7, 0x1c000 ;  /* 0x0001c00000071802 */ /* 0x002fc80000000f00 */
[----:B------:R1:W-:Y:S02]  /*1ea30*/  @P1 SYNCS.ARRIVE.TRANS64 RZ, [R6+URZ+0x9a000], R7 ;  /* 0x09a0000706ff19a7 */ /* 0x0003e4000800003f */
[----:B-1----:R-:W-:-:S04]  /*1ea40*/  PRMT R7, R0, 0x9910, RZ ;  /* 0x0000991000077816 */ /* 0x002fc800000000ff */
[----:B------:R-:W-:-:S13]  /*1ea50*/  ISETP.NE.AND P4, PT, R7, 0x2, PT ;  /* 0x000000020700780c */ /* 0x000fda0003f85270 */
[----:B------:R-:W-:Y:S05]  /*1ea60*/  @P4 BRA `(.L_x_108) ;  /* 0x0000000000044947 */ /* 0x000fea0003800000 */
[----:B------:R-:W-:Y:S01]  /*1ea70*/  BPT.TRAP 0x1 ;  /* 0x000000040000795c */ /* 0x000fe20000300000 */
.L_x_108:
[----:B------:R-:W-:Y:S05]  /*1ea80*/  @P0 BRA `(.L_x_109) ;  /* 0x0000000000040947 */ /* 0x000fea0003800000 */
[----:B------:R-:W-:Y:S01]  /*1ea90*/  BPT.TRAP 0x1 ;  /* 0x000000040000795c */ /* 0x000fe20000300000 */
.L_x_109:
        /* <DEDUP_REMOVED lines=16> */
[----:B------:R-:W-:Y:S01]  /*1eba0*/  USHF.L.U32 UR59, UR59, 0x8, URZ ;  /* 0x000000083b3b7899 */ /* 0x000fe2000800063f */
[----:B------:R-:W-:Y:S01]  /*1ebb0*/  IADD3 R8, R8, 0x1, RZ ;  /* 0x0000000108087810 */ /* 0x000fe20007ffe0ff */
[----:B------:R-:W-:Y:S01]  /*1ebc0*/  UIADD3 UR56, UR8, 0xe000, URZ ;  /* 0x0000e00008387890 */ /* 0x000fe2000fffe03f */
[----:B------:R-:W-:Y:S01]  /*1ebd0*/  SEL R6, RZ, 0x1, P4 ;  /* 0x00000001ff067807 */ /* 0x000fe20002000000 */
[----:B------:R-:W-:Y:S01]  /*1ebe0*/  UIADD3 UR48, UR8, 0x12000, URZ ;  /* 0x0001200008307890 */ /* 0x000fe2000fffe03f */
[----:B------:R-:W-:Y:S01]  /*1ebf0*/  SEL R2, R2, RZ, P4 ;  /* 0x000000ff02027207 */ /* 0x000fe20002000000 */
        /* <DEDUP_REMOVED lines=37> */
.L_x_106:
[----:B------:R-:W-:Y:S05]  /*1ee50*/  BSYNC B1 ;  /* 0x0000000000017941 */ /* 0x000fea0003800000 */
.L_x_105:
[C---:B------:R-:W-:Y:S02]  /*1ee60*/  ISETP.GT.AND P4, PT, R4.reuse, 0x4, PT ;  /* 0x000000040400780c */ /* 0x040fe40003f84270 */
[----:B------:R-:W-:-:S11]  /*1ee70*/  IADD3 R4, R4, -0x2, RZ ;  /* 0xfffffffe04047810 */ /* 0x000fd60007ffe0ff */
[----:B------:R-:W-:Y:S05]  /*1ee80*/  @P4 BRA `(.L_x_110) ;  /* 0xfffffff4008c4947 */ /* 0x000fea000383ffff */
[----:B------:R-:W-:Y:S05]  /*1ee90*/  BSYNC B0 ;  /* 0x0000000000007941 */ /* 0x000fea0003800000 */
.L_x_99:
[----:B------:R-:W-:Y:S05]  /*1eea0*/  EXIT ;  /* 0x000000000000794d */ /* 0x000fea0003800000 */
.L_x_15:
[----:B-1----:R-:W-:-:S04]  /*1eeb0*/  MOV R3, UR5 ;  /* 0x0000000500037c02 */ /* 0x002fc80008000f00 */
[----:B------:R1:W2:Y:S03]  /*1eec0*/  SYNCS.PHASECHK.TRANS64.TRYWAIT P1, [R3+URZ+0x9a050], R2 ;  /* 0x09a05002030075a7 */ /* 0x0002a6000802017f */
[----:B--2---:R-:W-:Y:S05]  /*1eed0*/  @!P1 NANOSLEEP.SYNCS 0x989680 ;  /* 0x009896800000995d */ /* 0x004fea0003900000 */
[----:B------:R-:W2:Y:S02]  /*1eee0*/  @!P1 SYNCS.PHASECHK.TRANS64 P1, [R3+URZ+0x9a050], R2 ;  /* 0x09a05002030095a7 */ /* 0x000ea4000802007f */
[----:B--2---:R-:W-:Y:S05]  /*1eef0*/  @!P1 BRA `(.L_x_15) ;  /* 0xfffffffc00ec9947 */ /* 0x004fea000383ffff */
[----:B------:R-:W-:Y:S05]  /*1ef00*/  BRA `(.L_x_111) ;  /* 0xfffffe2000347947 */ /* 0x000fea000383ffff */
.L_x_17:
[----:B-1----:R-:W2:Y:S02]  /*1ef10*/  LDL R3, [R1+0x8c] ;  /* 0x00008c0001037983 */ /* 0x002ea40000100800 */
[----:B--2---:R-:W-:-:S13]  /*1ef20*/  R2UR UR4, R3 ;  /* 0x00000000030472ca */ /* 0x004fda00000e0000 */
[----:B------:R-:W-:-:S04]  /*1ef30*/  MOV R3, UR4 ;  /* 0x0000000400037c02 */ /* 0x000fc80008000f00 */
[----:B------:R1:W2:Y:S03]  /*1ef40*/  SYNCS.PHASECHK.TRANS64.TRYWAIT P1, [R3+URZ+0x9a000], R0 ;  /* 0x09a00000030075a7 */ /* 0x0002a6000802017f */
[----:B--2---:R-:W-:Y:S05]  /*1ef50*/  @!P1 NANOSLEEP.SYNCS 0x989680 ;  /* 0x009896800000995d */ /* 0x004fea0003900000 */
[----:B------:R-:W2:Y:S02]  /*1ef60*/  @!P1 SYNCS.PHASECHK.TRANS64 P1, [R3+URZ+0x9a000], R0 ;  /* 0x09a00000030095a7 */ /* 0x000ea4000802007f */
[----:B--2---:R-:W-:Y:S05]  /*1ef70*/  @!P1 BRA `(.L_x_17) ;  /* 0xfffffffc00e49947 */ /* 0x004fea000383ffff */
[----:B------:R-:W-:Y:S05]  /*1ef80*/  BRA `(.L_x_112) ;  /* 0xfffffe20003c7947 */ /* 0x000fea000383ffff */
.L_x_18:
[----:B-1----:R-:W-:-:S04]  /*1ef90*/  MOV R4, UR4 ;  /* 0x0000000400047c02 */ /* 0x002fc80008000f00 */
[----:B------:R1:W2:Y:S03]  /*1efa0*/  SYNCS.PHASECHK.TRANS64.TRYWAIT P1, [R4+URZ+-0x8], R3 ;  /* 0xfffff803040075a7 */ /* 0x0002a6000802017f */
[----:B--2---:R-:W-:Y:S05]  /*1efb0*/  @!P1 NANOSLEEP.SYNCS 0x989680 ;  /* 0x009896800000995d */ /* 0x004fea0003900000 */
[----:B------:R-:W2:Y:S02]  /*1efc0*/  @!P1 SYNCS.PHASECHK.TRANS64 P1, [R4+URZ+-0x8], R3 ;  /* 0xfffff803040095a7 */ /* 0x000ea4000802007f */
[----:B--2---:R-:W-:Y:S05]  /*1efd0*/  @!P1 BRA `(.L_x_18) ;  /* 0xfffffffc00ec9947 */ /* 0x004fea000383ffff */
[----:B------:R-:W-:Y:S05]  /*1efe0*/  BRA `(.L_x_113) ;  /* 0xfffffe2000407947 */ /* 0x000fea000383ffff */
.L_x_20:
        /* <DEDUP_REMOVED lines=8> */
.L_x_25:
[----:B--2---:R-:W-:-:S04]  /*1f070*/  MOV R5, UR6 ;  /* 0x0000000600057c02 */ /* 0x004fc80008000f00 */
[----:B------:R2:W3:Y:S03]  /*1f080*/  SYNCS.PHASECHK.TRANS64.TRYWAIT P2, [R5+URZ+0x9a000], R4 ;  /* 0x09a00004050075a7 */ /* 0x0004e6000804017f */
[----:B---3--:R-:W-:Y:S05]  /*1f090*/  @!P2 NANOSLEEP.SYNCS 0x989680 ;  /* 0x009896800000a95d */ /* 0x008fea0003900000 */
[----:B------:R-:W3:Y:S02]  /*1f0a0*/  @!P2 SYNCS.PHASECHK.TRANS64 P2, [R5+URZ+0x9a000], R4 ;  /* 0x09a000040500a5a7 */ /* 0x000ee4000804007f */
[----:B---3--:R-:W-:Y:S05]  /*1f0b0*/  @!P2 BRA `(.L_x_25) ;  /* 0xfffffffc00eca947 */ /* 0x008fea000383ffff */
[----:B------:R-:W-:Y:S05]  /*1f0c0*/  BRA `(.L_x_115) ;  /* 0xfffffeac002c7947 */ /* 0x000fea000383ffff */
.L_x_29:
[----:B-1----:R-:W-:-:S04]  /*1f0d0*/  MOV R3, UR10 ;  /* 0x0000000a00037c02 */ /* 0x002fc80008000f00 */
[----:B------:R1:W2:Y:S03]  /*1f0e0*/  SYNCS.PHASECHK.TRANS64.TRYWAIT P2, [R3+URZ+0x9a000], R22 ;  /* 0x09a00016030075a7 */ /* 0x0002a6000804017f */
[----:B--2---:R-:W-:Y:S05]  /*1f0f0*/  @!P2 NANOSLEEP.SYNCS 0x989680 ;  /* 0x009896800000a95d */ /* 0x004fea0003900000 */
[----:B------:R-:W2:Y:S02]  /*1f100*/  @!P2 SYNCS.PHASECHK.TRANS64 P2, [R3+URZ+0x9a000], R22 ;  /* 0x09a000160300a5a7 */ /* 0x000ea4000804007f */
[----:B--2---:R-:W-:Y:S05]  /*1f110*/  @!P2 BRA `(.L_x_29) ;  /* 0xfffffffc00eca947 */ /* 0x004fea000383ffff */
[----:B------:R-:W-:Y:S05]  /*1f120*/  BRA `(.L_x_28) ;  /* 0xfffffefc00c07947 */ /* 0x000fea000383ffff */
.L_x_37:
[----:B-1----:R-:W-:-:S04]  /*1f130*/  MOV R4, UR7 ;  /* 0x0000000700047c02 */ /* 0x002fc80008000f00 */
[----:B------:R1:W2:Y:S03]  /*1f140*/  SYNCS.PHASECHK.TRANS64.TRYWAIT P2, [R4+URZ+0x9a000], R3 ;  /* 0x09a00003040075a7 */ /* 0x0002a6000804017f */
[----:B--2---:R-:W-:Y:S05]  /*1f150*/  @!P2 NANOSLEEP.SYNCS 0x989680 ;  /* 0x009896800000a95d */ /* 0x004fea0003900000 */
[----:B------:R-:W2:Y:S02]  /*1f160*/  @!P2 SYNCS.PHASECHK.TRANS64 P2, [R4+URZ+0x9a000], R3 ;  /* 0x09a000030400a5a7 */ /* 0x000ea4000804007f */
[----:B--2---:R-:W-:Y:S05]  /*1f170*/  @!P2 BRA `(.L_x_37) ;  /* 0xfffffffc00eca947 */ /* 0x004fea000383ffff */
[----:B------:R-:W-:Y:S05]  /*1f180*/  BRA `(.L_x_116) ;  /* 0xffffff2400d07947 */ /* 0x000fea000383ffff */
.L_x_41:
[----:B-1----:R-:W-:-:S04]  /*1f190*/  MOV R3, UR10 ;  /* 0x0000000a00037c02 */ /* 0x002fc80008000f00 */
[----:B------:R1:W3:Y:S03]  /*1f1a0*/  SYNCS.PHASECHK.TRANS64.TRYWAIT P2, [R3+URZ+0x9a000], R96 ;  /* 0x09a00060030075a7 */ /* 0x0002e6000804017f */
[----:B---3--:R-:W-:Y:S05]  /*1f1b0*/  @!P2 NANOSLEEP.SYNCS 0x989680 ;  /* 0x009896800000a95d */ /* 0x008fea0003900000 */
[----:B------:R-:W3:Y:S02]  /*1f1c0*/  @!P2 SYNCS.PHASECHK.TRANS64 P2, [R3+URZ+0x9a000], R96 ;  /* 0x09a000600300a5a7 */ /* 0x000ee4000804007f */
[----:B---3--:R-:W-:Y:S05]  /*1f1d0*/  @!P2 BRA `(.L_x_41) ;  /* 0xfffffffc00eca947 */ /* 0x008fea000383ffff */
[----:B------:R-:W-:Y:S05]  /*1f1e0*/  BRA `(.L_x_40) ;  /* 0xffffff8800ec7947 */ /* 0x000fea000383ffff */
.L_x_57:
[----:B-1----:R-:W-:-:S04]  /*1f1f0*/  MOV R3, UR4 ;  /* 0x0000000400037c02 */ /* 0x002fc80008000f00 */
[----:B------:R1:W2:Y:S03]  /*1f200*/  SYNCS.PHASECHK.TRANS64.TRYWAIT P0, [R3+URZ+0x8], R0 ;  /* 0x00000800030075a7 */ /* 0x0002a6000800017f */
[----:B--2---:R-:W-:Y:S05]  /*1f210*/  @!P0 NANOSLEEP.SYNCS 0x989680 ;  /* 0x009896800000895d */ /* 0x004fea0003900000 */
[----:B------:R-:W2:Y:S02]  /*1f220*/  @!P0 SYNCS.PHASECHK.TRANS64 P0, [R3+URZ+0x8], R0 ;  /* 0x00000800030085a7 */ /* 0x000ea4000800007f */
[----:B--2---:R-:W-:Y:S05]  /*1f230*/  @!P0 BRA `(.L_x_57) ;  /* 0xfffffffc00ec8947 */ /* 0x004fea000383ffff */
[----:B------:R-:W-:Y:S05]  /*1f240*/  BRA `(.L_x_117) ;  /* 0xffffffc000147947 */ /* 0x000fea000383ffff */
.L_x_81:
[----:B--2---:R2:W4:Y:S02]  /*1f250*/  SYNCS.PHASECHK.TRANS64.TRYWAIT P0, [R4+URZ+0x9a060], R3 ;  /* 0x09a06003040075a7 */ /* 0x004524000800017f */
[----:B----4-:R-:W-:Y:S05]  /*1f260*/  @!P0 NANOSLEEP.SYNCS 0x989680 ;  /* 0x009896800000895d */ /* 0x010fea0003900000 */
[----:B------:R-:W4:Y:S02]  /*1f270*/  @!P0 SYNCS.PHASECHK.TRANS64 P0, [R4+URZ+0x9a060], R3 ;  /* 0x09a06003040085a7 */ /* 0x000f24000800007f */
[----:B----4-:R-:W-:Y:S05]  /*1f280*/  @!P0 BRA `(.L_x_81) ;  /* 0xfffffffc00f08947 */ /* 0x010fea000383ffff */
[----:B------:R-:W-:Y:S05]  /*1f290*/  BRA `(.L_x_118) ;  /* 0xffffffdc00d47947 */ /* 0x000fea000383ffff */
.L_x_86:
[----:B-1----:R1:W2:Y:S02]  /*1f2a0*/  SYNCS.PHASECHK.TRANS64.TRYWAIT P0, [R5+URZ+0x9a028], R2 ;  /* 0x09a02802050075a7 */ /* 0x0022a4000800017f */
[----:B--2---:R-:W-:Y:S05]  /*1f2b0*/  @!P0 NANOSLEEP.SYNCS 0x989680 ;  /* 0x009896800000895d */ /* 0x004fea0003900000 */
[----:B------:R-:W2:Y:S02]  /*1f2c0*/  @!P0 SYNCS.PHASECHK.TRANS64 P0, [R5+URZ+0x9a028], R2 ;  /* 0x09a02802050085a7 */ /* 0x000ea4000800007f */
[----:B--2---:R-:W-:Y:S05]  /*1f2d0*/  @!P0 BRA `(.L_x_86) ;  /* 0xfffffffc00f08947 */ /* 0x004fea000383ffff */
[----:B------:R-:W-:Y:S05]  /*1f2e0*/  BRA `(.L_x_119) ;  /* 0xffffffe000d87947 */ /* 0x000fea000383ffff */
.L_x_91:
[----:B-1----:R1:W2:Y:S02]  /*1f2f0*/  SYNCS.PHASECHK.TRANS64.TRYWAIT P0, [R5+URZ+0x9a060], R6 ;  /* 0x09a06006050075a7 */ /* 0x0022a4000800017f */
[----:B--2---:R-:W-:Y:S05]  /*1f300*/  @!P0 NANOSLEEP.SYNCS 0x989680 ;  /* 0x009896800000895d */ /* 0x004fea0003900000 */
[----:B------:R-:W2:Y:S02]  /*1f310*/  @!P0 SYNCS.PHASECHK.TRANS64 P0, [R5+URZ+0x9a060], R6 ;  /* 0x09a06006050085a7 */ /* 0x000ea4000800007f */
[----:B--2---:R-:W-:Y:S05]  /*1f320*/  @!P0 BRA `(.L_x_91) ;  /* 0xfffffffc00f08947 */ /* 0x004fea000383ffff */
[----:B------:R-:W-:Y:S05]  /*1f330*/  BRA `(.L_x_120) ;  /* 0xffffffe400ec7947 */ /* 0x000fea000383ffff */
.L_x_96:
[----:B-1----:R1:W2:Y:S02]  /*1f340*/  SYNCS.PHASECHK.TRANS64.TRYWAIT P0, [R4+URZ+0x9a028], R7 ;  /* 0x09a02807040075a7 */ /* 0x0022a4000800017f */
[----:B--2---:R-:W-:Y:S05]  /*1f350*/  @!P0 NANOSLEEP.SYNCS 0x989680 ;  /* 0x009896800000895d */ /* 0x004fea0003900000 */
[----:B------:R-:W2:Y:S02]  /*1f360*/  @!P0 SYNCS.PHASECHK.TRANS64 P0, [R4+URZ+0x9a028], R7 ;  /* 0x09a02807040085a7 */ /* 0x000ea4000800007f */
[----:B--2---:R-:W-:Y:S05]  /*1f370*/  @!P0 BRA `(.L_x_96) ;  /* 0xfffffffc00f08947 */ /* 0x004fea000383ffff */
[----:B------:R-:W-:Y:S05]  /*1f380*/  BRA `(.L_x_121) ;  /* 0xffffffec000c7947 */ /* 0x000fea000383ffff */
.L_x_102:
[----:B-1----:R1:W2:Y:S02]  /*1f390*/  SYNCS.PHASECHK.TRANS64.TRYWAIT P4, [R6+URZ+0x9a028], R5 ;  /* 0x09a02805060075a7 */ /* 0x0022a4000808017f */
[----:B--2---:R-:W-:Y:S05]  /*1f3a0*/  @!P4 NANOSLEEP.SYNCS 0x989680 ;  /* 0x009896800000c95d */ /* 0x004fea0003900000 */
[----:B------:R-:W2:Y:S02]  /*1f3b0*/  @!P4 SYNCS.PHASECHK.TRANS64 P4, [R6+URZ+0x9a028], R5 ;  /* 0x09a028050600c5a7 */ /* 0x000ea4000808007f */
[----:B--2---:R-:W-:Y:S05]  /*1f3c0*/  @!P4 BRA `(.L_x_102) ;  /* 0xfffffffc00f0c947 */ /* 0x004fea000383ffff */
[----:B------:R-:W-:Y:S05]  /*1f3d0*/  BRA `(.L_x_122) ;  /* 0xfffffff0005c7947 */ /* 0x000fea000383ffff */
.L_x_107:
[----:B-1----:R1:W2:Y:S02]  /*1f3e0*/  SYNCS.PHASECHK.TRANS64.TRYWAIT P4, [R6+URZ+0x9a028], R7 ;  /* 0x09a02807060075a7 */ /* 0x0022a4000808017f */
[----:B--2---:R-:W-:Y:S05]  /*1f3f0*/  @!P4 NANOSLEEP.SYNCS 0x989680 ;  /* 0x009896800000c95d */ /* 0x004fea0003900000 */
[----:B------:R-:W2:Y:S02]  /*1f400*/  @!P4 SYNCS.PHASECHK.TRANS64 P4, [R6+URZ+0x9a028], R7 ;  /* 0x09a028070600c5a7 */ /* 0x000ea4000808007f */
[----:B--2---:R-:W-:Y:S05]  /*1f410*/  @!P4 BRA `(.L_x_107) ;  /* 0xfffffffc00f0c947 */ /* 0x004fea000383ffff */
[----:B------:R-:W-:Y:S05]  /*1f420*/  BRA `(.L_x_123) ;  /* 0xfffffff4007c7947 */ /* 0x000fea000383ffff */
        .weak           $__internal_0_$__cuda_sm20_rcp_rn_f32_slowpath
        .type           $__internal_0_$__cuda_sm20_rcp_rn_f32_slowpath,@function
        .size           $__internal_0_$__cuda_sm20_rcp_rn_f32_slowpath,(.L_x_129 - $__internal_0_$__cuda_sm20_rcp_rn_f32_slowpath)
$__internal_0_$__cuda_sm20_rcp_rn_f32_slowpath:
[----:B------:R-:W-:Y:S01]  /*1f430*/  SHF.L.U32 R0, R2, 0x1, RZ ;  /* 0x0000000102007819 */ /* 0x000fe200000006ff */
[----:B------:R-:W-:Y:S03]  /*1f440*/  BSSY B2, `(.L_x_124) ;  /* 0x0000030000027945 */ /* 0x000fe60003800000 */
[----:B------:R-:W-:-:S04]  /*1f450*/  SHF.R.U32.HI R11, RZ, 0x18, R0 ;  /* 0x00000018ff0b7819 */ /* 0x000fc80000011600 */
[----:B------:R-:W-:-:S13]  /*1f460*/  ISETP.NE.U32.AND P0, PT, R11, RZ, PT ;  /* 0x000000ff0b00720c */ /* 0x000fda0003f05070 */
[----:B------:R-:W-:Y:S05]  /*1f470*/  @P0 BRA `(.L_x_125) ;  /* 0x0000000000280947 */ /* 0x000fea0003800000 */
[----:B------:R-:W-:-:S04]  /*1f480*/  SHF.L.U32 R0, R2, 0x1, RZ ;  /* 0x0000000102007819 */ /* 0x000fc800000006ff */
[----:B------:R-:W-:-:S13]  /*1f490*/  ISETP.NE.AND P0, PT, R0, RZ, PT ;  /* 0x000000ff0000720c */ /* 0x000fda0003f05270 */
[----:B------:R-:W-:Y:S01]  /*1f4a0*/  @P0 FFMA R9, R2, 1.84467440737095516160e+19, RZ ;  /* 0x5f80000002090823 */ /* 0x000fe200000000ff */
[----:B------:R-:W-:Y:S08]  /*1f4b0*/  @!P0 MUFU.RCP R3, R2 ;  /* 0x0000000200038308 */ /* 0x000ff00000001000 */
[----:B------:R-:W1:Y:S02]  /*1f4c0*/  @P0 MUFU.RCP R0, R9 ;  /* 0x0000000900000308 */ /* 0x000e640000001000 */
[----:B-1----:R-:W-:-:S04]  /*1f4d0*/  @P0 FFMA R10, R9, R0, -1 ;  /* 0xbf800000090a0423 */ /* 0x002fc80000000000 */
[----:B------:R-:W-:-:S04]  /*1f4e0*/  @P0 FADD.FTZ R11, -R10, -RZ ;  /* 0x800000ff0a0b0221 */ /* 0x000fc80000010100 */
[----:B------:R-:W-:-:S04]  /*1f4f0*/  @P0 FFMA R0, R0, R11, R0 ;  /* 0x0000000b00000223 */ /* 0x000fc80000000000 */
[----:B------:R-:W-:Y:S01]  /*1f500*/  @P0 FFMA R3, R0, 1.84467440737095516160e+19, RZ ;  /* 0x5f80000000030823 */ /* 0x000fe200000000ff */
[----:B------:R-:W-:Y:S06]  /*1f510*/  BRA `(.L_x_126) ;  /* 0x0000000000887947 */ /* 0x000fec0003800000 */
.L_x_125:
[----:B------:R-:W-:-:S04]  /*1f520*/  IADD3 R21, R11, -0xfd, RZ ;  /* 0xffffff030b157810 */ /* 0x000fc80007ffe0ff */
[----:B------:R-:W-:-:S13]  /*1f530*/  ISETP.GT.U32.AND P0, PT, R21, 0x1, PT ;  /* 0x000000011500780c */ /* 0x000fda0003f04070 */
[----:B------:R-:W-:Y:S05]  /*1f540*/  @P0 BRA `(.L_x_127) ;  /* 0x0000000000780947 */ /* 0x000fea0003800000 */
[----:B------:R-:W-:Y:S02]  /*1f550*/  LOP3.LUT R0, R2, 0x7fffff, RZ, 0xc0, !PT ;  /* 0x007fffff02007812 */ /* 0x000fe400078ec0ff */
[----:B------:R-:W-:Y:S02]  /*1f560*/  MOV R12, 0x3 ;  /* 0x00000003000c7802 */ /* 0x000fe40000000f00 */
[----:B------:R-:W-:Y:S02]  /*1f570*/  LOP3.LUT R0, R0, 0x3f800000, RZ, 0xfc, !PT ;  /* 0x3f80000000007812 */ /* 0x000fe400078efcff */
[----:B------:R-:W-:Y:S02]  /*1f580*/  SHF.L.U32 R12, R12, R21, RZ ;  /* 0x000000150c0c7219 */ /* 0x000fe400000006ff */
[----:B------:R-:W1:Y:S02]  /*1f590*/  MUFU.RCP R3, R0 ;  /* 0x0000000000037308 */ /* 0x000e640000001000 */
[----:B-1----:R-:W-:-:S04]  /*1f5a0*/  FFMA R9, R0, R3, -1 ;  /* 0xbf80000000097423 */ /* 0x002fc80000000003 */
[----:B------:R-:W-:-:S04]  /*1f5b0*/  FADD.FTZ R10, -R9, -RZ ;  /* 0x800000ff090a7221 */ /* 0x000fc80000010100 */
[CCC-:B------:R-:W-:Y:S01]  /*1f5c0*/  FFMA.RM R9, R3.reuse, R10.reuse, R3.reuse ;  /* 0x0000000a03097223 */ /* 0x1c0fe20000004003 */
[----:B------:R-:W-:-:S04]  /*1f5d0*/  FFMA.RP R10, R3, R10, R3 ;  /* 0x0000000a030a7223 */ /* 0x000fc80000008003 */
[C---:B------:R-:W-:Y:S02]  /*1f5e0*/  LOP3.LUT R3, R9.reuse, 0x7fffff, RZ, 0xc0, !PT ;  /* 0x007fffff09037812 */ /* 0x040fe400078ec0ff */
[----:B------:R-:W-:Y:S02]  /*1f5f0*/  FSETP.NEU.FTZ.AND P0, PT, R9, R10, PT ;  /* 0x0000000a0900720b */ /* 0x000fe40003f1d000 */
[----:B------:R-:W-:Y:S02]  /*1f600*/  LOP3.LUT R3, R3, 0x800000, RZ, 0xfc, !PT ;  /* 0x0080000003037812 */ /* 0x000fe400078efcff */
[----:B------:R-:W-:Y:S02]  /*1f610*/  SEL R9, RZ, 0xffffffff, !P0 ;  /* 0xffffffffff097807 */ /* 0x000fe40004000000 */
[----:B------:R-:W-:Y:S02]  /*1f620*/  LOP3.LUT R12, R12, R3, RZ, 0xc0, !PT ;  /* 0x000000030c0c7212 */ /* 0x000fe400078ec0ff */
[----:B------:R-:W-:-:S02]  /*1f630*/  IADD3 R0, -R9, RZ, RZ ;  /* 0x000000ff09007210 */ /* 0x000fc40007ffe1ff */
[-C--:B------:R-:W-:Y:S02]  /*1f640*/  SHF.R.U32.HI R12, RZ, R21.reuse, R12 ;  /* 0x00000015ff0c7219 */ /* 0x080fe4000001160c */
[----:B------:R-:W-:Y:S02]  /*1f650*/  LOP3.LUT P1, RZ, R0, R21, R3, 0xf8, !PT ;  /* 0x0000001500ff7212 */ /* 0x000fe4000782f803 */
[C---:B------:R-:W-:Y:S02]  /*1f660*/  LOP3.LUT P0, RZ, R12.reuse, 0x1, RZ, 0xc0, !PT ;  /* 0x000000010cff7812 */ /* 0x040fe4000780c0ff */
[----:B------:R-:W-:-:S04]  /*1f670*/  LOP3.LUT P2, RZ, R12, 0x2, RZ, 0xc0, !PT ;  /* 0x000000020cff7812 */ /* 0x000fc8000784c0ff */
[----:B------:R-:W-:Y:S02]  /*1f680*/  PLOP3.LUT P0, PT, P0, P1, P2, 0xe0, 0x0 ;  /* 0x000000000000781c */ /* 0x000fe40000703c20 */
[----:B------:R-:W-:Y:S02]  /*1f690*/  LOP3.LUT P1, RZ, R2, 0x7fffff, RZ, 0xc0, !PT ;  /* 0x007fffff02ff7812 */ /* 0x000fe4000782c0ff */
[----:B------:R-:W-:-:S04]  /*1f6a0*/  SEL R0, RZ, 0x1, !P0 ;  /* 0x00000001ff007807 */ /* 0x000fc80004000000 */
[----:B------:R-:W-:-:S04]  /*1f6b0*/  IADD3 R0, -R0, RZ, RZ ;  /* 0x000000ff00007210 */ /* 0x000fc80007ffe1ff */
[----:B------:R-:W-:Y:S02]  /*1f6c0*/  ISETP.GE.AND P0, PT, R0, RZ, PT ;  /* 0x000000ff0000720c */ /* 0x000fe40003f06270 */
[----:B------:R-:W-:-:S04]  /*1f6d0*/  IADD3 R0, R11, -0xfc, RZ ;  /* 0xffffff040b007810 */ /* 0x000fc80007ffe0ff */
[----:B------:R-:W-:-:S07]  /*1f6e0*/  SHF.R.U32.HI R3, RZ, R0, R3 ;  /* 0x00000000ff037219 */ /* 0x000fce0000011603 */
[----:B------:R-:W-:-:S04]  /*1f6f0*/  @!P0 IADD3 R3, R3, 0x1, RZ ;  /* 0x0000000103038810 */ /* 0x000fc80007ffe0ff */
[----:B------:R-:W-:-:S04]  /*1f700*/  @!P1 SHF.L.U32 R3, R3, 0x1, RZ ;  /* 0x0000000103039819 */ /* 0x000fc800000006ff */
[----:B------:R-:W-:Y:S01]  /*1f710*/  LOP3.LUT R3, R3, 0x80000000, R2, 0xf8, !PT ;  /* 0x8000000003037812 */ /* 0x000fe200078ef802 */
[----:B------:R-:W-:Y:S06]  /*1f720*/  BRA `(.L_x_126) ;  /* 0x0000000000047947 */ /* 0x000fec0003800000 */
.L_x_127:
[----:B------:R1:W2:Y:S02]  /*1f730*/  MUFU.RCP R3, R2 ;  /* 0x0000000200037308 */ /* 0x0002a40000001000 */
.L_x_126:
[----:B------:R-:W-:Y:S05]  /*1f740*/  BSYNC B2 ;  /* 0x0000000000027941 */ /* 0x000fea0003800000 */
.L_x_124:
[----:B--2---:R-:W-:Y:S02]  /*1f750*/  MOV R0, R3 ;  /* 0x0000000300007202 */ /* 0x004fe40000000f00 */
[----:B-1----:R-:W-:Y:S02]  /*1f760*/  MOV R2, R13 ;  /* 0x0000000d00027202 */ /* 0x002fe40000000f00 */
[----:B------:R-:W-:-:S04]  /*1f770*/  MOV R3, 0x0 ;  /* 0x0000000000037802 */ /* 0x000fc80000000f00 */
[----:B------:R-:W-:Y:S05]  /*1f780*/  RET.REL.NODEC R2 `(_ZN7cutlass13device_kernelINS_4fmha6kernel28FmhaKernelTmaWarpSpecializedINS1_10collective30FmhaMainloopTmaWarpSpecializedINS_10bfloat16_tEffN4cute5tupleIJNS7_1CILi128EEENS9_ILi256EEENS9_ILi224EEEEEENS8_IJiNS9_ILi1EEENS8_IJiiEEEEEESG_SG_NS4_14ResidualFusionEJEEENS4_15FmhaFwdEpilogueIS6_fNS8_IJNS9_ILi64EEESC_SB_EEEEENS2_23IndividualTileSchedulerEJEEEEEvNT_6ParamsE) ;  /* 0xfffffe08021c7950 */ /* 0x000fea0003c3ffff */
.L_x_128:
[----:B------:R-:W-:-:S00]  /*1f790*/  BRA `(.L_x_128) ;  /* 0xfffffffc00fc7947 */ /* 0x000fc0000383ffff */
[----:B------:R-:W-:-:S00]  /*1f7a0*/  NOP ;  /* 0x0000000000007918 */ /* 0x000fc00000000000 */
        /* <DEDUP_REMOVED lines=13> */
.L_x_129:


//--------------------- .nv.global.init           --------------------------
	.section	.nv.global.init,"aw",@progbits
.nv.global.init:
	.type		$str$24,@object
	.size		$str$24,($str$25 - $str$24)
$str$24:
        /*0000*/ 	.byte	0x28, 0x61, 0x64, 0x64, 0x72, 0x65, 0x73, 0x73, 0x20, 0x26, 0x20, 0x6d, 0x61, 0x73, 0x6b, 0x29
        /*0010*/ 	.byte	0x20, 0x3d, 0x3d, 0x20, 0x30, 0x00
	.type		$str$25,@object
	.size		$str$25,(__unnamed_1 - $str$25)
$str$25:
        /*0016*/ 	.byte	0x2f, 0x74, 0x6d, 0x70, 0x2f, 0x63, 0x75, 0x74, 0x6c, 0x61, 0x73, 0x73, 0x5f, 0x73, 0x77, 0x65
        /*0026*/ 	.byte	0x65, 0x70, 0x5f, 0x73, 0x72, 0x63, 0x2f, 0x69, 0x6e, 0x63, 0x6c, 0x75, 0x64, 0x65, 0x2f, 0x63
        /*0036*/ 	.byte	0x75, 0x74, 0x65, 0x2f, 0x70, 0x6f, 0x69, 0x6e, 0x74, 0x65, 0x72, 0x5f, 0x66, 0x6c, 0x61, 0x67
        /*0046*/ 	.byte	0x67, 0x65, 0x64, 0x2e, 0x68, 0x70, 0x70, 0x00
	.type		__unnamed_1,@object
	.size		__unnamed_1,(__unnamed_2 - __unnamed_1)
__unnamed_1:
        /* <DEDUP_REMOVED lines=28> */
        /*020e*/ 	.byte	0x32, 0x30, 0x34, 0x38, 0x3e, 0x3e, 0x3e, 0x3e, 0x3e, 0x5d, 0x00
	.type		__unnamed_2,@object
	.size		__unnamed_2,(.L_1 - __unnamed_2)
__unnamed_2:
        /* <DEDUP_REMOVED lines=29> */
.L_1:


//--------------------- .nv.shared._ZN7cutlass13device_kernelINS_4fmha6kernel28FmhaKernelTmaWarpSpecializedINS1_10collective30FmhaMainloopTmaWarpSpecializedINS_10bfloat16_tEffN4cute5tupleIJNS7_1CILi128EEENS9_ILi256EEENS9_ILi224EEEEEENS8_IJiNS9_ILi1EEENS8_IJiiEEEEEESG_SG_NS4_14ResidualFusionEJEEENS4_15FmhaFwdEpilogueIS6_fNS8_IJNS9_ILi64EEESC_SB_EEEEENS2_23IndividualTileSchedulerEJEEEEEvNT_6ParamsE --------------------------
	.section	.nv.shared._ZN7cutlass13device_kernelINS_4fmha6kernel28FmhaKernelTmaWarpSpecializedINS1_10collective30FmhaMainloopTmaWarpSpecializedINS_10bfloat16_tEffN4cute5tupleIJNS7_1CILi128EEENS9_ILi256EEENS9_ILi224EEEEEENS8_IJiNS9_ILi1EEENS8_IJiiEEEEEESG_SG_NS4_14ResidualFusionEJEEENS4_15FmhaFwdEpilogueIS6_fNS8_IJNS9_ILi64EEESC_SB_EEEEENS2_23IndividualTileSchedulerEJEEEEEvNT_6ParamsE,"aw",@nobits
	.sectionflags	@""
	.align	16
	.zero		1024


//--------------------- .nv.shared.reserved.0     --------------------------
	.section	.nv.shared.reserved.0,"aw",@nobits
	.weak		__nv_reservedSMEM_offset_0_alias
	.size		__nv_reservedSMEM_offset_0_alias, 0, 0
	.other		__nv_reservedSMEM_offset_0_alias,@"STO_CUDA_RESERVED_SHARED STV_DEFAULT"
__nv_reservedSMEM_offset_0_alias:
	.zero		0


//--------------------- .nv.global                --------------------------
	.section	.nv.global,"aw",@nobits
.nv.global:
	.type		_ZN39_INTERNAL_e0980c4a_4_k_cu_fc55b7c2_29474cute1_E,@object
	.size		_ZN39_INTERNAL_e0980c4a_4_k_cu_fc55b7c2_29474cute1_E,(_ZN39_INTERNAL_e0980c4a_4_k_cu_fc55b7c2_29474cuda3std3__45__cpo6cbeginE - _ZN39_INTERNAL_e0980c4a_4_k_cu_fc55b7c2_29474cute1_E)
_ZN39_INTERNAL_e0980c4a_4_k_cu_fc55b7c2_29474cute1_E:
	.zero		1
	.type		_ZN39_INTERNAL_e0980c4a_4_k_cu_fc55b7c2_29474cuda3std3__45__cpo6cbeginE,@object
	.size		_ZN39_INTERNAL_e0980c4a_4_k_cu_fc55b7c2_29474cuda3std3__45__cpo6cbeginE,(_ZN39_INTERNAL_e0980c4a_4_k_cu_fc55b7c2_29474cuda3std3__48in_placeE - _ZN39_INTERNAL_e0980c4a_4_k_cu_fc55b7c2_29474cuda3std3__45__cpo6cbeginE)
_ZN39_INTERNAL_e0980c4a_4_k_cu_fc55b7c2_29474cuda3std3__45__cpo6cbeginE:
	.zero		1
	.type		_ZN39_INTERNAL_e0980c4a_4_k_cu_fc55b7c2_29474cuda3std3__48in_placeE,@object
	.size		_ZN39_INTERNAL_e0980c4a_4_k_cu_fc55b7c2_29474cuda3std3__48in_placeE,(_ZN39_INTERNAL_e0980c4a_4_k_cu_fc55b7c2_29474cuda3std6ranges3__45__cpo9iter_moveE - _ZN39_INTERNAL_e0980c4a_4_k_cu_fc55b7c2_29474cuda3std3__48in_placeE)
_ZN39_INTERNAL_e0980c4a_4_k_cu_fc55b7c2_29474cuda3std3__48in_placeE:
	.zero		1
	.type		_ZN39_INTERNAL_e0980c4a_4_k_cu_fc55b7c2_29474cuda3std6ranges3__45__cpo9iter_moveE,@object
	.size		_ZN39_INTERNAL_e0980c4a_4_k_cu_fc55b7c2_29474cuda3std6ranges3__45__cpo9iter_moveE,(_ZN39_INTERNAL_e0980c4a_4_k_cu_fc55b7c2_29474cuda3std3__45__cpo5beginE - _ZN39_INTERNAL_e0980c4a_4_k_cu_fc55b7c2_29474cuda3std6ranges3__45__cpo9iter_moveE)
_ZN39_INTERNAL_e0980c4a_4_k_cu_fc55b7c2_29474cuda3std6ranges3__45__cpo9iter_moveE:
	.zero		1
	.type		_ZN39_INTERNAL_e0980c4a_4_k_cu_fc55b7c2_29474cuda3std3__45__cpo5beginE,@object
	.size		_ZN39_INTERNAL_e0980c4a_4_k_cu_fc55b7c2_29474cuda3std3__45__cpo5beginE,(_ZN39_INTERNAL_e0980c4a_4_k_cu_fc55b7c2_29474cuda3std3__441_GLOBAL__N__e0980c4a_4_k_cu_fc55b7c2_29476ignoreE - _ZN39_INTERNAL_e0980c4a_4_k_cu_fc55b7c2_29474cuda3std3__45__cpo5beginE)
_ZN39_INTERNAL_e0980c4a_4_k_cu_fc55b7c2_29474cuda3std3__45__cpo5beginE:
	.zero		1
	.type		_ZN39_INTERNAL_e0980c4a_4_k_cu_fc55b7c2_29474cuda3std3__441_GLOBAL__N__e0980c4a_4_k_cu_fc55b7c2_29476ignoreE,@object
	.size		_ZN39_INTERNAL_e0980c4a_4_k_cu_fc55b7c2_29474cuda3std3__441_GLOBAL__N__e0980c4a_4_k_cu_fc55b7c2_29476ignoreE,(_ZN39_INTERNAL_e0980c4a_4_k_cu_fc55b7c2_29474cute7productE - _ZN39_INTERNAL_e0980c4a_4_k_cu_fc55b7c2_29474cuda3std3__441_GLOBAL__N__e0980c4a_4_k_cu_fc55b7c2_29476ignoreE)
_ZN39_INTERNAL_e0980c4a_4_k_cu_fc55b7c2_29474cuda3std3__441_GLOBAL__N__e0980c4a_4_k_cu_fc55b7c2_29476ignoreE:
	.zero		1
	.type		_ZN39_INTERNAL_e0980c4a_4_k_cu_fc55b7c2_29474cute7productE,@object
	.size		_ZN39_INTERNAL_e0980c4a_4_k_cu_fc55b7c2_29474cute7productE,(_ZN39_INTERNAL_e0980c4a_4_k_cu_fc55b7c2_29474cuda3std3__45__cpo3endE - _ZN39_INTERNAL_e0980c4a_4_k_cu_fc55b7c2_29474cute7productE)
_ZN39_INTERNAL_e0980c4a_4_k_cu_fc55b7c2_29474cute7productE:
	.zero		1
	.type		_ZN39_INTERNAL_e0980c4a_4_k_cu_fc55b7c2_29474cuda3std3__45__cpo3endE,@object
	.size		_ZN39_INTERNAL_e0980c4a_4_k_cu_fc55b7c2_29474cuda3std3__45__cpo3endE,(_ZN39_INTERNAL_e0980c4a_4_k_cu_fc55b7c2_29474cuda3std3__419piecewise_constructE - _ZN39_INTERNAL_e0980c4a_4_k_cu_fc55b7c2_29474cuda3std3__45__cpo3endE)
_ZN39_INTERNAL_e0980c4a_4_k_cu_fc55b7c2_29474cuda3std3__45__cpo3endE:
	.zero		1
	.type		_ZN39_INTERNAL_e0980c4a_4_k_cu_fc55b7c2_29474cuda3std3__419piecewise_constructE,@object
	.size		_ZN39_INTERNAL_e0980c4a_4_k_cu_fc55b7c2_29474cuda3std3__419piecewise_constructE,(_ZN39_INTERNAL_e0980c4a_4_k_cu_fc55b7c2_29474cuda3std3__45__cpo4cendE - _ZN39_INTERNAL_e0980c4a_4_k_cu_fc55b7c2_29474cuda3std3__419piecewise_constructE)
_ZN39_INTERNAL_e0980c4a_4_k_cu_fc55b7c2_29474cuda3std3__419piecewise_constructE:
	.zero		1
	.type		_ZN39_INTERNAL_e0980c4a_4_k_cu_fc55b7c2_29474cuda3std3__45__cpo4cendE,@object
	.size		_ZN39_INTERNAL_e0980c4a_4_k_cu_fc55b7c2_29474cuda3std3__45__cpo4cendE,(_ZN39_INTERNAL_e0980c4a_4_k_cu_fc55b7c2_29474cuda3std6ranges3__45__cpo4swapE - _ZN39_INTERNAL_e0980c4a_4_k_cu_fc55b7c2_29474cuda3std3__45__cpo4cendE)
_ZN39_INTERNAL_e0980c4a_4_k_cu_fc55b7c2_29474cuda3std3__45__cpo4cendE:
	.zero		1
	.type		_ZN39_INTERNAL_e0980c4a_4_k_cu_fc55b7c2_29474cuda3std6ranges3__45__cpo4swapE,@object
	.size		_ZN39_INTERNAL_e0980c4a_4_k_cu_fc55b7c2_29474cuda3std6ranges3__45__cpo4swapE,(.L_9 - _ZN39_INTERNAL_e0980c4a_4_k_cu_fc55b7c2_29474cuda3std6ranges3__45__cpo4swapE)
_ZN39_INTERNAL_e0980c4a_4_k_cu_fc55b7c2_29474cuda3std6ranges3__45__cpo4swapE:
	.zero		1
.L_9:


//--------------------- .nv.constant0._ZN7cutlass13device_kernelINS_4fmha6kernel28FmhaKernelTmaWarpSpecializedINS1_10collective30FmhaMainloopTmaWarpSpecializedINS_10bfloat16_tEffN4cute5tupleIJNS7_1CILi128EEENS9_ILi256EEENS9_ILi224EEEEEENS8_IJiNS9_ILi1EEENS8_IJiiEEEEEESG_SG_NS4_14ResidualFusionEJEEENS4_15FmhaFwdEpilogueIS6_fNS8_IJNS9_ILi64EEESC_SB_EEEEENS2_23IndividualTileSchedulerEJEEEEEvNT_6ParamsE --------------------------
	.section	.nv.constant0._ZN7cutlass13device_kernelINS_4fmha6kernel28FmhaKernelTmaWarpSpecializedINS1_10collective30FmhaMainloopTmaWarpSpecializedINS_10bfloat16_tEffN4cute5tupleIJNS7_1CILi128EEENS9_ILi256EEENS9_ILi224EEEEEENS8_IJiNS9_ILi1EEENS8_IJiiEEEEEESG_SG_NS4_14ResidualFusionEJEEENS4_15FmhaFwdEpilogueIS6_fNS8_IJNS9_ILi64EEESC_SB_EEEEENS2_23IndividualTileSchedulerEJEEEEEvNT_6ParamsE,"a",@progbits
	.sectionflags	@""
	.align	4
.nv.constant0._ZN7cutlass13device_kernelINS_4fmha6kernel28FmhaKernelTmaWarpSpecializedINS1_10collective30FmhaMainloopTmaWarpSpecializedINS_10bfloat16_tEffN4cute5tupleIJNS7_1CILi128EEENS9_ILi256EEENS9_ILi224EEEEEENS8_IJiNS9_ILi1EEENS8_IJiiEEEEEESG_SG_NS4_14ResidualFusionEJEEENS4_15FmhaFwdEpilogueIS6_fNS8_IJNS9_ILi64EEESC_SB_EEEEENS2_23IndividualTileSchedulerEJEEEEEvNT_6ParamsE:
	.zero		2688


//--------------------- SYMBOLS --------------------------

	.type		.nv.reservedSmem.offset0,@object
	.size		.nv.reservedSmem.offset0,0x4
	.type		__assertfail,@function
